def matmul_kernel(
    a_ptr,
    b_ptr,
    c_ptr,
    M,
    N,
    K,
    stride_am,
    stride_ak,
    stride_bk,
    stride_bn,
    stride_cm,
    stride_cn,
    BLOCK_M: tl.constexpr,
    BLOCK_N: tl.constexpr,
    BLOCK_K: tl.constexpr,
    GROUP_M: tl.constexpr,
):
    pid = tl.program_id(axis=0)
    num_pid_m = tl.cdiv(M, BLOCK_M)
    num_pid_n = tl.cdiv(N, BLOCK_N)
    num_pid_in_group = GROUP_M * num_pid_n
    group_id = pid // num_pid_in_group
    first_pid_m = group_id * GROUP_M
    group_size_m = min(num_pid_m - first_pid_m, GROUP_M)
    pid_m = first_pid_m + ((pid % num_pid_in_group) % group_size_m)
    pid_n = (pid % num_pid_in_group) // group_size_m

    offs_am = (pid_m * BLOCK_M + tl.arange(0, BLOCK_M)) % M
    offs_bn = (pid_n * BLOCK_N + tl.arange(0, BLOCK_N)) % N
    offs_k = tl.arange(0, BLOCK_K)
    a_ptrs = a_ptr + offs_am[:, None] * stride_am + offs_k[None, :] * stride_ak
    b_ptrs = b_ptr + offs_k[:, None] * stride_bk + offs_bn[None, :] * stride_bn

    acc = tl.zeros((BLOCK_M, BLOCK_N), dtype=tl.float32)
    for kk in range(0, tl.cdiv(K, BLOCK_K)):
        a = tl.load(a_ptrs, mask=offs_k[None, :] < K - kk * BLOCK_K, other=0.0)
        b = tl.load(b_ptrs, mask=offs_k[:, None] < K - kk * BLOCK_K, other=0.0)
        acc = tl.dot(a, b, acc)
        a_ptrs += BLOCK_K * stride_ak
        b_ptrs += BLOCK_K * stride_bk

    c = acc.to(c_ptr.dtype.element_ty)
    offs_cm = pid_m * BLOCK_M + tl.arange(0, BLOCK_M)
    offs_cn = pid_n * BLOCK_N + tl.arange(0, BLOCK_N)
    c_ptrs = c_ptr + offs_cm[:, None] * stride_cm + offs_cn[None, :] * stride_cn
    mask = (offs_cm[:, None] < M) & (offs_cn[None, :] < N)
    tl.store(c_ptrs, c, mask=mask)

# config = {"BLOCK_K": 128, "BLOCK_M": 64, "BLOCK_N": 128, "GROUP_M": 8, "arch": "sm_100", "dtype": "fp16", "num_ctas": 1, "num_stages": 3, "num_warps": 4}
# arch = sm_100


// ===== COMPILED SASS (sm_100a) =====

	.target	sm_100a

	.elftype	@"ET_EXEC"


//--------------------- .note.nv.tkinfo           --------------------------
	.section	.note.nv.tkinfo,"",@"SHT_NOTE"
	.sectionflags	@"SHF_NOTE_NV_TKINFO"
	.tkinfo
        /*0018*/ 	.word	0x00000081
        /*0030*/ 	.string	""
        /*0030*/ 	.string	"ptxas-blackwell"
        /*0030*/ 	.string	"Cuda compilation tools, release 12.9, V12.9.86"
        /*0030*/ 	.string	"Build cuda_12.9.r12.9/compiler.36037853_0"
        /*0030*/ 	.string	"-v  -suppress-debug-info  -lineinfo  -arch sm_100a "



//--------------------- .note.nv.cuver            --------------------------
	.section	.note.nv.cuver,"",@"SHT_NOTE"
	.sectionflags	@"SHF_NOTE_NV_CUVER"
        /*0018*/ 	.short	0x0001
        /*001a*/ 	.short	0x0064
        /*001c*/ 	.short	0x0001
        /*001e*/ 	.short	0x0000
        /*0020*/ 	.short	0x0001
        /*0022*/ 	.short	0x0000


//--------------------- .nv.info                  --------------------------
	.section	.nv.info,"",@"SHT_CUDA_INFO"
	.align	4


	//----- nvinfo : EIATTR_REGCOUNT
	.align		4
        /*0000*/ 	.byte	0x04, 0x2f
        /*0002*/ 	.short	(.L_4 - .L_3)
	.align		4
.L_3:
        /*0004*/ 	.word	index@(matmul_kernel)
        /*0008*/ 	.word	0x00000060


	//----- nvinfo : EIATTR_FRAME_SIZE
	.align		4
.L_4:
        /*000c*/ 	.byte	0x04, 0x11
        /*000e*/ 	.short	(.L_6 - .L_5)
	.align		4
.L_5:
        /*0010*/ 	.word	index@($__internal_2_$__cuda_sm10x_tcgen05_guardrail_trap_unallocated_columns_being_dealloced)
        /*0014*/ 	.word	0x00000778


	//----- nvinfo : EIATTR_FRAME_SIZE
	.align		4
.L_6:
        /*0018*/ 	.byte	0x04, 0x11
        /*001a*/ 	.short	(.L_8 - .L_7)
	.align		4
.L_7:
        /*001c*/ 	.word	index@($__internal_1_$__cuda_sm10x_tcgen05_guardrail_trap_phase_invalid_during_alloc)
        /*0020*/ 	.word	0x00000778


	//----- nvinfo : EIATTR_FRAME_SIZE
	.align		4
.L_8:
        /*0024*/ 	.byte	0x04, 0x11
        /*0026*/ 	.short	(.L_10 - .L_9)
	.align		4
.L_9:
        /*0028*/ 	.word	index@($__internal_0_$__cuda_sm10x_tcgen05_guardrail_trap_col_being_dealloced_not_returned_by_alloc)
        /*002c*/ 	.word	0x00000778


	//----- nvinfo : EIATTR_FRAME_SIZE
	.align		4
.L_10:
        /*0030*/ 	.byte	0x04, 0x11
        /*0032*/ 	.short	(.L_12 - .L_11)
	.align		4
.L_11:
        /*0034*/ 	.word	index@(matmul_kernel)
        /*0038*/ 	.word	0x00000778


	//----- nvinfo : EIATTR_MIN_STACK_SIZE
	.align		4
.L_12:
        /*003c*/ 	.byte	0x04, 0x12
        /*003e*/ 	.short	(.L_14 - .L_13)
	.align		4
.L_13:
        /*0040*/ 	.word	index@(matmul_kernel)
        /*0044*/ 	.word	0x00000778
.L_14:


//--------------------- .nv.info.matmul_kernel    --------------------------
	.section	.nv.info.matmul_kernel,"",@"SHT_CUDA_INFO"
	.sectionflags	@""
	.align	4


	//----- nvinfo : EIATTR_CUDA_API_VERSION
	.align		4
        /*0000*/ 	.byte	0x04, 0x37
        /*0002*/ 	.short	(.L_16 - .L_15)
.L_15:
        /*0004*/ 	.word	0x00000081


	//----- nvinfo : EIATTR_KPARAM_INFO
	.align		4
.L_16:
        /*0008*/ 	.byte	0x04, 0x17
        /*000a*/ 	.short	(.L_18 - .L_17)
.L_17:
        /*000c*/ 	.word	0x00000000
        /*0010*/ 	.short	0x000d
        /*0012*/ 	.short	0x0048
        /*0014*/ 	.byte	0x00, 0xf4, 0x21, 0x00


	//----- nvinfo : EIATTR_KPARAM_INFO
	.align		4
.L_18:
        /*0018*/ 	.byte	0x04, 0x17
        /*001a*/ 	.short	(.L_20 - .L_19)
.L_19:
        /*001c*/ 	.word	0x00000000
        /*0020*/ 	.short	0x000c
        /*0022*/ 	.short	0x0040
        /*0024*/ 	.byte	0x00, 0xf4, 0x21, 0x00


	//----- nvinfo : EIATTR_KPARAM_INFO
	.align		4
.L_20:
        /*0028*/ 	.byte	0x04, 0x17
        /*002a*/ 	.short	(.L_22 - .L_21)
.L_21:
        /*002c*/ 	.word	0x00000000
        /*0030*/ 	.short	0x000b
        /*0032*/ 	.short	0x0038
        /*0034*/ 	.byte	0x00, 0xf0, 0x11, 0x00


	//----- nvinfo : EIATTR_KPARAM_INFO
	.align		4
.L_22:
        /*0038*/ 	.byte	0x04, 0x17
        /*003a*/ 	.short	(.L_24 - .L_23)
.L_23:
        /*003c*/ 	.word	0x00000000
        /*0040*/ 	.short	0x000a
        /*0042*/ 	.short	0x0034
        /*0044*/ 	.byte	0x00, 0xf0, 0x11, 0x00


	//----- nvinfo : EIATTR_KPARAM_INFO
	.align		4
.L_24:
        /*0048*/ 	.byte	0x04, 0x17
        /*004a*/ 	.short	(.L_26 - .L_25)
.L_25:
        /*004c*/ 	.word	0x00000000
        /*0050*/ 	.short	0x0009
        /*0052*/ 	.short	0x0030
        /*0054*/ 	.byte	0x00, 0xf0, 0x11, 0x00


	//----- nvinfo : EIATTR_KPARAM_INFO
	.align		4
.L_26:
        /*0058*/ 	.byte	0x04, 0x17
        /*005a*/ 	.short	(.L_28 - .L_27)
.L_27:
        /*005c*/ 	.word	0x00000000
        /*0060*/ 	.short	0x0008
        /*0062*/ 	.short	0x002c
        /*0064*/ 	.byte	0x00, 0xf0, 0x11, 0x00


	//----- nvinfo : EIATTR_KPARAM_INFO
	.align		4
.L_28:
        /*0068*/ 	.byte	0x04, 0x17
        /*006a*/ 	.short	(.L_30 - .L_29)
.L_29:
        /*006c*/ 	.word	0x00000000
        /*0070*/ 	.short	0x0007
        /*0072*/ 	.short	0x0028
        /*0074*/ 	.byte	0x00, 0xf0, 0x11, 0x00


	//----- nvinfo : EIATTR_KPARAM_INFO
	.align		4
.L_30:
        /*0078*/ 	.byte	0x04, 0x17
        /*007a*/ 	.short	(.L_32 - .L_31)
.L_31:
        /*007c*/ 	.word	0x00000000
        /*0080*/ 	.short	0x0006
        /*0082*/ 	.short	0x0024
        /*0084*/ 	.byte	0x00, 0xf0, 0x11, 0x00


	//----- nvinfo : EIATTR_KPARAM_INFO
	.align		4
.L_32:
        /*0088*/ 	.byte	0x04, 0x17
        /*008a*/ 	.short	(.L_34 - .L_33)
.L_33:
        /*008c*/ 	.word	0x00000000
        /*0090*/ 	.short	0x0005
        /*0092*/ 	.short	0x0020
        /*0094*/ 	.byte	0x00, 0xf0, 0x11, 0x00


	//----- nvinfo : EIATTR_KPARAM_INFO
	.align		4
.L_34:
        /*0098*/ 	.byte	0x04, 0x17
        /*009a*/ 	.short	(.L_36 - .L_35)
.L_35:
        /*009c*/ 	.word	0x00000000
        /*00a0*/ 	.short	0x0004
        /*00a2*/ 	.short	0x001c
        /*00a4*/ 	.byte	0x00, 0xf0, 0x11, 0x00


	//----- nvinfo : EIATTR_KPARAM_INFO
	.align		4
.L_36:
        /*00a8*/ 	.byte	0x04, 0x17
        /*00aa*/ 	.short	(.L_38 - .L_37)
.L_37:
        /*00ac*/ 	.word	0x00000000
        /*00b0*/ 	.short	0x0003
        /*00b2*/ 	.short	0x0018
        /*00b4*/ 	.byte	0x00, 0xf0, 0x11, 0x00


	//----- nvinfo : EIATTR_KPARAM_INFO
	.align		4
.L_38:
        /*00b8*/ 	.byte	0x04, 0x17
        /*00ba*/ 	.short	(.L_40 - .L_39)
.L_39:
        /*00bc*/ 	.word	0x00000000
        /*00c0*/ 	.short	0x0002
        /*00c2*/ 	.short	0x0010
        /*00c4*/ 	.byte	0x00, 0xf4, 0x21, 0x00


	//----- nvinfo : EIATTR_KPARAM_INFO
	.align		4
.L_40:
        /*00c8*/ 	.byte	0x04, 0x17
        /*00ca*/ 	.short	(.L_42 - .L_41)
.L_41:
        /*00cc*/ 	.word	0x00000000
        /*00d0*/ 	.short	0x0001
        /*00d2*/ 	.short	0x0008
        /*00d4*/ 	.byte	0x00, 0xf4, 0x21, 0x00


	//----- nvinfo : EIATTR_KPARAM_INFO
	.align		4
.L_42:
        /*00d8*/ 	.byte	0x04, 0x17
        /*00da*/ 	.short	(.L_44 - .L_43)
.L_43:
        /*00dc*/ 	.word	0x00000000
        /*00e0*/ 	.short	0x0000
        /*00e2*/ 	.short	0x0000
        /*00e4*/ 	.byte	0x00, 0xf4, 0x21, 0x00


	//----- nvinfo : EIATTR_AT_ENTRY_FRAGMENTS
	.align		4
.L_44:
        /*00e8*/ 	.byte	0x04, 0x4f
        /*00ea*/ 	.short	(.L_46 - .L_45)


	//   ....[0]....
.L_45:
        /*00ec*/ 	.word	0x00000004


	//----- nvinfo : EIATTR_RESERVED_SMEM_USED
	.align		4
.L_46:
        /*00f0*/ 	.byte	0x01, 0x41
	.zero		2


	//----- nvinfo : EIATTR_SPARSE_MMA_MASK
	.align		4
        /*00f4*/ 	.byte	0x03, 0x50
        /*00f6*/ 	.short	0x0000


	//----- nvinfo : EIATTR_TCGEN05_1CTA_USED
	.align		4
        /*00f8*/ 	.byte	0x01, 0x51
	.zero		2


	//----- nvinfo : EIATTR_MAXREG_COUNT
	.align		4
        /*00fc*/ 	.byte	0x03, 0x1b
        /*00fe*/ 	.short	0x00ff


	//----- nvinfo : EIATTR_NUM_BARRIERS
	.align		4
        /*0100*/ 	.byte	0x02, 0x4c
        /*0102*/ 	.byte	0x01
	.zero		1


	//----- nvinfo : EIATTR_ANNOTATIONS
	.align		4
        /*0104*/ 	.byte	0x04, 0x55
        /*0106*/ 	.short	(.L_48 - .L_47)


	//   ....[0]....
.L_47:
        /*0108*/ 	.word	0x00000001
        /*010c*/ 	.byte	0x10, 0x0b, 0x00, 0x00, 0x01, 0x00, 0x00, 0x00, 0x40, 0x0b, 0x00, 0x00, 0x01, 0x00, 0x00, 0x00
        /* <DEDUP_REMOVED lines=938> */
        /*3bbc*/ 	.byte	0x70, 0xc0, 0x01, 0x00, 0x01, 0x00, 0x00, 0x00, 0x40, 0xca, 0x01, 0x00


	//----- nvinfo : EIATTR_INT_WARP_WIDE_INSTR_OFFSETS
	.align		4
.L_48:
        /*3bc8*/ 	.byte	0x04, 0x31
        /*3bca*/ 	.short	(.L_50 - .L_49)


	//   ....[0]....
.L_49:
        /*3bcc*/ 	.word	0x00001010


	//   ....[1]....
        /*3bd0*/ 	.word	0x00001020


	//   ....[2]....
        /*3bd4*/ 	.word	0x0000c880


	//   ....[3]....
        /*3bd8*/ 	.word	0x0001eb20


	//   ....[4]....
        /*3bdc*/ 	.word	0x0001eb70


	//----- nvinfo : EIATTR_COOP_GROUP_MASK_REGIDS
	.align		4
.L_50:
        /*3be0*/ 	.byte	0x04, 0x29
        /*3be2*/ 	.short	(.L_52 - .L_51)


	//   ....[0]....
.L_51:
        /*3be4*/ 	.word	0xffffffff


	//   ....[1]....
        /*3be8*/ 	.word	0xffffffff


	//   ....[2]....
        /*3bec*/ 	.word	0xffffffff


	//   ....[3]....
        /*3bf0*/ 	.word	0xffffffff


	//----- nvinfo : EIATTR_COOP_GROUP_INSTR_OFFSETS
	.align		4
.L_52:
        /*3bf4*/ 	.byte	0x04, 0x28
        /*3bf6*/ 	.short	(.L_54 - .L_53)


	//   ....[0]....
.L_53:
        /*3bf8*/ 	.word	0x00000070


	//   ....[1]....
        /*3bfc*/ 	.word	0x00000330


	//   ....[2]....
        /*3c00*/ 	.word	0x0001e9b0


	//   ....[3]....
        /*3c04*/ 	.word	0x0001ec20


	//----- nvinfo : EIATTR_VRC_CTA_INIT_COUNT
	.align		4
.L_54:
        /*3c08*/ 	.byte	0x02, 0x4a
        /*3c0a*/ 	.byte	0x80
	.zero		1


	//----- nvinfo : EIATTR_MBARRIER_INSTR_OFFSETS
	.align		4
        /*3c0c*/ 	.byte	0x04, 0x39
        /*3c0e*/ 	.short	(.L_56 - .L_55)


	//   ....[0]....
.L_55:
        /*3c10*/ 	.word	0x00001200
        /*3c14*/ 	.word	0x000000ff
        /*3c18*/ 	.word	0x00000000
        /*3c1c*/ 	.short	0x0100
        /*3c1e*/ 	.byte	0x0b
	.zero		1


	//   ....[1]....
        /*3c20*/ 	.word	0x0000c8f0
        /*3c24*/ 	.word	0x000000ff
        /*3c28*/ 	.word	0x00018008
        /*3c2c*/ 	.short	0x0100
        /*3c2e*/ 	.byte	0x08
	.zero		1


	//   ....[2]....
        /*3c30*/ 	.word	0x00015be0
        /*3c34*/ 	.word	0x000000ff
        /*3c38*/ 	.word	0x00000000
        /*3c3c*/ 	.short	0x010a
        /*3c3e*/ 	.byte	0x0b
	.zero		1


	//   ....[3]....
        /*3c40*/ 	.word	0x0001ca20
        /*3c44*/ 	.word	0x000000ff
        /*3c48*/ 	.word	0x00000000
        /*3c4c*/ 	.short	0x010a
        /*3c4e*/ 	.byte	0x0b
	.zero		1


	//   ....[4]....
        /*3c50*/ 	.word	0x0001cab0
        /*3c54*/ 	.word	0x000000ff
        /*3c58*/ 	.word	0x00018000
        /*3c5c*/ 	.short	0x0108
        /*3c5e*/ 	.byte	0x08
	.zero		1


	//   ....[5]....
        /*3c60*/ 	.word	0x0001cb50
        /*3c64*/ 	.word	0x000000ff
        /*3c68*/ 	.word	0x00018008
        /*3c6c*/ 	.short	0x0108
        /*3c6e*/ 	.byte	0x08
	.zero		1


	//   ....[6]....
        /*3c70*/ 	.word	0x0001ec40
        /*3c74*/ 	.word	0x000000ff
        /*3c78*/ 	.word	0x00000000
        /*3c7c*/ 	.short	0x010a
        /*3c7e*/ 	.byte	0x0b
	.zero		1


	//   ....[7]....
        /*3c80*/ 	.word	0x0001ec70
        /*3c84*/ 	.word	0x000000ff
        /*3c88*/ 	.word	0x00000000
        /*3c8c*/ 	.short	0x010a
        /*3c8e*/ 	.byte	0x0b
	.zero		1


	//----- nvinfo : EIATTR_NUM_MBARRIERS
	.align		4
.L_56:
        /*3c90*/ 	.byte	0x03, 0x38
        /*3c92*/ 	.short	0x0002


	//----- nvinfo : EIATTR_EXIT_INSTR_OFFSETS
	.align		4
        /*3c94*/ 	.byte	0x04, 0x1c
        /*3c96*/ 	.short	(.L_58 - .L_57)


	//   ....[0]....
.L_57:
        /*3c98*/ 	.word	0x0001ec30


	//----- nvinfo : EIATTR_REQNTID
	.align		4
.L_58:
        /*3c9c*/ 	.byte	0x04, 0x10
        /*3c9e*/ 	.short	(.L_60 - .L_59)
.L_59:
        /*3ca0*/ 	.word	0x00000080
        /*3ca4*/ 	.word	0x00000001
        /*3ca8*/ 	.word	0x00000001


	//----- nvinfo : EIATTR_CRS_STACK_SIZE
	.align		4
.L_60:
        /*3cac*/ 	.byte	0x04, 0x1e
        /*3cae*/ 	.short	(.L_62 - .L_61)
.L_61:
        /*3cb0*/ 	.word	0x00000000


	//----- nvinfo : EIATTR_CBANK_PARAM_SIZE
	.align		4
.L_62:
        /*3cb4*/ 	.byte	0x03, 0x19
        /*3cb6*/ 	.short	0x0050


	//----- nvinfo : EIATTR_PARAM_CBANK
	.align		4
        /*3cb8*/ 	.byte	0x04, 0x0a
        /*3cba*/ 	.short	(.L_64 - .L_63)
	.align		4
.L_63:
        /*3cbc*/ 	.word	index@(.nv.constant0.matmul_kernel)
        /*3cc0*/ 	.short	0x0380
        /*3cc2*/ 	.short	0x0050


	//----- nvinfo : EIATTR_SW_WAR
	.align		4
.L_64:
        /*3cc4*/ 	.byte	0x04, 0x36
        /*3cc6*/ 	.short	(.L_66 - .L_65)
.L_65:
        /*3cc8*/ 	.word	0x00000008
.L_66:


//--------------------- .nv.compat                --------------------------
	.section	.nv.compat,"",@"SHT_CUDA_COMPAT_INFO"
	.align	4
        /*0000*/ 	.byte	0x02, 0x02, 0x02, 0x00, 0x02, 0x05, 0x05, 0x00, 0x02, 0x03, 0x00, 0x00, 0x02, 0x06, 0x01, 0x00


//--------------------- .nv.callgraph             --------------------------
	.section	.nv.callgraph,"",@"SHT_CUDA_CALLGRAPH"
	.align	4
	.sectionentsize	8
	.align		4
        /*0000*/ 	.word	0x00000000
	.align		4
        /*0004*/ 	.word	0xffffffff
	.align		4
        /*0008*/ 	.word	0x00000000
	.align		4
        /*000c*/ 	.word	0xfffffffe
	.align		4
        /*0010*/ 	.word	0x00000000
	.align		4
        /*0014*/ 	.word	0xfffffffd
	.align		4
        /*0018*/ 	.word	0x00000000
	.align		4
        /*001c*/ 	.word	0xfffffffc


//--------------------- .text.matmul_kernel       --------------------------
	.section	.text.matmul_kernel,"ax",@progbits
	.align	128
        .global         matmul_kernel
        .type           matmul_kernel,@function
        .size           matmul_kernel,(.L_x_20 - matmul_kernel)
        .other          matmul_kernel,@"STO_CUDA_ENTRY STV_DEFAULT"
matmul_kernel:
.text.matmul_kernel:
[----:B------:R-:W0:Y:S01]  /*0000*/  LDC R1, c[0x0][0x37c] ;  /* 0x0000df00ff017b82 */ /* 0x000e220000000800 */
[----:B------:R-:W1:Y:S01]  /*0010*/  S2R R0, SR_TID.X ;  /* 0x0000000000007919 */ /* 0x000e620000002100 */
[----:B0-----:R-:W-:Y:S01]  /*0020*/  VIADD R1, R1, 0xfffff888 ;  /* 0xfffff88801017836 */ /* 0x001fe20000000000 */
[----:B-1----:R-:W-:-:S13]  /*0030*/  ISETP.GE.U32.AND P0, PT, R0, 0x20, PT ;  /* 0x000000200000780c */ /* 0x002fda0003f06070 */
[----:B------:R-:W-:Y:S02]  /*0040*/  VOTEU.ANY UP0, P0 ;  /* 0x0000000000ff7886 */ /* 0x000fe40000000100 */
[----:B------:R-:W-:Y:S05]  /*0050*/  BRA.U UP0, `(.L_x_0) ;  /* 0x0000000100b87547 */ /* 0x000fea000b800000 */
[----:B------:R-:W0:Y:S01]  /*0060*/  S2UR UR6, SR_CgaCtaId ;  /* 0x00000000000679c3 */ /* 0x000e220000008800 */
[----:B------:R-:W-:Y:S01]  /*0070*/  NOP ;  /* 0x0000000000007918 */ /* 0x000fe20000000000 */
[----:B------:R-:W-:Y:S02]  /*0080*/  UMOV UR4, 0x40 ;  /* 0x0000004000047882 */ /* 0x000fe40000000000 */
[----:B0-----:R-:W-:-:S09]  /*0090*/  ULEA UR4, UR6, UR4, 0x18 ;  /* 0x0000000406047291 */ /* 0x001fd2000f8ec0ff */
[----:B------:R-:W0:Y:S01]  /*00a0*/  LDS.U8 R0, [UR4] ;  /* 0x00000004ff007984 */ /* 0x000e220008000000 */
[----:B------:R-:W-:Y:S02]  /*00b0*/  UMOV UR4, 0x400 ;  /* 0x0000040000047882 */ /* 0x000fe40000000000 */
[----:B------:R-:W-:Y:S01]  /*00c0*/  ULEA UR4, UR6, UR4, 0x18 ;  /* 0x0000000406047291 */ /* 0x000fe2000f8ec0ff */
[----:B0-----:R-:W-:-:S13]  /*00d0*/  ISETP.NE.AND P0, PT, R0, RZ, PT ;  /* 0x000000ff0000720c */ /* 0x001fda0003f05270 */
[----:B------:R-:W-:Y:S05]  /*00e0*/  @P0 BRA `(.L_x_1) ;  /* 0x00000000007c0947 */ /* 0x000fea0003800000 */
[----:B------:R-:W-:-:S13]  /*00f0*/  ELECT P0, URZ, PT ;  /* 0x0000000000ff782f */ /* 0x000fda0003800000 */
[----:B------:R-:W-:Y:S05]  /*0100*/  @!P0 BRA `(.L_x_2) ;  /* 0x0000000000848947 */ /* 0x000fea0003800000 */
[----:B------:R-:W-:Y:S01]  /*0110*/  UMOV UR5, 0x4 ;  /* 0x0000000400057882 */ /* 0x000fe20000000000 */
[----:B------:R-:W-:Y:S02]  /*0120*/  IMAD.MOV.U32 R4, RZ, RZ, 0x1 ;  /* 0x00000001ff047424 */ /* 0x000fe400078e00ff */
[----:B------:R-:W-:Y:S02]  /*0130*/  IMAD.MOV.U32 R5, RZ, RZ, 0xf ;  /* 0x0000000fff057424 */ /* 0x000fe400078e00ff */
[----:B------:R-:W-:Y:S04]  /*0140*/  DEPBAR.LE SB0, 0x36 ;  /* 0x00008d800000791a */ /* 0x000fe80000000000 */
[----:B------:R-:W0:Y:S02]  /*0150*/  UTCATOMSWS.FIND_AND_SET.ALIGN UP1, UR5, UR5 ;  /* 0x00000005000575e3 */ /* 0x000e240008020800 */
[----:B0-----:R-:W-:-:S04]  /*0160*/  PLOP3.LUT P0, PT, PT, PT, UP1, 0x80, 0x8 ;  /* 0x000000000008781c */ /* 0x001fc80003f0f018 */
[----:B------:R-:W-:-:S04]  /*0170*/  SEL R0, RZ, 0xffffffff, !P0 ;  /* 0xffffffffff007807 */ /* 0x000fc80004000000 */
[----:B------:R-:W-:Y:S01]  /*0180*/  ISETP.NE.AND P0, PT, R0, RZ, PT ;  /* 0x000000ff0000720c */ /* 0x000fe20003f05270 */
[----:B------:R-:W-:-:S12]  /*0190*/  IMAD.U32 R0, RZ, RZ, UR5 ;  /* 0x00000005ff007e24 */ /* 0x000fd8000f8e00ff */
[----:B------:R-:W-:Y:S05]  /*01a0*/  @P0 BRA `(.L_x_3) ;  /* 0x0000000000240947 */ /* 0x000fea0003800000 */
.L_x_4:
[----:B------:R-:W-:Y:S05]  /*01b0*/  NANOSLEEP 0x64 ;  /* 0x000000640000795d */ /* 0x000fea0003800000 */
[----:B------:R-:W-:-:S05]  /*01c0*/  UMOV UR5, 0x4 ;  /* 0x0000000400057882 */ /* 0x000fca0000000000 */
[----:B------:R-:W-:Y:S04]  /*01d0*/  DEPBAR.LE SB0, 0x36 ;  /* 0x00008d800000791a */ /* 0x000fe80000000000 */
[----:B------:R-:W0:Y:S02]  /*01e0*/  UTCATOMSWS.FIND_AND_SET.ALIGN UP1, UR5, UR5 ;  /* 0x00000005000575e3 */ /* 0x000e240008020800 */
[----:B0-----:R-:W-:-:S04]  /*01f0*/  PLOP3.LUT P0, PT, PT, PT, UP1, 0x80, 0x8 ;  /* 0x000000000008781c */ /* 0x001fc80003f0f018 */
[----:B------:R-:W-:-:S04]  /*0200*/  SEL R0, RZ, 0xffffffff, !P0 ;  /* 0xffffffffff007807 */ /* 0x000fc80004000000 */
[----:B------:R-:W-:Y:S01]  /*0210*/  ISETP.NE.AND P0, PT, R0, RZ, PT ;  /* 0x000000ff0000720c */ /* 0x000fe20003f05270 */
[----:B------:R-:W-:-:S12]  /*0220*/  IMAD.U32 R0, RZ, RZ, UR5 ;  /* 0x00000005ff007e24 */ /* 0x000fd8000f8e00ff */
[----:B------:R-:W-:Y:S05]  /*0230*/  @!P0 BRA `(.L_x_4) ;  /* 0xfffffffc00dc8947 */ /* 0x000fea000383ffff */
.L_x_3:
[C---:B------:R-:W-:Y:S01]  /*0240*/  VIADD R3, R0.reuse, 0x10 ;  /* 0x0000001000037836 */ /* 0x040fe20000000000 */
[----:B------:R-:W-:Y:S01]  /*0250*/  UMOV UR5, 0x50 ;  /* 0x0000005000057882 */ /* 0x000fe20000000000 */
[----:B------:R-:W-:Y:S01]  /*0260*/  SHF.L.U32 R2, R5, R0, RZ ;  /* 0x0000000005027219 */ /* 0x000fe200000006ff */
[----:B------:R-:W-:Y:S01]  /*0270*/  ULEA UR5, UR6, UR5, 0x18 ;  /* 0x0000000506057291 */ /* 0x000fe2000f8ec0ff */
[----:B------:R-:W-:Y:S01]  /*0280*/  IMAD.SHL.U32 R0, R0, 0x20, RZ ;  /* 0x0000002000007824 */ /* 0x000fe200078e00ff */
[----:B------:R-:W-:-:S04]  /*0290*/  SHF.L.U32 R3, R4, R3, RZ ;  /* 0x0000000304037219 */ /* 0x000fc800000006ff */
[----:B------:R-:W-:-:S05]  /*02a0*/  LOP3.LUT R2, R3, R2, RZ, 0xfc, !PT ;  /* 0x0000000203027212 */ /* 0x000fca00078efcff */
[----:B------:R0:W-:Y:S04]  /*02b0*/  ATOMS.OR RZ, [UR5], R2 ;  /* 0x00000002ffff798c */ /* 0x0001e8000b000005 */
[----:B------:R0:W-:Y:S01]  /*02c0*/  STS [UR4], R0 ;  /* 0x00000000ff007988 */ /* 0x0001e20008000804 */
[----:B------:R-:W-:Y:S05]  /*02d0*/  BRA `(.L_x_2) ;  /* 0x0000000000107947 */ /* 0x000fea0003800000 */
.L_x_1:
[----:B------:R-:W-:Y:S01]  /*02e0*/  IMAD.MOV.U32 R0, RZ, RZ, -0x1 ;  /* 0xffffffffff007424 */ /* 0x000fe200078e00ff */
[----:B------:R-:W-:-:S04]  /*02f0*/  MOV R2, 0x320 ;  /* 0x0000032000027802 */ /* 0x000fc80000000f00 */
[----:B------:R0:W-:Y:S03]  /*0300*/  STS [UR4], R0 ;  /* 0x00000000ff007988 */ /* 0x0001e60008000804 */
[----:B0-----:R-:W-:Y:S05]  /*0310*/  CALL.REL.NOINC `($__internal_1_$__cuda_sm10x_tcgen05_guardrail_trap_phase_invalid_during_alloc) ;  /* 0x000001e8006c7944 */ /* 0x001fea0003c00000 */
.L_x_2:
[----:B------:R-:W-:Y:S05]  /*0320*/  WARPSYNC.ALL ;  /* 0x0000000000007948 */ /* 0x000fea0003800000 */
[----:B------:R-:W-:Y:S01]  /*0330*/  NOP ;  /* 0x0000000000007918 */ /* 0x000fe20000000000 */
.L_x_0:
[----:B------:R-:W1:Y:S01]  /*0340*/  LDC.64 R6, c[0x0][0x398] ;  /* 0x0000e600ff067b82 */ /* 0x000e620000000a00 */
[----:B------:R-:W2:Y:S01]  /*0350*/  S2R R5, SR_CTAID.X ;  /* 0x0000000000057919 */ /* 0x000ea20000002500 */
[----:B------:R-:W-:Y:S01]  /*0360*/  UMOV UR8, 0x400 ;  /* 0x0000040000087882 */ /* 0x000fe20000000000 */
[----:B------:R-:W3:Y:S01]  /*0370*/  LDCU.128 UR12, c[0x0][0x3a0] ;  /* 0x00007400ff0c77ac */ /* 0x000ee20008000c00 */
[----:B------:R-:W-:Y:S01]  /*0380*/  PRMT R24, RZ, 0x7610, R24 ;  /* 0x00007610ff187816 */ /* 0x000fe20000000018 */
[----:B------:R-:W4:Y:S01]  /*0390*/  S2R R20, SR_TID.X ;  /* 0x0000000000147919 */ /* 0x000f220000002100 */
[----:B------:R-:W-:Y:S01]  /*03a0*/  PRMT R21, RZ, 0x7610, R21 ;  /* 0x00007610ff157816 */ /* 0x000fe20000000015 */
[----:B------:R-:W-:Y:S01]  /*03b0*/  UMOV UR6, 0x1 ;  /* 0x0000000100067882 */ /* 0x000fe20000000000 */
[----:B------:R-:W5:Y:S01]  /*03c0*/  S2UR UR5, SR_CgaCtaId ;  /* 0x00000000000579c3 */ /* 0x000f620000008800 */
[----:B------:R-:W0:Y:S01]  /*03d0*/  LDCU.64 UR24, c[0x0][0x358] ;  /* 0x00006b00ff1877ac */ /* 0x000e220008000a00 */
[----:B------:R-:W0:Y:S01]  /*03e0*/  LDCU.128 UR20, c[0x0][0x380] ;  /* 0x00007000ff1477ac */ /* 0x000e220008000c00 */
[----:B---3--:R-:W-:Y:S01]  /*03f0*/  UIADD3 UR26, UPT, UPT, UR12, 0x7f, URZ ;  /* 0x0000007f0c1a7890 */ /* 0x008fe2000fffe0ff */
[----:B------:R-:W-:-:S02]  /*0400*/  IMAD.U32 R45, RZ, RZ, UR14 ;  /* 0x0000000eff2d7e24 */ /* 0x000fc4000f8e00ff */
[----:B01----:R-:W-:Y:S01]  /*0410*/  VIADD R0, R7, 0x7f ;  /* 0x0000007f07007836 */ /* 0x003fe20000000000 */
[----:B------:R-:W-:Y:S01]  /*0420*/  IABS R13, R6 ;  /* 0x00000006000d7213 */ /* 0x000fe20000000000 */
[----:B------:R-:W-:Y:S01]  /*0430*/  UISETP.GT.AND UP1, UPT, UR26, 0x7f, UPT ;  /* 0x0000007f1a00788c */ /* 0x000fe2000bf24270 */
[----:B------:R-:W-:Y:S02]  /*0440*/  IMAD.U32 R48, RZ, RZ, UR14 ;  /* 0x0000000eff307e24 */ /* 0x000fe4000f8e00ff */
[----:B------:R-:W-:Y:S01]  /*0450*/  SHF.R.S32.HI R3, RZ, 0x1f, R0 ;  /* 0x0000001fff037819 */ /* 0x000fe20000011400 */
[----:B------:R-:W-:Y:S01]  /*0460*/  IMAD.U32 R44, RZ, RZ, UR14 ;  /* 0x0000000eff2c7e24 */ /* 0x000fe2000f8e00ff */
[----:B-----5:R-:W-:Y:S02]  /*0470*/  ULEA UR8, UR5, UR8, 0x18 ;  /* 0x0000000805087291 */ /* 0x020fe4000f8ec0ff */
[----:B------:R-:W-:Y:S01]  /*0480*/  LEA.HI R3, R3, R0, RZ, 0x7 ;  /* 0x0000000003037211 */ /* 0x000fe200078f38ff */
[----:B------:R-:W-:Y:S01]  /*0490*/  IMAD.U32 R49, RZ, RZ, UR14 ;  /* 0x0000000eff317e24 */ /* 0x000fe2000f8e00ff */
[----:B--2---:R-:W-:Y:S01]  /*04a0*/  IABS R10, R5 ;  /* 0x00000005000a7213 */ /* 0x004fe20000000000 */
[----:B------:R-:W-:Y:S01]  /*04b0*/  IMAD.U32 R43, RZ, RZ, UR14 ;  /* 0x0000000eff2b7e24 */ /* 0x000fe2000f8e00ff */
[----:B------:R-:W-:Y:S01]  /*04c0*/  SHF.R.S32.HI R3, RZ, 0x7, R3 ;  /* 0x00000007ff037819 */ /* 0x000fe20000011403 */
[----:B------:R-:W-:Y:S01]  /*04d0*/  IMAD.U32 R50, RZ, RZ, UR14 ;  /* 0x0000000eff327e24 */ /* 0x000fe2000f8e00ff */
[----:B----4-:R-:W-:Y:S01]  /*04e0*/  LOP3.LUT R14, R20, 0x3f, RZ, 0xc0, !PT ;  /* 0x0000003f140e7812 */ /* 0x010fe200078ec0ff */
[----:B------:R-:W-:Y:S01]  /*04f0*/  IMAD.U32 R42, RZ, RZ, UR14 ;  /* 0x0000000eff2a7e24 */ /* 0x000fe2000f8e00ff */
[----:B------:R-:W-:Y:S01]  /*0500*/  SHF.R.U32.HI R19, RZ, 0x6, R20 ;  /* 0x00000006ff137819 */ /* 0x000fe20000011614 */
[----:B------:R-:W-:Y:S01]  /*0510*/  IMAD.SHL.U32 R4, R3, 0x8, RZ ;  /* 0x0000000803047824 */ /* 0x000fe200078e00ff */
[----:B------:R-:W-:Y:S01]  /*0520*/  UIADD3 UR11, UPT, UPT, UR8, 0x18000, URZ ;  /* 0x00018000080b7890 */ /* 0x000fe2000fffe0ff */
[----:B------:R-:W-:-:S03]  /*0530*/  IMAD.U32 R51, RZ, RZ, UR14 ;  /* 0x0000000eff337e24 */ /* 0x000fc6000f8e00ff */
[-C--:B------:R-:W-:Y:S02]  /*0540*/  IABS R9, R4.reuse ;  /* 0x0000000400097213 */ /* 0x080fe40000000000 */
[----:B------:R-:W-:Y:S02]  /*0550*/  IABS R12, R4 ;  /* 0x00000004000c7213 */ /* 0x000fe40000000000 */
[----:B------:R-:W0:Y:S08]  /*0560*/  I2F.RP R0, R9 ;  /* 0x0000000900007306 */ /* 0x000e300000209400 */
[----:B0-----:R-:W0:Y:S02]  /*0570*/  MUFU.RCP R0, R0 ;  /* 0x0000000000007308 */ /* 0x001e240000001000 */
[----:B0-----:R-:W-:-:S02]  /*0580*/  VIADD R2, R0, 0xffffffe ;  /* 0x0ffffffe00027836 */ /* 0x001fc40000000000 */
[----:B------:R-:W-:-:S04]  /*0590*/  IMAD.MOV R0, RZ, RZ, -R12 ;  /* 0x000000ffff007224 */ /* 0x000fc800078e0a0c */
[----:B------:R0:W1:Y:S02]  /*05a0*/  F2I.FTZ.U32.TRUNC.NTZ R3, R2 ;  /* 0x0000000200037305 */ /* 0x000064000021f000 */
[----:B0-----:R-:W-:Y:S02]  /*05b0*/  IMAD.MOV.U32 R2, RZ, RZ, RZ ;  /* 0x000000ffff027224 */ /* 0x001fe400078e00ff */
[----:B-1----:R-:W-:-:S04]  /*05c0*/  IMAD.MOV R8, RZ, RZ, -R3 ;  /* 0x000000ffff087224 */ /* 0x002fc800078e0a03 */
[----:B------:R-:W-:Y:S02]  /*05d0*/  IMAD R11, R8, R9, RZ ;  /* 0x00000009080b7224 */ /* 0x000fe400078e02ff */
[----:B------:R-:W-:Y:S02]  /*05e0*/  IMAD.MOV.U32 R8, RZ, RZ, R10 ;  /* 0x000000ffff087224 */ /* 0x000fe400078e000a */
[----:B------:R-:W-:-:S06]  /*05f0*/  IMAD.HI.U32 R3, R3, R11, R2 ;  /* 0x0000000b03037227 */ /* 0x000fcc00078e0002 */
[----:B------:R-:W-:-:S04]  /*0600*/  IMAD.HI.U32 R3, R3, R8, RZ ;  /* 0x0000000803037227 */ /* 0x000fc800078e00ff */
[----:B------:R-:W-:Y:S01]  /*0610*/  IMAD R0, R3, R0, R8 ;  /* 0x0000000003007224 */ /* 0x000fe200078e0208 */
[----:B------:R-:W-:Y:S04]  /*0620*/  BAR.SYNC.DEFER_BLOCKING 0x0 ;  /* 0x0000000000007b1d */ /* 0x000fe80000010000 */
[----:B------:R-:W-:-:S13]  /*0630*/  ISETP.GT.U32.AND P1, PT, R9, R0, PT ;  /* 0x000000000900720c */ /* 0x000fda0003f24070 */
[----:B------:R-:W-:Y:S02]  /*0640*/  @!P1 IMAD.IADD R0, R0, 0x1, -R9 ;  /* 0x0000000100009824 */ /* 0x000fe400078e0a09 */
[----:B------:R-:W-:Y:S01]  /*0650*/  @!P1 VIADD R3, R3, 0x1 ;  /* 0x0000000103039836 */ /* 0x000fe20000000000 */
[----:B------:R-:W-:Y:S02]  /*0660*/  ISETP.NE.AND P1, PT, R4, RZ, PT ;  /* 0x000000ff0400720c */ /* 0x000fe40003f25270 */
[----:B------:R-:W-:Y:S02]  /*0670*/  ISETP.GE.U32.AND P0, PT, R0, R9, PT ;  /* 0x000000090000720c */ /* 0x000fe40003f06070 */
[----:B------:R-:W-:-:S04]  /*0680*/  LOP3.LUT R0, R5, R4, RZ, 0x3c, !PT ;  /* 0x0000000405007212 */ /* 0x000fc800078e3cff */
[----:B------:R-:W-:Y:S01]  /*0690*/  ISETP.GE.AND P2, PT, R0, RZ, PT ;  /* 0x000000ff0000720c */ /* 0x000fe20003f46270 */
[----:B------:R-:W-:-:S06]  /*06a0*/  VIADD R0, R6, 0x3f ;  /* 0x0000003f06007836 */ /* 0x000fcc0000000000 */
[----:B------:R-:W-:-:S04]  /*06b0*/  @P0 VIADD R3, R3, 0x1 ;  /* 0x0000000103030836 */ /* 0x000fc80000000000 */
[----:B------:R-:W-:Y:S01]  /*06c0*/  IMAD.MOV.U32 R2, RZ, RZ, R3 ;  /* 0x000000ffff027224 */ /* 0x000fe200078e0003 */
[----:B------:R-:W-:-:S03]  /*06d0*/  SHF.R.S32.HI R3, RZ, 0x1f, R0 ;  /* 0x0000001fff037819 */ /* 0x000fc60000011400 */
[----:B------:R-:W-:Y:S01]  /*06e0*/  @!P2 IMAD.MOV R2, RZ, RZ, -R2 ;  /* 0x000000ffff02a224 */ /* 0x000fe200078e0a02 */
[----:B------:R-:W-:Y:S02]  /*06f0*/  @!P1 LOP3.LUT R2, RZ, R4, RZ, 0x33, !PT ;  /* 0x00000004ff029212 */ /* 0x000fe400078e33ff */
[----:B------:R-:W-:-:S03]  /*0700*/  LEA.HI R3, R3, R0, RZ, 0x6 ;  /* 0x0000000003037211 */ /* 0x000fc600078f30ff */
[----:B------:R-:W-:Y:S02]  /*0710*/  IMAD.SHL.U32 R11, R2, 0x8, RZ ;  /* 0x00000008020b7824 */ /* 0x000fe400078e00ff */
[----:B------:R-:W-:-:S03]  /*0720*/  IMAD.MOV R2, RZ, RZ, -R2 ;  /* 0x000000ffff027224 */ /* 0x000fc600078e0a02 */
[----:B------:R-:W-:Y:S01]  /*0730*/  LEA.HI.SX32 R3, R3, -R11, 0x1a ;  /* 0x8000000b03037211 */ /* 0x000fe200078fd2ff */
[----:B------:R-:W-:Y:S02]  /*0740*/  IMAD R12, R4, R2, R5 ;  /* 0x00000002040c7224 */ /* 0x000fe400078e0205 */
[----:B------:R-:W-:Y:S01]  /*0750*/  IMAD.MOV.U32 R2, RZ, RZ, RZ ;  /* 0x000000ffff027224 */ /* 0x000fe200078e00ff */
[----:B------:R-:W-:Y:S02]  /*0760*/  VIMNMX R15, PT, PT, R3, 0x8, PT ;  /* 0x00000008030f7848 */ /* 0x000fe40003fe0100 */
[----:B------:R-:W-:Y:S02]  /*0770*/  IABS R9, R12 ;  /* 0x0000000c00097213 */ /* 0x000fe40000000000 */
[-C--:B------:R-:W-:Y:S02]  /*0780*/  IABS R10, R15.reuse ;  /* 0x0000000f000a7213 */ /* 0x080fe40000000000 */
[----:B------:R-:W-:-:S02]  /*0790*/  IABS R4, R15 ;  /* 0x0000000f00047213 */ /* 0x000fc40000000000 */
[----:B------:R-:W0:Y:S08]  /*07a0*/  I2F.RP R0, R10 ;  /* 0x0000000a00007306 */ /* 0x000e300000209400 */
[----:B0-----:R-:W0:Y:S02]  /*07b0*/  MUFU.RCP R0, R0 ;  /* 0x0000000000007308 */ /* 0x001e240000001000 */
[----:B0-----:R-:W-:-:S06]  /*07c0*/  VIADD R3, R0, 0xffffffe ;  /* 0x0ffffffe00037836 */ /* 0x001fcc0000000000 */
[----:B------:R-:W0:Y:S02]  /*07d0*/  F2I.FTZ.U32.TRUNC.NTZ R3, R3 ;  /* 0x0000000300037305 */ /* 0x000e24000021f000 */
[----:B0-----:R-:W-:-:S04]  /*07e0*/  IMAD.MOV R8, RZ, RZ, -R3 ;  /* 0x000000ffff087224 */ /* 0x001fc800078e0a03 */
[----:B------:R-:W-:-:S04]  /*07f0*/  IMAD.MOV.U32 R5, RZ, RZ, R8 ;  /* 0x000000ffff057224 */ /* 0x000fc800078e0008 */
[----:B------:R-:W-:-:S04]  /*0800*/  IMAD R5, R5, R10, RZ ;  /* 0x0000000a05057224 */ /* 0x000fc800078e02ff */
[----:B------:R-:W-:-:S04]  /*0810*/  IMAD.HI.U32 R2, R3, R5, R2 ;  /* 0x0000000503027227 */ /* 0x000fc800078e0002 */
[----:B------:R-:W-:Y:S02]  /*0820*/  IMAD.MOV R3, RZ, RZ, -R4 ;  /* 0x000000ffff037224 */ /* 0x000fe400078e0a04 */
[----:B------:R-:W-:Y:S01]  /*0830*/  IMAD.HI.U32 R0, R2, R9, RZ ;  /* 0x0000000902007227 */ /* 0x000fe200078e00ff */
[----:B------:R-:W0:Y:S01]  /*0840*/  I2F.RP R4, R13 ;  /* 0x0000000d00047306 */ /* 0x000e220000209400 */
[----:B------:R-:W-:Y:S02]  /*0850*/  IABS R2, R7 ;  /* 0x0000000700027213 */ /* 0x000fe40000000000 */
[----:B------:R-:W-:-:S05]  /*0860*/  IMAD R3, R0, R3, R9 ;  /* 0x0000000300037224 */ /* 0x000fca00078e0209 */
[----:B------:R-:W-:Y:S01]  /*0870*/  ISETP.GT.U32.AND P1, PT, R10, R3, PT ;  /* 0x000000030a00720c */ /* 0x000fe20003f24070 */
[----:B------:R-:W1:Y:S08]  /*0880*/  I2F.RP R8, R2 ;  /* 0x0000000200087306 */ /* 0x000e700000209400 */
[----:B0-----:R-:W0:Y:S04]  /*0890*/  MUFU.RCP R4, R4 ;  /* 0x0000000400047308 */ /* 0x001e280000001000 */
[----:B------:R-:W-:-:S02]  /*08a0*/  @!P1 IMAD.IADD R3, R3, 0x1, -R10 ;  /* 0x0000000103039824 */ /* 0x000fc400078e0a0a */
[----:B------:R-:W-:Y:S01]  /*08b0*/  @!P1 VIADD R0, R0, 0x1 ;  /* 0x0000000100009836 */ /* 0x000fe20000000000 */
[----:B------:R-:W-:Y:S01]  /*08c0*/  ISETP.NE.AND P1, PT, R15, RZ, PT ;  /* 0x000000ff0f00720c */ /* 0x000fe20003f25270 */
[----:B-1----:R-:W1:Y:S01]  /*08d0*/  MUFU.RCP R8, R8 ;  /* 0x0000000800087308 */ /* 0x002e620000001000 */
[----:B------:R-:W-:Y:S02]  /*08e0*/  ISETP.GE.U32.AND P0, PT, R3, R10, PT ;  /* 0x0000000a0300720c */ /* 0x000fe40003f06070 */
[----:B------:R-:W-:-:S04]  /*08f0*/  LOP3.LUT R3, R12, R15, RZ, 0x3c, !PT ;  /* 0x0000000f0c037212 */ /* 0x000fc800078e3cff */
[----:B------:R-:W-:Y:S01]  /*0900*/  ISETP.GE.AND P2, PT, R3, RZ, PT ;  /* 0x000000ff0300720c */ /* 0x000fe20003f46270 */
[----:B0-----:R-:W-:-:S06]  /*0910*/  VIADD R5, R4, 0xffffffe ;  /* 0x0ffffffe04057836 */ /* 0x001fcc0000000000 */
[----:B------:R-:W-:Y:S01]  /*0920*/  @P0 VIADD R0, R0, 0x1 ;  /* 0x0000000100000836 */ /* 0x000fe20000000000 */
[----:B------:R-:W0:Y:S01]  /*0930*/  F2I.FTZ.U32.TRUNC.NTZ R5, R5 ;  /* 0x0000000500057305 */ /* 0x000e22000021f000 */
[----:B------:R-:W-:Y:S01]  /*0940*/  PLOP3.LUT P0, PT, PT, PT, UP1, 0x80, 0x8 ;  /* 0x000000000008781c */ /* 0x000fe20003f0f018 */
[----:B-1----:R-:W-:Y:S01]  /*0950*/  VIADD R9, R8, 0xffffffe ;  /* 0x0ffffffe08097836 */ /* 0x002fe20000000000 */
[----:B------:R-:W-:Y:S01]  /*0960*/  SHF.R.U32.HI R8, RZ, 0x5, R20 ;  /* 0x00000005ff087819 */ /* 0x000fe20000011614 */
[----:B------:R-:W-:-:S03]  /*0970*/  IMAD.MOV.U32 R10, RZ, RZ, R0 ;  /* 0x000000ffff0a7224 */ /* 0x000fc600078e0000 */
[----:B------:R-:W-:Y:S01]  /*0980*/  R2UR UR16, R8 ;  /* 0x00000000081072ca */ /* 0x000fe200000e0000 */
[----:B------:R-:W-:Y:S01]  /*0990*/  @!P2 IMAD.MOV R10, RZ, RZ, -R10 ;  /* 0x000000ffff0aa224 */ /* 0x000fe200078e0a0a */
[----:B------:R-:W-:Y:S01]  /*09a0*/  @!P1 LOP3.LUT R10, RZ, R15, RZ, 0x33, !PT ;  /* 0x0000000fff0a9212 */ /* 0x000fe200078e33ff */
[----:B------:R-:W1:Y:S01]  /*09b0*/  F2I.FTZ.U32.TRUNC.NTZ R9, R9 ;  /* 0x0000000900097305 */ /* 0x000e62000021f000 */
[----:B------:R-:W-:-:S03]  /*09c0*/  IMAD.MOV.U32 R8, RZ, RZ, RZ ;  /* 0x000000ffff087224 */ /* 0x000fc600078e00ff */
[----:B------:R-:W-:Y:S02]  /*09d0*/  IMAD.MOV R0, RZ, RZ, -R10 ;  /* 0x000000ffff007224 */ /* 0x000fe400078e0a0a */
[----:B0-----:R-:W-:Y:S02]  /*09e0*/  IMAD.MOV R4, RZ, RZ, -R5 ;  /* 0x000000ffff047224 */ /* 0x001fe400078e0a05 */
[----:B------:R-:W-:Y:S02]  /*09f0*/  IMAD R0, R15, R0, R12 ;  /* 0x000000000f007224 */ /* 0x000fe400078e020c */
[----:B------:R-:W-:Y:S01]  /*0a00*/  IMAD R3, R4, R13, RZ ;  /* 0x0000000d04037224 */ /* 0x000fe200078e02ff */
[----:B------:R-:W0:Y:S01]  /*0a10*/  LDS R12, [UR8] ;  /* 0x00000008ff0c7984 */ /* 0x000e220008000800 */
[----:B------:R-:W-:Y:S01]  /*0a20*/  IMAD.IADD R0, R11, 0x1, R0 ;  /* 0x000000010b007824 */ /* 0x000fe200078e0200 */
[----:B------:R-:W-:Y:S01]  /*0a30*/  USHF.L.U32 UR4, UR16, 0x15, URZ ;  /* 0x0000001510047899 */ /* 0x000fe200080006ff */
[----:B------:R-:W-:-:S02]  /*0a40*/  IMAD.MOV.U32 R4, RZ, RZ, RZ ;  /* 0x000000ffff047224 */ /* 0x000fc400078e00ff */
[----:B------:R-:W-:Y:S01]  /*0a50*/  IMAD R17, R0, 0x40, R14 ;  /* 0x0000004000117824 */ /* 0x000fe200078e020e */
[----:B------:R-:W-:Y:S01]  /*0a60*/  ULOP3.LUT UR4, UR4, 0x600000, URZ, 0xc0, !UPT ;  /* 0x0060000004047892 */ /* 0x000fe2000f8ec0ff */
[----:B------:R-:W-:-:S03]  /*0a70*/  IMAD.HI.U32 R4, R5, R3, R4 ;  /* 0x0000000305047227 */ /* 0x000fc600078e0004 */
[----:B------:R-:W-:Y:S01]  /*0a80*/  IABS R5, R17 ;  /* 0x0000001100057213 */ /* 0x000fe20000000000 */
[----:B-1----:R-:W-:Y:S01]  /*0a90*/  IMAD.MOV R3, RZ, RZ, -R9 ;  /* 0x000000ffff037224 */ /* 0x002fe200078e0a09 */
[----:B------:R-:W-:Y:S01]  /*0aa0*/  BAR.SYNC.DEFER_BLOCKING 0x0 ;  /* 0x0000000000007b1d */ /* 0x000fe20000010000 */
[----:B------:R-:W-:Y:S01]  /*0ab0*/  IMAD.SHL.U32 R0, R10, 0x80, RZ ;  /* 0x000000800a007824 */ /* 0x000fe200078e00ff */
[----:B------:R-:W-:Y:S01]  /*0ac0*/  SHF.R.U32.HI R10, RZ, 0x6, R20 ;  /* 0x00000006ff0a7819 */ /* 0x000fe20000011614 */
[----:B------:R-:W-:Y:S01]  /*0ad0*/  IMAD.HI.U32 R4, R4, R5, RZ ;  /* 0x0000000504047227 */ /* 0x000fe200078e00ff */
[----:B------:R-:W-:Y:S02]  /*0ae0*/  ISETP.GE.AND P2, PT, R17, RZ, PT ;  /* 0x000000ff1100720c */ /* 0x000fe40003f46270 */
[----:B------:R-:W-:Y:S01]  /*0af0*/  LOP3.LUT R20, R20, 0x7f, RZ, 0xc0, !PT ;  /* 0x0000007f14147812 */ /* 0x000fe200078ec0ff */
[----:B------:R-:W-:Y:S01]  /*0b00*/  IMAD.MOV R4, RZ, RZ, -R4 ;  /* 0x000000ffff047224 */ /* 0x000fe200078e0a04 */
[----:B------:R1:W-:Y:S01]  /*0b10*/  STL [R1+0x748], R17 ;  /* 0x0007481101007387 */ /* 0x0003e20000100800 */
[----:B------:R-:W-:-:S02]  /*0b20*/  VIADD R14, R0, 0x7f ;  /* 0x0000007f000e7836 */ /* 0x000fc40000000000 */
[----:B------:R-:W-:Y:S01]  /*0b30*/  IMAD R4, R13, R4, R5 ;  /* 0x000000040d047224 */ /* 0x000fe200078e0205 */
[----:B------:R2:W-:Y:S01]  /*0b40*/  STL.S16 [R1+0x210], R24 ;  /* 0x0002101801007387 */ /* 0x0005e20000100600 */
[----:B------:R-:W-:Y:S01]  /*0b50*/  IMAD R3, R3, R2, RZ ;  /* 0x0000000203037224 */ /* 0x000fe200078e02ff */
[----:B------:R-:W-:Y:S01]  /*0b60*/  IABS R11, R14 ;  /* 0x0000000e000b7213 */ /* 0x000fe20000000000 */
[----:B------:R-:W-:Y:S01]  /*0b70*/  VIADD R63, R0, 0x1 ;  /* 0x00000001003f7836 */ /* 0x000fe20000000000 */
[----:B------:R-:W-:Y:S01]  /*0b80*/  ISETP.GT.U32.AND P1, PT, R13, R4, PT ;  /* 0x000000040d00720c */ /* 0x000fe20003f24070 */
[----:B------:R-:W-:Y:S01]  /*0b90*/  IMAD.HI.U32 R3, R9, R3, R8 ;  /* 0x0000000309037227 */ /* 0x000fe200078e0008 */
[----:B------:R-:W-:Y:S01]  /*0ba0*/  SGXT.U32 R8, R10, 0x1 ;  /* 0x000000010a08781a */ /* 0x000fe20000000000 */
[----:B------:R2:W-:Y:S01]  /*0bb0*/  STL.S16 [R1+0x20c], R21 ;  /* 0x00020c1501007387 */ /* 0x0005e20000100600 */
[----:B------:R-:W-:Y:S01]  /*0bc0*/  IABS R10, R63 ;  /* 0x0000003f000a7213 */ /* 0x000fe20000000000 */
[----:B------:R-:W-:Y:S01]  /*0bd0*/  VIADD R64, R0, 0x2 ;  /* 0x0000000200407836 */ /* 0x000fe20000000000 */
[----:B------:R-:W-:Y:S01]  /*0be0*/  ISETP.LT.AND P0, PT, R8, UR12, P0 ;  /* 0x0000000c08007c0c */ /* 0x000fe20008701270 */
[----:B------:R-:W-:Y:S01]  /*0bf0*/  IMAD.HI.U32 R5, R3, R11, RZ ;  /* 0x0000000b03057227 */ /* 0x000fe200078e00ff */
[----:B------:R-:W-:-:S02]  /*0c00*/  ISETP.GE.AND P4, PT, R14, RZ, PT ;  /* 0x000000ff0e00720c */ /* 0x000fc40003f86270 */
[----:B------:R-:W-:Y:S01]  /*0c10*/  IABS R9, R64 ;  /* 0x0000004000097213 */ /* 0x000fe20000000000 */
[----:B------:R-:W-:Y:S01]  /*0c20*/  IMAD.MOV R5, RZ, RZ, -R5 ;  /* 0x000000ffff057224 */ /* 0x000fe200078e0a05 */
[----:B0-----:R-:W-:Y:S01]  /*0c30*/  R2UR UR9, R12 ;  /* 0x000000000c0972ca */ /* 0x001fe200000e0000 */
[----:B------:R-:W-:Y:S02]  /*0c40*/  @!P1 IMAD.IADD R4, R4, 0x1, -R13 ;  /* 0x0000000104049824 */ /* 0x000fe400078e0a0d */
[----:B------:R-:W-:Y:S02]  /*0c50*/  VIADD R67, R0, 0x5 ;  /* 0x0000000500437836 */ /* 0x000fe40000000000 */
[----:B------:R-:W-:Y:S01]  /*0c60*/  IMAD R11, R2, R5, R11 ;  /* 0x00000005020b7224 */ /* 0x000fe200078e020b */
[----:B------:R-:W-:Y:S01]  /*0c70*/  ISETP.GT.U32.AND P1, PT, R13, R4, PT ;  /* 0x000000040d00720c */ /* 0x000fe20003f24070 */
[----:B------:R-:W-:Y:S01]  /*0c80*/  VIADD R65, R0, 0x3 ;  /* 0x0000000300417836 */ /* 0x000fe20000000000 */
[----:B------:R-:W-:Y:S01]  /*0c90*/  IABS R16, R67 ;  /* 0x0000004300107213 */ /* 0x000fe20000000000 */
[----:B------:R-:W-:-:S03]  /*0ca0*/  IMAD.HI.U32 R5, R3, R10, RZ ;  /* 0x0000000a03057227 */ /* 0x000fc600078e00ff */
[----:B------:R-:W-:Y:S01]  /*0cb0*/  IABS R14, R65 ;  /* 0x00000041000e7213 */ /* 0x000fe20000000000 */
[----:B------:R-:W-:Y:S01]  /*0cc0*/  VIADD R66, R0, 0x4 ;  /* 0x0000000400427836 */ /* 0x000fe20000000000 */
[----:B------:R-:W-:Y:S01]  /*0cd0*/  UIADD3 UR10, UPT, UPT, UR9, UR4, URZ ;  /* 0x00000004090a7290 */ /* 0x000fe2000fffe0ff */
[----:B------:R-:W-:-:S03]  /*0ce0*/  IMAD.HI.U32 R8, R3, R9, RZ ;  /* 0x0000000903087227 */ /* 0x000fc600078e00ff */
[----:B------:R-:W-:Y:S01]  /*0cf0*/  IABS R15, R66 ;  /* 0x00000042000f7213 */ /* 0x000fe20000000000 */
[----:B------:R-:W-:Y:S02]  /*0d00*/  IMAD.MOV R5, RZ, RZ, -R5 ;  /* 0x000000ffff057224 */ /* 0x000fe400078e0a05 */
[----:B------:R-:W-:Y:S02]  /*0d10*/  IMAD.MOV R8, RZ, RZ, -R8 ;  /* 0x000000ffff087224 */ /* 0x000fe400078e0a08 */
[----:B------:R-:W-:Y:S01]  /*0d20*/  @!P1 IMAD.IADD R4, R4, 0x1, -R13 ;  /* 0x0000000104049824 */ /* 0x000fe200078e0a0d */
[----:B------:R-:W-:Y:S01]  /*0d30*/  ISETP.NE.AND P1, PT, R6, RZ, PT ;  /* 0x000000ff0600720c */ /* 0x000fe20003f25270 */
[----:B------:R-:W-:Y:S02]  /*0d40*/  IMAD R10, R2, R5, R10 ;  /* 0x00000005020a7224 */ /* 0x000fe400078e020a */
[----:B------:R-:W-:-:S04]  /*0d50*/  IMAD.HI.U32 R12, R3, R16, RZ ;  /* 0x00000010030c7227 */ /* 0x000fc800078e00ff */
[----:B------:R-:W-:-:S04]  /*0d60*/  IMAD.HI.U32 R5, R3, R14, RZ ;  /* 0x0000000e03057227 */ /* 0x000fc800078e00ff */
[----:B------:R-:W-:Y:S02]  /*0d70*/  IMAD R9, R2, R8, R9 ;  /* 0x0000000802097224 */ /* 0x000fe400078e0209 */
[----:B------:R-:W-:-:S04]  /*0d80*/  IMAD.HI.U32 R8, R3, R15, RZ ;  /* 0x0000000f03087227 */ /* 0x000fc800078e00ff */
[----:B-1----:R-:W-:Y:S01]  /*0d90*/  IMAD.MOV R17, RZ, RZ, -R12 ;  /* 0x000000ffff117224 */ /* 0x002fe200078e0a0c */
[----:B------:R-:W-:Y:S01]  /*0da0*/  SGXT.U32 R12, R19, 0x1 ;  /* 0x00000001130c781a */ /* 0x000fe20000000000 */
[----:B------:R-:W-:Y:S02]  /*0db0*/  IMAD.MOV R5, RZ, RZ, -R5 ;  /* 0x000000ffff057224 */ /* 0x000fe400078e0a05 */
[----:B------:R-:W-:Y:S01]  /*0dc0*/  IMAD.MOV R13, RZ, RZ, -R8 ;  /* 0x000000ffff0d7224 */ /* 0x000fe200078e0a08 */
[----:B------:R-:W-:Y:S01]  /*0dd0*/  LOP3.LUT R25, R12, 0x8, RZ, 0xfc, !PT ;  /* 0x000000080c197812 */ /* 0x000fe200078efcff */
[----:B------:R-:W-:Y:S02]  /*0de0*/  IMAD.MOV.U32 R18, RZ, RZ, R4 ;  /* 0x000000ffff127224 */ /* 0x000fe400078e0004 */
[----:B------:R-:W-:Y:S02]  /*0df0*/  IMAD R8, R2, R5, R14 ;  /* 0x0000000502087224 */ /* 0x000fe400078e020e */
[----:B------:R-:W-:-:S02]  /*0e00*/  IMAD R14, R12, UR14, RZ ;  /* 0x0000000e0c0e7c24 */ /* 0x000fc4000f8e02ff */
[----:B------:R-:W-:Y:S01]  /*0e10*/  @!P2 IMAD.MOV R18, RZ, RZ, -R18 ;  /* 0x000000ffff12a224 */ /* 0x000fe200078e0a12 */
[----:B------:R-:W-:Y:S01]  /*0e20*/  @!P1 LOP3.LUT R18, RZ, R6, RZ, 0x33, !PT ;  /* 0x00000006ff129212 */ /* 0x000fe200078e33ff */
[----:B------:R-:W-:Y:S01]  /*0e30*/  IMAD.U32 R6, RZ, RZ, UR14 ;  /* 0x0000000eff067e24 */ /* 0x000fe2000f8e00ff */
[----:B------:R-:W-:Y:S01]  /*0e40*/  ISETP.NE.U32.AND P2, PT, R20, RZ, PT ;  /* 0x000000ff1400720c */ /* 0x000fe20003f45070 */
[----:B------:R-:W-:Y:S01]  /*0e50*/  IMAD R45, R45, 0x2, R14 ;  /* 0x000000022d2d7824 */ /* 0x000fe200078e020e */
[----:B------:R-:W-:Y:S01]  /*0e60*/  PLOP3.LUT P1, PT, PT, PT, UP1, 0x80, 0x8 ;  /* 0x000000000008781c */ /* 0x000fe20003f2f018 */
[----:B------:R-:W-:Y:S02]  /*0e70*/  IMAD R5, R2, R13, R15 ;  /* 0x0000000d02057224 */ /* 0x000fe400078e020f */
[----:B------:R-:W-:Y:S02]  /*0e80*/  IMAD R23, R6, 0x2, R45 ;  /* 0x0000000206177824 */ /* 0x000fe400078e022d */
[----:B------:R-:W-:-:S02]  /*0e90*/  IMAD.U32 R15, RZ, RZ, UR14 ;  /* 0x0000000eff0f7e24 */ /* 0x000fc4000f8e00ff */
[----:B------:R-:W-:Y:S02]  /*0ea0*/  IMAD R48, R48, 0x2, R23 ;  /* 0x0000000230307824 */ /* 0x000fe400078e0217 */
[----:B------:R-:W-:Y:S02]  /*0eb0*/  IMAD.U32 R13, RZ, RZ, UR14 ;  /* 0x0000000eff0d7e24 */ /* 0x000fe4000f8e00ff */
[----:B------:R-:W-:Y:S02]  /*0ec0*/  IMAD R15, R15, 0x2, R48 ;  /* 0x000000020f0f7824 */ /* 0x000fe400078e0230 */
[----:B------:R-:W-:Y:S02]  /*0ed0*/  IMAD R4, R2, R17, R16 ;  /* 0x0000001102047224 */ /* 0x000fe400078e0210 */
[----:B------:R-:W-:Y:S02]  /*0ee0*/  IMAD R44, R44, 0x2, R15 ;  /* 0x000000022c2c7824 */ /* 0x000fe400078e020f */
[----:B------:R-:W-:-:S02]  /*0ef0*/  IMAD.U32 R16, RZ, RZ, UR14 ;  /* 0x0000000eff107e24 */ /* 0x000fc4000f8e00ff */
[----:B------:R-:W-:Y:S02]  /*0f00*/  IMAD R22, R13, 0x2, R44 ;  /* 0x000000020d167824 */ /* 0x000fe400078e022c */
[----:B------:R-:W-:Y:S02]  /*0f10*/  IMAD.U32 R20, RZ, RZ, UR14 ;  /* 0x0000000eff147e24 */ /* 0x000fe4000f8e00ff */
[----:B------:R-:W-:Y:S02]  /*0f20*/  IMAD R49, R49, 0x2, R22 ;  /* 0x0000000231317824 */ /* 0x000fe400078e0216 */
[----:B------:R-:W-:Y:S02]  /*0f30*/  IMAD.U32 R17, RZ, RZ, UR14 ;  /* 0x0000000eff117e24 */ /* 0x000fe4000f8e00ff */
[----:B------:R-:W-:Y:S02]  /*0f40*/  IMAD R16, R16, 0x2, R49 ;  /* 0x0000000210107824 */ /* 0x000fe400078e0231 */
[----:B------:R-:W-:-:S02]  /*0f50*/  IMAD.U32 R19, RZ, RZ, UR14 ;  /* 0x0000000eff137e24 */ /* 0x000fc4000f8e00ff */
[----:B------:R-:W-:Y:S01]  /*0f60*/  IMAD R43, R43, 0x2, R16 ;  /* 0x000000022b2b7824 */ /* 0x000fe200078e0210 */
[----:B--2---:R-:W-:Y:S06]  /*0f70*/  BRA.U UP0, `(.L_x_5) ;  /* 0x0000000100187547 */ /* 0x004fec000b800000 */
[----:B------:R-:W-:Y:S01]  /*0f80*/  ELECT P3, URZ, PT ;  /* 0x0000000000ff782f */ /* 0x000fe20003860000 */
[----:B------:R-:W-:Y:S01]  /*0f90*/  IMAD.MOV.U32 R6, RZ, RZ, 0x1 ;  /* 0x00000001ff067424 */ /* 0x000fe200078e00ff */
[----:B------:R-:W-:Y:S01]  /*0fa0*/  UMOV UR4, 0x40 ;  /* 0x0000004000047882 */ /* 0x000fe20000000000 */
[----:B------:R-:W-:Y:S01]  /*0fb0*/  UVIRTCOUNT.DEALLOC.SMPOOL 0x80 ;  /* 0x000000800000784c */ /* 0x000fe20000000000 */
[----:B------:R-:W-:-:S09]  /*0fc0*/  ULEA UR4, UR5, UR4, 0x18 ;  /* 0x0000000405047291 */ /* 0x000fd2000f8ec0ff */
[----:B------:R0:W-:Y:S03]  /*0fd0*/  @P3 STS.U8 [UR4], R6 ;  /* 0x00000006ff003988 */ /* 0x0001e60008000004 */
.L_x_5:
[----:B------:R-:W-:Y:S01]  /*0fe0*/  STTM.16dp32bit_t0_t15.x64 tmem[UR10], RZ ;  /* 0x000000ff000079ed */ /* 0x000fe20008b0000a */
[----:B------:R-:W-:Y:S01]  /*0ff0*/  STTM.16dp32bit_t16_t31.x64 tmem[UR10+0x40], RZ ;  /* 0x000040ff000079ed */ /* 0x000fe20008b2000a */
[----:B------:R-:W1:Y:S02]  /*1000*/  FENCE.VIEW.ASYNC.T ;  /* 0x00000000000073c6 */ /* 0x000e640000000200 */
[----:B-1----:R-:W-:Y:S01]  /*1010*/  VOTEU.ALL UP2, P2 ;  /* 0x0000000000ff7886 */ /* 0x002fe20001040000 */
[----:B------:R-:W-:Y:S01]  /*1020*/  VOTEU.ALL UP3, P2 ;  /* 0x0000000000ff7886 */ /* 0x000fe20001060000 */
[----:B0-----:R-:W-:Y:S01]  /*1030*/  IMAD R6, R18, UR13, RZ ;  /* 0x0000000d12067c24 */ /* 0x001fe2000f8e02ff */
[----:B------:R-:W-:Y:S01]  /*1040*/  ISETP.LT.AND P1, PT, R25, UR12, P1 ;  /* 0x0000000c19007c0c */ /* 0x000fe20008f21270 */
[----:B------:R-:W-:Y:S01]  /*1050*/  IMAD.MOV.U32 R30, RZ, RZ, R24 ;  /* 0x000000ffff1e7224 */ /* 0x000fe200078e0018 */
[----:B------:R-:W-:-:S04]  /*1060*/  @!UP2 UIADD3 UR4, UPT, UPT, -UR6, 0x100000, URZ ;  /* 0x001000000604a890 */ /* 0x000fc8000fffe1ff */
[----:B------:R-:W-:Y:S02]  /*1070*/  @!UP2 USHF.L.U32 UR5, UR4, 0xb, URZ ;  /* 0x0000000b0405a899 */ /* 0x000fe400080006ff */
[----:B------:R-:W-:Y:S01]  /*1080*/  @!UP2 USHF.L.U32 UR4, UR4, 0x1, URZ ;  /* 0x000000010404a899 */ /* 0x000fe200080006ff */
[----:B------:R-:W-:Y:S01]  /*1090*/  BAR.SYNC.DEFER_BLOCKING 0x0 ;  /* 0x0000000000007b1d */ /* 0x000fe20000010000 */
[----:B------:R-:W-:Y:S01]  /*10a0*/  LEA R13, P3, R6, UR20, 0x1 ;  /* 0x00000014060d7c11 */ /* 0x000fe2000f8608ff */
[----:B------:R-:W-:Y:S02]  /*10b0*/  IMAD.MOV.U32 R24, RZ, RZ, R21 ;  /* 0x000000ffff187224 */ /* 0x000fe400078e0015 */
[----:B------:R-:W-:Y:S01]  /*10c0*/  IMAD R21, R20, 0x2, R43 ;  /* 0x0000000214157824 */ /* 0x000fe200078e022b */
[----:B------:R-:W-:Y:S01]  /*10d0*/  LEA.HI.X.SX32 R6, R6, UR21, 0x1, P3 ;  /* 0x0000001506067c11 */ /* 0x000fe200098f0eff */
[----:B------:R-:W-:Y:S01]  /*10e0*/  IMAD.U32 R41, RZ, RZ, UR14 ;  /* 0x0000000eff297e24 */ /* 0x000fe2000f8e00ff */
[-C--:B------:R-:W-:Y:S01]  /*10f0*/  LEA R18, P3, R14, R13.reuse, 0x1 ;  /* 0x0000000d0e127211 */ /* 0x080fe200078608ff */
[----:B------:R-:W-:Y:S01]  /*1100*/  IMAD R50, R50, 0x2, R21 ;  /* 0x0000000232327824 */ /* 0x000fe200078e0215 */
[C---:B------:R-:W-:Y:S01]  /*1110*/  LEA R25, P5, R15.reuse, R13, 0x1 ;  /* 0x0000000d0f197211 */ /* 0x040fe200078a08ff */
[----:B------:R-:W-:Y:S01]  /*1120*/  IMAD.U32 R52, RZ, RZ, UR14 ;  /* 0x0000000eff347e24 */ /* 0x000fe2000f8e00ff */
[-C--:B------:R-:W-:Y:S01]  /*1130*/  LEA.HI.X.SX32 R32, R14, R6.reuse, 0x1, P3 ;  /* 0x000000060e207211 */ /* 0x080fe200018f0eff */
[----:B------:R-:W-:Y:S01]  /*1140*/  @P0 IMAD.MOV.U32 R14, RZ, RZ, R18 ;  /* 0x000000ffff0e0224 */ /* 0x000fe200078e0012 */
[----:B------:R-:W-:Y:S01]  /*1150*/  LEA.HI.X.SX32 R27, R15, R6, 0x1, P5 ;  /* 0x000000060f1b7211 */ /* 0x000fe200028f0eff */
[----:B------:R-:W-:Y:S01]  /*1160*/  IMAD R17, R17, 0x2, R50 ;  /* 0x0000000211117824 */ /* 0x000fe200078e0232 */
[----:B------:R0:W-:Y:S01]  /*1170*/  STL [R1+0x18], R18 ;  /* 0x0000181201007387 */ /* 0x0001e20000100800 */
[----:B------:R-:W-:Y:S01]  /*1180*/  @P0 IMAD.MOV.U32 R15, RZ, RZ, R32 ;  /* 0x000000ffff0f0224 */ /* 0x000fe200078e0020 */
[----:B------:R-:W-:Y:S01]  /*1190*/  PRMT R26, RZ, 0x7610, R26 ;  /* 0x00007610ff1a7816 */ /* 0x000fe2000000001a */
[----:B------:R-:W-:Y:S01]  /*11a0*/  IMAD R42, R42, 0x2, R17 ;  /* 0x000000022a2a7824 */ /* 0x000fe200078e0211 */
[----:B------:R-:W-:Y:S01]  /*11b0*/  STL [R1+0x38], R25 ;  /* 0x0000381901007387 */ /* 0x000fe20000100800 */
[----:B------:R-:W-:-:S02]  /*11c0*/  PRMT R28, RZ, 0x7610, R28 ;  /* 0x00007610ff1c7816 */ /* 0x000fc4000000001c */
[----:B------:R-:W-:Y:S01]  /*11d0*/  PRMT R29, RZ, 0x7610, R29 ;  /* 0x00007610ff1d7816 */ /* 0x000fe2000000001d */
[----:B------:R-:W-:Y:S01]  /*11e0*/  IMAD R20, R19, 0x2, R42 ;  /* 0x0000000213147824 */ /* 0x000fe200078e022a */
[----:B------:R-:W1:Y:S02]  /*11f0*/  FENCE.VIEW.ASYNC.S ;  /* 0x00000000000073c6 */ /* 0x000e640000000000 */
[----:B-1----:R1:W2:Y:S02]  /*1200*/  @!UP3 SYNCS.EXCH.64 URZ, [UR11], UR4 ;  /* 0x000000040bffb5b2 */ /* 0x0022a40008000100 */
[----:B--2---:R-:W-:Y:S01]  /*1210*/  BAR.SYNC.DEFER_BLOCKING 0x0 ;  /* 0x0000000000007b1d */ /* 0x004fe20000010000 */
[----:B0-----:R-:W-:Y:S02]  /*1220*/  IMAD.U32 R18, RZ, RZ, UR14 ;  /* 0x0000000eff127e24 */ /* 0x001fe4000f8e00ff */
[----:B------:R-:W-:Y:S01]  /*1230*/  IMAD.U32 R55, RZ, RZ, UR14 ;  /* 0x0000000eff377e24 */ /* 0x000fe2000f8e00ff */
[----:B------:R-:W-:Y:S01]  /*1240*/  PRMT R33, RZ, 0x7610, R33 ;  /* 0x00007610ff217816 */ /* 0x000fe20000000021 */
[----:B------:R-:W-:-:S02]  /*1250*/  IMAD.U32 R57, RZ, RZ, UR14 ;  /* 0x0000000eff397e24 */ /* 0x000fc4000f8e00ff */
[----:B------:R-:W-:Y:S01]  /*1260*/  IMAD.U32 R37, RZ, RZ, UR14 ;  /* 0x0000000eff257e24 */ /* 0x000fe2000f8e00ff */
[----:B------:R-:W-:Y:S01]  /*1270*/  STL [R1+0x14], R32 ;  /* 0x0000142001007387 */ /* 0x000fe20000100800 */
[----:B------:R-:W-:Y:S01]  /*1280*/  IMAD.U32 R58, RZ, RZ, UR14 ;  /* 0x0000000eff3a7e24 */ /* 0x000fe2000f8e00ff */
[----:B------:R-:W-:Y:S01]  /*1290*/  PRMT R31, RZ, 0x7610, R31 ;  /* 0x00007610ff1f7816 */ /* 0x000fe2000000001f */
[----:B------:R-:W-:Y:S02]  /*12a0*/  IMAD.U32 R38, RZ, RZ, UR14 ;  /* 0x0000000eff267e24 */ /* 0x000fe4000f8e00ff */
[----:B------:R-:W-:Y:S01]  /*12b0*/  IMAD.U32 R56, RZ, RZ, UR14 ;  /* 0x0000000eff387e24 */ /* 0x000fe2000f8e00ff */
[----:B------:R-:W-:Y:S01]  /*12c0*/  PRMT R47, RZ, 0x7610, R47 ;  /* 0x00007610ff2f7816 */ /* 0x000fe2000000002f */
[----:B------:R-:W-:Y:S02]  /*12d0*/  IMAD.U32 R59, RZ, RZ, UR14 ;  /* 0x0000000eff3b7e24 */ /* 0x000fe4000f8e00ff */
[----:B------:R-:W-:-:S02]  /*12e0*/  IMAD.U32 R61, RZ, RZ, UR14 ;  /* 0x0000000eff3d7e24 */ /* 0x000fc4000f8e00ff */
[----:B------:R-:W-:Y:S01]  /*12f0*/  IMAD.U32 R62, RZ, RZ, UR14 ;  /* 0x0000000eff3e7e24 */ /* 0x000fe2000f8e00ff */
[----:B------:R-:W-:Y:S01]  /*1300*/  PRMT R86, RZ, 0x7610, R86 ;  /* 0x00007610ff567816 */ /* 0x000fe20000000056 */
[----:B------:R-:W0:Y:S01]  /*1310*/  LDCU UR7, c[0x0][0x3b0] ;  /* 0x00007600ff0777ac */ /* 0x000e220008000800 */
[----:B------:R2:W3:Y:S01]  /*1320*/  @P0 LDG.E.U16 R30, desc[UR24][R14.64] ;  /* 0x000000180e1e0981 */ /* 0x0004e2000c1e1500 */
[----:B------:R-:W-:-:S03]  /*1330*/  IMAD R51, R51, 0x2, R20 ;  /* 0x0000000233337824 */ /* 0x000fc600078e0214 */
[----:B------:R4:W-:Y:S01]  /*1340*/  STL [R1+0x34], R27 ;  /* 0x0000341b01007387 */ /* 0x0009e20000100800 */
[----:B--2---:R-:W-:Y:S02]  /*1350*/  @P1 IMAD.MOV.U32 R14, RZ, RZ, R25 ;  /* 0x000000ffff0e1224 */ /* 0x004fe400078e0019 */
[----:B------:R-:W-:-:S05]  /*1360*/  @P1 IMAD.MOV.U32 R15, RZ, RZ, R27 ;  /* 0x000000ffff0f1224 */ /* 0x000fca00078e001b */
[----:B------:R2:W3:Y:S01]  /*1370*/  @P1 LDG.E.U16 R24, desc[UR24][R14.64] ;  /* 0x000000180e181981 */ /* 0x0004e2000c1e1500 */
[----:B------:R-:W-:Y:S01]  /*1380*/  IMAD R18, R18, 0x2, R51 ;  /* 0x0000000212127824 */ /* 0x000fe200078e0233 */
[C---:B----4-:R-:W-:Y:S02]  /*1390*/  LOP3.LUT R27, R12.reuse, 0x10, RZ, 0xfc, !PT ;  /* 0x000000100c1b7812 */ /* 0x050fe400078efcff */
[----:B------:R-:W-:Y:S01]  /*13a0*/  LOP3.LUT R25, R12, 0x18, RZ, 0xfc, !PT ;  /* 0x000000180c197812 */ /* 0x000fe200078efcff */
[----:B------:R-:W-:Y:S01]  /*13b0*/  IMAD R41, R41, 0x2, R18 ;  /* 0x0000000229297824 */ /* 0x000fe200078e0212 */
[----:B--2---:R-:W-:Y:S01]  /*13c0*/  LEA R14, P3, R16, R13, 0x1 ;  /* 0x0000000d100e7211 */ /* 0x004fe200078608ff */
[----:B------:R-:W-:-:S03]  /*13d0*/  IMAD.U32 R15, RZ, RZ, UR14 ;  /* 0x0000000eff0f7e24 */ /* 0x000fc6000f8e00ff */
[----:B------:R-:W-:Y:S01]  /*13e0*/  LEA.HI.X.SX32 R34, R16, R6, 0x1, P3 ;  /* 0x0000000610227211 */ /* 0x000fe200018f0eff */
[----:B---3--:R2:W-:Y:S01]  /*13f0*/  @P1 STL [R1+0x20c], R24 ;  /* 0x00020c1801001387 */ /* 0x0085e20000100800 */
[----:B------:R-:W-:-:S03]  /*1400*/  PLOP3.LUT P1, PT, PT, PT, UP1, 0x80, 0x8 ;  /* 0x000000000008781c */ /* 0x000fc60003f2f018 */
[----:B------:R3:W-:Y:S01]  /*1410*/  @P0 STL [R1+0x210], R30 ;  /* 0x0002101e01000387 */ /* 0x0007e20000100800 */
[----:B------:R-:W-:Y:S02]  /*1420*/  PLOP3.LUT P0, PT, PT, PT, UP1, 0x80, 0x8 ;  /* 0x000000000008781c */ /* 0x000fe40003f0f018 */
[----:B------:R-:W-:Y:S01]  /*1430*/  ISETP.LT.AND P1, PT, R25, UR12, P1 ;  /* 0x0000000c19007c0c */ /* 0x000fe20008f21270 */
[----:B------:R-:W-:Y:S01]  /*1440*/  IMAD.U32 R25, RZ, RZ, UR14 ;  /* 0x0000000eff197e24 */ /* 0x000fe2000f8e00ff */
[----:B------:R-:W-:Y:S01]  /*1450*/  ISETP.LT.AND P0, PT, R27, UR12, P0 ;  /* 0x0000000c1b007c0c */ /* 0x000fe20008701270 */
[----:B--2---:R-:W-:Y:S01]  /*1460*/  IMAD.U32 R24, RZ, RZ, UR14 ;  /* 0x0000000eff187e24 */ /* 0x004fe2000f8e00ff */
[----:B------:R2:W-:Y:S01]  /*1470*/  STL [R1+0x58], R14 ;  /* 0x0000580e01007387 */ /* 0x0005e20000100800 */
[----:B------:R-:W-:Y:S02]  /*1480*/  IMAD.U32 R27, RZ, RZ, UR14 ;  /* 0x0000000eff1b7e24 */ /* 0x000fe4000f8e00ff */
[----:B------:R-:W-:Y:S01]  /*1490*/  IMAD R19, R24, 0x2, R41 ;  /* 0x0000000218137824 */ /* 0x000fe200078e0229 */
[----:B---3--:R-:W-:-:S03]  /*14a0*/  LEA R30, P5, R17, R13, 0x1 ;  /* 0x0000000d111e7211 */ /* 0x008fc600078a08ff */
[----:B------:R-:W-:Y:S01]  /*14b0*/  IMAD R52, R52, 0x2, R19 ;  /* 0x0000000234347824 */ /* 0x000fe200078e0213 */
[----:B------:R-:W-:Y:S01]  /*14c0*/  LEA.HI.X.SX32 R32, R17, R6, 0x1, P5 ;  /* 0x0000000611207211 */ /* 0x000fe200028f0eff */
[----:B------:R-:W-:Y:S01]  /*14d0*/  @P1 IMAD.MOV.U32 R16, RZ, RZ, R30 ;  /* 0x000000ffff101224 */ /* 0x000fe200078e001e */
[----:B------:R3:W-:Y:S01]  /*14e0*/  STL [R1+0x78], R30 ;  /* 0x0000781e01007387 */ /* 0x0007e20000100800 */
[----:B------:R-:W-:Y:S02]  /*14f0*/  IMAD R24, R15, 0x2, R52 ;  /* 0x000000020f187824 */ /* 0x000fe400078e0234 */
[----:B------:R-:W-:Y:S01]  /*1500*/  @P0 IMAD.MOV.U32 R15, RZ, RZ, R34 ;  /* 0x000000ffff0f0224 */ /* 0x000fe200078e0022 */
[----:B------:R-:W-:Y:S01]  /*1510*/  STL [R1+0x54], R34 ;  /* 0x0000542201007387 */ /* 0x000fe20000100800 */
[----:B------:R-:W-:Y:S02]  /*1520*/  @P1 IMAD.MOV.U32 R17, RZ, RZ, R32 ;  /* 0x000000ffff111224 */ /* 0x000fe400078e0020 */
[----:B------:R-:W-:Y:S01]  /*1530*/  IMAD R40, R25, 0x2, R24 ;  /* 0x0000000219287824 */ /* 0x000fe200078e0218 */
[----:B------:R4:W3:Y:S04]  /*1540*/  @P0 LDG.E.U16 R26, desc[UR24][R14.64] ;  /* 0x000000180e1a0981 */ /* 0x0008e8000c1e1500 */
[----:B------:R0:W3:Y:S01]  /*1550*/  @P1 LDG.E.U16 R28, desc[UR24][R16.64] ;  /* 0x00000018101c1981 */ /* 0x0000e2000c1e1500 */
[----:B------:R-:W-:Y:S01]  /*1560*/  PLOP3.LUT P0, PT, PT, PT, UP1, 0x80, 0x8 ;  /* 0x000000000008781c */ /* 0x000fe20003f0f018 */
[----:B----4-:R-:W-:Y:S01]  /*1570*/  IMAD R15, R27, 0x2, R40 ;  /* 0x000000021b0f7824 */ /* 0x010fe200078e0228 */
[----:B--2---:R-:W-:-:S02]  /*1580*/  LOP3.LUT R14, R12, 0x20, RZ, 0xfc, !PT ;  /* 0x000000200c0e7812 */ /* 0x004fc400078efcff */
[----:B------:R-:W-:Y:S02]  /*1590*/  LOP3.LUT R27, R12, 0x28, RZ, 0xfc, !PT ;  /* 0x000000280c1b7812 */ /* 0x000fe400078efcff */
[----:B------:R-:W-:Y:S02]  /*15a0*/  ISETP.LT.AND P0, PT, R14, UR12, P0 ;  /* 0x0000000c0e007c0c */ /* 0x000fe40008701270 */
[----:B------:R-:W-:Y:S01]  /*15b0*/  PLOP3.LUT P1, PT, PT, PT, UP1, 0x80, 0x8 ;  /* 0x000000000008781c */ /* 0x000fe20003f2f018 */
[----:B---3--:R-:W-:Y:S01]  /*15c0*/  IMAD.U32 R30, RZ, RZ, UR14 ;  /* 0x0000000eff1e7e24 */ /* 0x008fe2000f8e00ff */
[C---:B0-----:R-:W-:Y:S02]  /*15d0*/  LEA R16, P3, R18.reuse, R13, 0x1 ;  /* 0x0000000d12107211 */ /* 0x041fe400078608ff */
[----:B------:R-:W-:Y:S02]  /*15e0*/  ISETP.LT.AND P1, PT, R27, UR12, P1 ;  /* 0x0000000c1b007c0c */ /* 0x000fe40008f21270 */
[----:B------:R-:W-:-:S05]  /*15f0*/  LEA.HI.X.SX32 R17, R18, R6, 0x1, P3 ;  /* 0x0000000612117211 */ /* 0x000fca00018f0eff */
[----:B------:R0:W2:Y:S04]  /*1600*/  @P0 LDG.E.U16 R29, desc[UR24][R16.64] ;  /* 0x00000018101d0981 */ /* 0x0000a8000c1e1500 */
[----:B------:R3:W-:Y:S04]  /*1610*/  STL [R1+0x250], R26 ;  /* 0x0002501a01007387 */ /* 0x0007e80000100800 */
[----:B------:R-:W-:Y:S01]  /*1620*/  STL [R1+0x74], R32 ;  /* 0x0000742001007387 */ /* 0x000fe20000100800 */
[----:B---3--:R-:W-:-:S03]  /*1630*/  IMAD.U32 R26, RZ, RZ, UR14 ;  /* 0x0000000eff1a7e24 */ /* 0x008fc6000f8e00ff */
[----:B------:R3:W-:Y:S01]  /*1640*/  STL [R1+0x24c], R28 ;  /* 0x00024c1c01007387 */ /* 0x0007e20000100800 */
[----:B------:R-:W-:Y:S02]  /*1650*/  IMAD R53, R26, 0x2, R15 ;  /* 0x000000021a357824 */ /* 0x000fe400078e020f */
[----:B---3--:R-:W-:-:S04]  /*1660*/  IMAD.U32 R28, RZ, RZ, UR14 ;  /* 0x0000000eff1c7e24 */ /* 0x008fc8000f8e00ff */
[----:B------:R-:W-:-:S04]  /*1670*/  IMAD R25, R28, 0x2, R53 ;  /* 0x000000021c197824 */ /* 0x000fc800078e0235 */
[----:B------:R-:W-:-:S04]  /*1680*/  IMAD R39, R26, 0x2, R25 ;  /* 0x000000021a277824 */ /* 0x000fc800078e0219 */
[----:B------:R-:W-:Y:S01]  /*1690*/  IMAD R14, R30, 0x2, R39 ;  /* 0x000000021e0e7824 */ /* 0x000fe200078e0227 */
[C---:B------:R-:W-:Y:S01]  /*16a0*/  LEA R30, P5, R24.reuse, R13, 0x1 ;  /* 0x0000000d181e7211 */ /* 0x040fe200078a08ff */
[----:B------:R0:W-:Y:S03]  /*16b0*/  STL [R1+0x98], R16 ;  /* 0x0000981001007387 */ /* 0x0001e60000100800 */
[----:B------:R-:W-:Y:S01]  /*16c0*/  LEA.HI.X.SX32 R32, R24, R6, 0x1, P5 ;  /* 0x0000000618207211 */ /* 0x000fe200028f0eff */
[----:B------:R-:W-:Y:S01]  /*16d0*/  STL [R1+0x4b8], R30 ;  /* 0x0004b81e01007387 */ /* 0x000fe20000100800 */
[----:B------:R-:W-:-:S03]  /*16e0*/  PRMT R28, RZ, 0x7610, R28 ;  /* 0x00007610ff1c7816 */ /* 0x000fc6000000001c */
[----:B------:R3:W-:Y:S01]  /*16f0*/  STL [R1+0x94], R17 ;  /* 0x0000941101007387 */ /* 0x0007e20000100800 */
[----:B0-----:R-:W-:Y:S02]  /*1700*/  @P1 IMAD.MOV.U32 R16, RZ, RZ, R30 ;  /* 0x000000ffff101224 */ /* 0x001fe400078e001e */
[----:B---3--:R-:W-:-:S05]  /*1710*/  @P1 IMAD.MOV.U32 R17, RZ, RZ, R32 ;  /* 0x000000ffff111224 */ /* 0x008fca00078e0020 */
[----:B------:R0:W3:Y:S01]  /*1720*/  @P1 LDG.E.U16 R28, desc[UR24][R16.64] ;  /* 0x00000018101c1981 */ /* 0x0000e2000c1e1500 */
[----:B------:R-:W-:Y:S02]  /*1730*/  IMAD R55, R55, 0x2, R14 ;  /* 0x0000000237377824 */ /* 0x000fe400078e020e */
[----:B------:R-:W-:Y:S02]  /*1740*/  IMAD.U32 R27, RZ, RZ, UR14 ;  /* 0x0000000eff1b7e24 */ /* 0x000fe4000f8e00ff */
[----:B------:R-:W-:Y:S01]  /*1750*/  IMAD R26, R26, 0x2, R55 ;  /* 0x000000021a1a7824 */ /* 0x000fe200078e0237 */
[----:B--2---:R2:W-:Y:S03]  /*1760*/  STL [R1+0x290], R29 ;  /* 0x0002901d01007387 */ /* 0x0045e60000100800 */
[----:B------:R-:W-:Y:S01]  /*1770*/  IMAD R36, R27, 0x2, R26 ;  /* 0x000000021b247824 */ /* 0x000fe200078e021a */
[----:B------:R-:W-:-:S02]  /*1780*/  LOP3.LUT R30, R12, 0x30, RZ, 0xfc, !PT ;  /* 0x000000300c1e7812 */ /* 0x000fc400078efcff */
[----:B------:R-:W-:Y:S01]  /*1790*/  PLOP3.LUT P0, PT, PT, PT, UP1, 0x80, 0x8 ;  /* 0x000000000008781c */ /* 0x000fe20003f0f018 */
[----:B--2---:R-:W-:-:S04]  /*17a0*/  IMAD.U32 R29, RZ, RZ, UR14 ;  /* 0x0000000eff1d7e24 */ /* 0x004fc8000f8e00ff */
[----:B------:R-:W-:Y:S01]  /*17b0*/  IMAD R18, R29, 0x2, R36 ;  /* 0x000000021d127824 */ /* 0x000fe200078e0224 */
[----:B------:R-:W-:Y:S01]  /*17c0*/  ISETP.LT.AND P0, PT, R30, UR12, P0 ;  /* 0x0000000c1e007c0c */ /* 0x000fe20008701270 */
[----:B------:R2:W-:Y:S02]  /*17d0*/  STL [R1+0x4b4], R32 ;  /* 0x0004b42001007387 */ /* 0x0005e40000100800 */
[----:B------:R-:W-:Y:S01]  /*17e0*/  IMAD R54, R27, 0x2, R18 ;  /* 0x000000021b367824 */ /* 0x000fe200078e0212 */
[----:B------:R-:W-:Y:S01]  /*17f0*/  PLOP3.LUT P1, PT, PT, PT, UP1, 0x80, 0x8 ;  /* 0x000000000008781c */ /* 0x000fe20003f2f018 */
[----:B------:R-:W-:Y:S01]  /*1800*/  IMAD.U32 R24, RZ, RZ, UR14 ;  /* 0x0000000eff187e24 */ /* 0x000fe2000f8e00ff */
[-C--:B0-----:R-:W-:Y:S01]  /*1810*/  LEA R17, P3, R25, R13.reuse, 0x1 ;  /* 0x0000000d19117211 */ /* 0x081fe200078608ff */
[----:B------:R-:W-:Y:S02]  /*1820*/  IMAD R27, R29, 0x2, R54 ;  /* 0x000000021d1b7824 */ /* 0x000fe400078e0236 */
[----:B------:R-:W-:Y:S01]  /*1830*/  IMAD.U32 R16, RZ, RZ, UR14 ;  /* 0x0000000eff107e24 */ /* 0x000fe2000f8e00ff */
[----:B------:R-:W-:Y:S01]  /*1840*/  LEA.HI.X.SX32 R34, R25, R6, 0x1, P3 ;  /* 0x0000000619227211 */ /* 0x000fe200018f0eff */
[----:B------:R-:W-:Y:S01]  /*1850*/  IMAD R35, R24, 0x2, R27 ;  /* 0x0000000218237824 */ /* 0x000fe200078e021b */
[----:B------:R-:W-:-:S03]  /*1860*/  LEA R30, P5, R26, R13, 0x1 ;  /* 0x0000000d1a1e7211 */ /* 0x000fc600078a08ff */
[----:B------:R-:W-:Y:S02]  /*1870*/  IMAD R24, R16, 0x2, R35 ;  /* 0x0000000210187824 */ /* 0x000fe400078e0223 */
[----:B------:R-:W-:Y:S01]  /*1880*/  @P0 IMAD.MOV.U32 R16, RZ, RZ, R17 ;  /* 0x000000ffff100224 */ /* 0x000fe200078e0011 */
[----:B--2---:R-:W-:Y:S02]  /*1890*/  LEA.HI.X.SX32 R32, R26, R6, 0x1, P5 ;  /* 0x000000061a207211 */ /* 0x004fe400028f0eff */
[----:B------:R-:W-:Y:S01]  /*18a0*/  PRMT R29, RZ, 0x7610, R29 ;  /* 0x00007610ff1d7816 */ /* 0x000fe2000000001d */
[----:B---3--:R0:W-:Y:S02]  /*18b0*/  STL [R1+0x28c], R28 ;  /* 0x00028c1c01007387 */ /* 0x0081e40000100800 */
[----:B0-----:R-:W-:-:S04]  /*18c0*/  LOP3.LUT R28, R12, 0x38, RZ, 0xfc, !PT ;  /* 0x000000380c1c7812 */ /* 0x001fc800078efcff */
[----:B------:R-:W-:Y:S01]  /*18d0*/  ISETP.LT.AND P1, PT, R28, UR12, P1 ;  /* 0x0000000c1c007c0c */ /* 0x000fe20008f21270 */
[----:B------:R0:W-:Y:S02]  /*18e0*/  STL [R1+0x4d8], R17 ;  /* 0x0004d81101007387 */ /* 0x0001e40000100800 */
[----:B0-----:R-:W-:-:S05]  /*18f0*/  @P0 IMAD.MOV.U32 R17, RZ, RZ, R34 ;  /* 0x000000ffff110224 */ /* 0x001fca00078e0022 */
[----:B------:R0:W2:Y:S05]  /*1900*/  @P0 LDG.E.U16 R33, desc[UR24][R16.64] ;  /* 0x0000001810210981 */ /* 0x0000aa000c1e1500 */
[----:B0-----:R-:W-:Y:S02]  /*1910*/  @P1 IMAD.MOV.U32 R16, RZ, RZ, R30 ;  /* 0x000000ffff101224 */ /* 0x001fe400078e001e */
[----:B------:R-:W-:-:S05]  /*1920*/  @P1 IMAD.MOV.U32 R17, RZ, RZ, R32 ;  /* 0x000000ffff111224 */ /* 0x000fca00078e0020 */
[----:B------:R0:W3:Y:S01]  /*1930*/  @P1 LDG.E.U16 R29, desc[UR24][R16.64] ;  /* 0x00000018101d1981 */ /* 0x0000e2000c1e1500 */
[----:B------:R-:W-:Y:S02]  /*1940*/  IMAD.U32 R28, RZ, RZ, UR14 ;  /* 0x0000000eff1c7e24 */ /* 0x000fe4000f8e00ff */
[----:B------:R-:W-:Y:S02]  /*1950*/  IMAD R57, R57, 0x2, R24 ;  /* 0x0000000239397824 */ /* 0x000fe400078e0218 */
[----:B------:R-:W-:Y:S02]  /*1960*/  IMAD.U32 R25, RZ, RZ, UR14 ;  /* 0x0000000eff197e24 */ /* 0x000fe4000f8e00ff */
[----:B------:R-:W-:Y:S01]  /*1970*/  IMAD R26, R28, 0x2, R57 ;  /* 0x000000021c1a7824 */ /* 0x000fe200078e0239 */
[----:B------:R4:W-:Y:S01]  /*1980*/  STL [R1+0x4f8], R30 ;  /* 0x0004f81e01007387 */ /* 0x0009e20000100800 */
[----:B------:R-:W-:-:S03]  /*1990*/  PLOP3.LUT P0, PT, PT, PT, UP1, 0x80, 0x8 ;  /* 0x000000000008781c */ /* 0x000fc60003f0f018 */
[----:B------:R0:W-:Y:S01]  /*19a0*/  STL [R1+0x4d4], R34 ;  /* 0x0004d42201007387 */ /* 0x0001e20000100800 */
[----:B----4-:R-:W-:Y:S01]  /*19b0*/  LOP3.LUT R30, R12, 0x40, RZ, 0xfc, !PT ;  /* 0x000000400c1e7812 */ /* 0x010fe200078efcff */
[----:B0-----:R-:W-:-:S03]  /*19c0*/  IMAD R34, R25, 0x2, R26 ;  /* 0x0000000219227824 */ /* 0x001fc600078e021a */
[----:B------:R-:W-:Y:S01]  /*19d0*/  ISETP.LT.AND P0, PT, R30, UR12, P0 ;  /* 0x0000000c1e007c0c */ /* 0x000fe20008701270 */
[----:B------:R0:W-:Y:S01]  /*19e0*/  STL [R1+0x4f4], R32 ;  /* 0x0004f42001007387 */ /* 0x0001e20000100800 */
[----:B------:R-:W-:Y:S01]  /*19f0*/  IMAD R37, R37, 0x2, R34 ;  /* 0x0000000225257824 */ /* 0x000fe200078e0222 */
[----:B------:R-:W-:Y:S02]  /*1a00*/  PLOP3.LUT P1, PT, PT, PT, UP1, 0x80, 0x8 ;  /* 0x000000000008781c */ /* 0x000fe40003f2f018 */
[----:B------:R-:W-:Y:S01]  /*1a10*/  LEA R17, P3, R27, R13, 0x1 ;  /* 0x0000000d1b117211 */ /* 0x000fe200078608ff */
[----:B------:R-:W-:Y:S02]  /*1a20*/  IMAD R58, R58, 0x2, R37 ;  /* 0x000000023a3a7824 */ /* 0x000fe400078e0225 */
[----:B------:R-:W-:Y:S02]  /*1a30*/  IMAD.U32 R16, RZ, RZ, UR14 ;  /* 0x0000000eff107e24 */ /* 0x000fe4000f8e00ff */
[----:B------:R-:W-:Y:S01]  /*1a40*/  IMAD R25, R25, 0x2, R58 ;  /* 0x0000000219197824 */ /* 0x000fe200078e023a */
[----:B0-----:R-:W-:-:S02]  /*1a50*/  LEA.HI.X.SX32 R32, R27, R6, 0x1, P3 ;  /* 0x000000061b207211 */ /* 0x001fc400018f0eff */
[----:B------:R-:W-:Y:S01]  /*1a60*/  PRMT R28, RZ, 0x7610, R28 ;  /* 0x00007610ff1c7816 */ /* 0x000fe2000000001c */
[----:B---3--:R0:W-:Y:S02]  /*1a70*/  STL [R1+0x2cc], R29 ;  /* 0x0002cc1d01007387 */ /* 0x0081e40000100800 */
[----:B0-----:R-:W-:-:S04]  /*1a80*/  LOP3.LUT R29, R12, 0x48, RZ, 0xfc, !PT ;  /* 0x000000480c1d7812 */ /* 0x001fc800078efcff */
[----:B------:R-:W-:Y:S01]  /*1a90*/  ISETP.LT.AND P1, PT, R29, UR12, P1 ;  /* 0x0000000c1d007c0c */ /* 0x000fe20008f21270 */
[----:B--2---:R0:W-:Y:S01]  /*1aa0*/  STL [R1+0x2d0], R33 ;  /* 0x0002d02101007387 */ /* 0x0041e20000100800 */
[----:B------:R-:W-:-:S03]  /*1ab0*/  LEA R29, P5, R26, R13, 0x1 ;  /* 0x0000000d1a1d7211 */ /* 0x000fc600078a08ff */
[----:B------:R2:W-:Y:S01]  /*1ac0*/  STL [R1+0x518], R17 ;  /* 0x0005181101007387 */ /* 0x0005e20000100800 */
[----:B------:R-:W-:Y:S01]  /*1ad0*/  LEA.HI.X.SX32 R30, R26, R6, 0x1, P5 ;  /* 0x000000061a1e7211 */ /* 0x000fe200028f0eff */
[----:B0-----:R-:W-:Y:S02]  /*1ae0*/  IMAD R33, R16, 0x2, R25 ;  /* 0x0000000210217824 */ /* 0x001fe400078e0219 */
[----:B------:R-:W-:Y:S02]  /*1af0*/  @P0 IMAD.MOV.U32 R16, RZ, RZ, R17 ;  /* 0x000000ffff100224 */ /* 0x000fe400078e0011 */
[----:B--2---:R-:W-:-:S05]  /*1b00*/  @P0 IMAD.MOV.U32 R17, RZ, RZ, R32 ;  /* 0x000000ffff110224 */ /* 0x004fca00078e0020 */
[----:B------:R0:W2:Y:S02]  /*1b10*/  @P0 LDG.E.U16 R31, desc[UR24][R16.64] ;  /* 0x00000018101f0981 */ /* 0x0000a4000c1e1500 */
[----:B0-----:R-:W-:Y:S02]  /*1b20*/  @P1 IMAD.MOV.U32 R16, RZ, RZ, R29 ;  /* 0x000000ffff101224 */ /* 0x001fe400078e001d */
[----:B------:R-:W-:-:S05]  /*1b30*/  @P1 IMAD.MOV.U32 R17, RZ, RZ, R30 ;  /* 0x000000ffff111224 */ /* 0x000fca00078e001e */
[----:B------:R0:W3:Y:S01]  /*1b40*/  @P1 LDG.E.U16 R28, desc[UR24][R16.64] ;  /* 0x00000018101c1981 */ /* 0x0000e2000c1e1500 */
[----:B------:R-:W-:Y:S01]  /*1b50*/  IMAD R38, R38, 0x2, R33 ;  /* 0x0000000226267824 */ /* 0x000fe200078e0221 */
[----:B------:R-:W-:Y:S02]  /*1b60*/  PLOP3.LUT P0, PT, PT, PT, UP1, 0x80, 0x8 ;  /* 0x000000000008781c */ /* 0x000fe40003f0f018 */
[----:B------:R4:W-:Y:S01]  /*1b70*/  STL [R1+0x538], R29 ;  /* 0x0005381d01007387 */ /* 0x0009e20000100800 */
[----:B------:R-:W-:Y:S02]  /*1b80*/  IMAD.U32 R26, RZ, RZ, UR14 ;  /* 0x0000000eff1a7e24 */ /* 0x000fe4000f8e00ff */
[----:B------:R-:W-:Y:S01]  /*1b90*/  IMAD R56, R56, 0x2, R38 ;  /* 0x0000000238387824 */ /* 0x000fe200078e0226 */
[----:B------:R0:W-:Y:S01]  /*1ba0*/  STL [R1+0x514], R32 ;  /* 0x0005142001007387 */ /* 0x0001e20000100800 */
[----:B----4-:R-:W-:-:S03]  /*1bb0*/  LOP3.LUT R29, R12, 0x50, RZ, 0xfc, !PT ;  /* 0x000000500c1d7812 */ /* 0x010fc600078efcff */
[----:B------:R4:W-:Y:S01]  /*1bc0*/  STL [R1+0x534], R30 ;  /* 0x0005341e01007387 */ /* 0x0009e20000100800 */
[----:B------:R-:W-:Y:S01]  /*1bd0*/  ISETP.LT.AND P0, PT, R29, UR12, P0 ;  /* 0x0000000c1d007c0c */ /* 0x000fe20008701270 */
[----:B0-----:R-:W-:Y:S01]  /*1be0*/  IMAD R16, R26, 0x2, R56 ;  /* 0x000000021a107824 */ /* 0x001fe200078e0238 */
[----:B------:R-:W-:Y:S02]  /*1bf0*/  PLOP3.LUT P1, PT, PT, PT, UP1, 0x80, 0x8 ;  /* 0x000000000008781c */ /* 0x000fe40003f2f018 */
[CC--:B------:R-:W-:Y:S01]  /*1c00*/  LEA R17, P3, R25.reuse, R13.reuse, 0x1 ;  /* 0x0000000d19117211 */ /* 0x0c0fe200078608ff */
[----:B------:R-:W-:Y:S01]  /*1c10*/  IMAD.U32 R32, RZ, RZ, UR14 ;  /* 0x0000000eff207e24 */ /* 0x000fe2000f8e00ff */
[----:B----4-:R-:W-:Y:S02]  /*1c20*/  LEA R30, P5, R16, R13, 0x1 ;  /* 0x0000000d101e7211 */ /* 0x010fe400078a08ff */
[----:B------:R-:W-:Y:S01]  /*1c30*/  LEA.HI.X.SX32 R60, R25, R6, 0x1, P3 ;  /* 0x00000006193c7211 */ /* 0x000fe200018f0eff */
[----:B------:R-:W-:Y:S01]  /*1c40*/  IMAD R32, R32, 0x2, R16 ;  /* 0x0000000220207824 */ /* 0x000fe200078e0210 */
[----:B------:R-:W-:Y:S01]  /*1c50*/  PRMT R26, RZ, 0x7610, R26 ;  /* 0x00007610ff1a7816 */ /* 0x000fe2000000001a */
[----:B---3--:R0:W-:Y:S02]  /*1c60*/  STL [R1+0x390], R28 ;  /* 0x0003901c01007387 */ /* 0x0081e40000100800 */
[----:B0-----:R-:W-:-:S02]  /*1c70*/  LOP3.LUT R28, R12, 0x58, RZ, 0xfc, !PT ;  /* 0x000000580c1c7812 */ /* 0x001fc400078efcff */
[----:B------:R-:W-:Y:S02]  /*1c80*/  STL [R1+0x564], R17 ;  /* 0x0005641101007387 */ /* 0x000fe40000100800 */
[----:B------:R-:W-:Y:S02]  /*1c90*/  ISETP.LT.AND P1, PT, R28, UR12, P1 ;  /* 0x0000000c1c007c0c */ /* 0x000fe40008f21270 */
[----:B--2---:R0:W-:Y:S02]  /*1ca0*/  STL [R1+0x394], R31 ;  /* 0x0003941f01007387 */ /* 0x0041e40000100800 */
[----:B0-----:R-:W-:Y:S01]  /*1cb0*/  LEA.HI.X.SX32 R31, R16, R6, 0x1, P5 ;  /* 0x00000006101f7211 */ /* 0x001fe200028f0eff */
[----:B------:R-:W-:Y:S02]  /*1cc0*/  @P0 IMAD.MOV.U32 R16, RZ, RZ, R17 ;  /* 0x000000ffff100224 */ /* 0x000fe400078e0011 */
[----:B------:R-:W-:-:S05]  /*1cd0*/  @P0 IMAD.MOV.U32 R17, RZ, RZ, R60 ;  /* 0x000000ffff110224 */ /* 0x000fca00078e003c */
[----:B------:R0:W2:Y:S02]  /*1ce0*/  @P0 LDG.E.U16 R47, desc[UR24][R16.64] ;  /* 0x00000018102f0981 */ /* 0x0000a4000c1e1500 */
[----:B0-----:R-:W-:Y:S02]  /*1cf0*/  @P1 IMAD.MOV.U32 R16, RZ, RZ, R30 ;  /* 0x000000ffff101224 */ /* 0x001fe400078e001e */
[----:B------:R-:W-:-:S05]  /*1d00*/  @P1 IMAD.MOV.U32 R17, RZ, RZ, R31 ;  /* 0x000000ffff111224 */ /* 0x000fca00078e001f */
[----:B------:R0:W3:Y:S01]  /*1d10*/  @P1 LDG.E.U16 R26, desc[UR24][R16.64] ;  /* 0x00000018101a1981 */ /* 0x0000e2000c1e1500 */
[----:B------:R-:W-:-:S04]  /*1d20*/  IMAD.U32 R27, RZ, RZ, UR14 ;  /* 0x0000000eff1b7e24 */ /* 0x000fc8000f8e00ff */
[----:B------:R-:W-:Y:S02]  /*1d30*/  IMAD R27, R27, 0x2, R32 ;  /* 0x000000021b1b7824 */ /* 0x000fe400078e0220 */
[----:B------:R-:W-:Y:S02]  /*1d40*/  IMAD.U32 R29, RZ, RZ, UR14 ;  /* 0x0000000eff1d7e24 */ /* 0x000fe4000f8e00ff */
[----:B------:R-:W-:Y:S02]  /*1d50*/  IMAD R59, R59, 0x2, R27 ;  /* 0x000000023b3b7824 */ /* 0x000fe400078e021b */
[----:B------:R-:W-:Y:S02]  /*1d60*/  IMAD.U32 R28, RZ, RZ, UR14 ;  /* 0x0000000eff1c7e24 */ /* 0x000fe4000f8e00ff */
[----:B------:R-:W-:Y:S02]  /*1d70*/  IMAD R29, R29, 0x2, R59 ;  /* 0x000000021d1d7824 */ /* 0x000fe400078e023b */
[----:B------:R-:W-:-:S02]  /*1d80*/  IMAD.U32 R25, RZ, RZ, UR14 ;  /* 0x0000000eff197e24 */ /* 0x000fc4000f8e00ff */
[----:B------:R-:W-:-:S04]  /*1d90*/  IMAD R28, R28, 0x2, R29 ;  /* 0x000000021c1c7824 */ /* 0x000fc800078e021d */
[----:B------:R-:W-:Y:S01]  /*1da0*/  IMAD R25, R25, 0x2, R28 ;  /* 0x0000000219197824 */ /* 0x000fe200078e021c */
[----:B------:R-:W-:Y:S01]  /*1db0*/  STL [R1+0x584], R30 ;  /* 0x0005841e01007387 */ /* 0x000fe20000100800 */
[----:B0-----:R-:W-:Y:S02]  /*1dc0*/  IMAD.U32 R17, RZ, RZ, UR14 ;  /* 0x0000000eff117e24 */ /* 0x001fe4000f8e00ff */
[----:B------:R-:W-:Y:S01]  /*1dd0*/  IMAD R61, R61, 0x2, R25 ;  /* 0x000000023d3d7824 */ /* 0x000fe200078e0219 */
[----:B------:R-:W-:Y:S03]  /*1de0*/  STL [R1+0x560], R60 ;  /* 0x0005603c01007387 */ /* 0x000fe60000100800 */
[----:B------:R-:W-:Y:S01]  /*1df0*/  IMAD R17, R17, 0x2, R61 ;  /* 0x0000000211117824 */ /* 0x000fe200078e023d */
[----:B------:R0:W-:Y:S01]  /*1e00*/  STL [R1+0x580], R31 ;  /* 0x0005801f01007387 */ /* 0x0001e20000100800 */
[----:B------:R-:W-:Y:S01]  /*1e10*/  PLOP3.LUT P0, PT, PT, PT, UP1, 0x80, 0x8 ;  /* 0x000000000008781c */ /* 0x000fe20003f0f018 */
[----:B0-----:R-:W-:-:S04]  /*1e20*/  IMAD.U32 R31, RZ, RZ, UR14 ;  /* 0x0000000eff1f7e24 */ /* 0x001fc8000f8e00ff */
[----:B------:R-:W-:Y:S01]  /*1e30*/  IMAD R31, R31, 0x2, R17 ;  /* 0x000000021f1f7824 */ /* 0x000fe200078e0211 */
[----:B------:R-:W-:Y:S01]  /*1e40*/  LOP3.LUT R60, R12, 0x60, RZ, 0xfc, !PT ;  /* 0x000000600c3c7812 */ /* 0x000fe200078efcff */
[----:B------:R-:W-:Y:S01]  /*1e50*/  IMAD.U32 R16, RZ, RZ, UR14 ;  /* 0x0000000eff107e24 */ /* 0x000fe2000f8e00ff */
[----:B------:R-:W-:Y:S02]  /*1e60*/  PLOP3.LUT P1, PT, PT, PT, UP1, 0x80, 0x8 ;  /* 0x000000000008781c */ /* 0x000fe40003f2f018 */
[----:B------:R-:W-:Y:S02]  /*1e70*/  ISETP.LT.AND P0, PT, R60, UR12, P0 ;  /* 0x0000000c3c007c0c */ /* 0x000fe40008701270 */
[----:B------:R-:W-:Y:S02]  /*1e80*/  LOP3.LUT R30, R12, 0x70, RZ, 0xfc, !PT ;  /* 0x000000700c1e7812 */ /* 0x000fe400078efcff */
[----:B------:R-:W-:Y:S02]  /*1e90*/  PLOP3.LUT P3, PT, PT, PT, UP1, 0x80, 0x8 ;  /* 0x000000000008781c */ /* 0x000fe40003f6f018 */
[----:B------:R-:W-:-:S02]  /*1ea0*/  LEA R87, P6, R29, R13, 0x1 ;  /* 0x0000000d1d577211 */ /* 0x000fc400078c08ff */
[----:B------:R-:W-:Y:S01]  /*1eb0*/  ISETP.LT.AND P3, PT, R30, UR12, P3 ;  /* 0x0000000c1e007c0c */ /* 0x000fe20009f61270 */
[----:B------:R-:W-:Y:S01]  /*1ec0*/  IMAD.U32 R30, RZ, RZ, UR14 ;  /* 0x0000000eff1e7e24 */ /* 0x000fe2000f8e00ff */
[----:B------:R-:W-:Y:S02]  /*1ed0*/  LEA.HI.X.SX32 R88, R29, R6, 0x1, P6 ;  /* 0x000000061d587211 */ /* 0x000fe400030f0eff */
[----:B------:R-:W-:-:S04]  /*1ee0*/  LEA R82, P5, R17, R13, 0x1 ;  /* 0x0000000d11527211 */ /* 0x000fc800078a08ff */
[----:B------:R-:W-:Y:S01]  /*1ef0*/  LEA.HI.X.SX32 R84, R17, R6, 0x1, P5 ;  /* 0x0000000611547211 */ /* 0x000fe200028f0eff */
[----:B------:R-:W-:Y:S01]  /*1f00*/  @P0 IMAD.MOV.U32 R17, RZ, RZ, R88 ;  /* 0x000000ffff110224 */ /* 0x000fe200078e0058 */
[----:B------:R-:W-:Y:S02]  /*1f10*/  PRMT R81, RZ, 0x7610, R81 ;  /* 0x00007610ff517816 */ /* 0x000fe40000000051 */
[----:B------:R-:W-:Y:S01]  /*1f20*/  PRMT R46, RZ, 0x7610, R46 ;  /* 0x00007610ff2e7816 */ /* 0x000fe2000000002e */
[----:B---3--:R0:W-:Y:S02]  /*1f30*/  STL [R1+0x30c], R26 ;  /* 0x00030c1a01007387 */ /* 0x0081e40000100800 */
[----:B0-----:R-:W-:-:S04]  /*1f40*/  IMAD.U32 R26, RZ, RZ, UR14 ;  /* 0x0000000eff1a7e24 */ /* 0x001fc8000f8e00ff */
[----:B------:R-:W-:Y:S01]  /*1f50*/  IMAD R26, R26, 0x2, R31 ;  /* 0x000000021a1a7824 */ /* 0x000fe200078e021f */
[----:B--2---:R0:W-:Y:S03]  /*1f60*/  STL [R1+0x310], R47 ;  /* 0x0003102f01007387 */ /* 0x0041e60000100800 */
[----:B------:R-:W-:-:S04]  /*1f70*/  IMAD R62, R62, 0x2, R26 ;  /* 0x000000023e3e7824 */ /* 0x000fc800078e021a */
[----:B------:R-:W-:Y:S01]  /*1f80*/  IMAD R16, R16, 0x2, R62 ;  /* 0x0000000210107824 */ /* 0x000fe200078e023e */
[----:B0-----:R-:W-:-:S04]  /*1f90*/  LOP3.LUT R47, R12, 0x68, RZ, 0xfc, !PT ;  /* 0x000000680c2f7812 */ /* 0x001fc800078efcff */
[----:B------:R-:W-:Y:S02]  /*1fa0*/  ISETP.LT.AND P1, PT, R47, UR12, P1 ;  /* 0x0000000c2f007c0c */ /* 0x000fe40008f21270 */
[----:B------:R-:W-:Y:S01]  /*1fb0*/  LEA R47, P6, R16, R13, 0x1 ;  /* 0x0000000d102f7211 */ /* 0x000fe200078c08ff */
[----:B------:R-:W-:-:S03]  /*1fc0*/  IMAD R30, R30, 0x2, R16 ;  /* 0x000000021e1e7824 */ /* 0x000fc600078e0210 */
[----:B------:R-:W-:Y:S01]  /*1fd0*/  LEA.HI.X.SX32 R60, R16, R6, 0x1, P6 ;  /* 0x00000006103c7211 */ /* 0x000fe200030f0eff */
[----:B------:R-:W-:-:S05]  /*1fe0*/  @P0 IMAD.MOV.U32 R16, RZ, RZ, R87 ;  /* 0x000000ffff100224 */ /* 0x000fca00078e0057 */
[----:B------:R0:W2:Y:S02]  /*1ff0*/  @P0 LDG.E.U16 R86, desc[UR24][R16.64] ;  /* 0x0000001810560981 */ /* 0x0000a4000c1e1500 */
[----:B0-----:R-:W-:Y:S02]  /*2000*/  @P1 IMAD.MOV.U32 R16, RZ, RZ, R82 ;  /* 0x000000ffff101224 */ /* 0x001fe400078e0052 */
[----:B------:R-:W-:-:S05]  /*2010*/  @P1 IMAD.MOV.U32 R17, RZ, RZ, R84 ;  /* 0x000000ffff111224 */ /* 0x000fca00078e0054 */
[----:B------:R0:W3:Y:S02]  /*2020*/  @P1 LDG.E.U16 R81, desc[UR24][R16.64] ;  /* 0x0000001810511981 */ /* 0x0000e4000c1e1500 */
[----:B0-----:R-:W-:Y:S02]  /*2030*/  @P3 IMAD.MOV.U32 R16, RZ, RZ, R47 ;  /* 0x000000ffff103224 */ /* 0x001fe400078e002f */
[----:B------:R-:W-:-:S05]  /*2040*/  @P3 IMAD.MOV.U32 R17, RZ, RZ, R60 ;  /* 0x000000ffff113224 */ /* 0x000fca00078e003c */
[----:B------:R0:W4:Y:S04]  /*2050*/  @P3 LDG.E.U16 R46, desc[UR24][R16.64] ;  /* 0x00000018102e3981 */ /* 0x000128000c1e1500 */
[----:B------:R-:W-:Y:S04]  /*2060*/  STL [R1+0x5a4], R87 ;  /* 0x0005a45701007387 */ /* 0x000fe80000100800 */
[----:B------:R-:W-:Y:S01]  /*2070*/  STL [R1+0x5c4], R82 ;  /* 0x0005c45201007387 */ /* 0x000fe20000100800 */
[----:B0-----:R-:W-:-:S03]  /*2080*/  IMAD.U32 R16, RZ, RZ, UR14 ;  /* 0x0000000eff107e24 */ /* 0x001fc6000f8e00ff */
[----:B------:R-:W-:Y:S04]  /*2090*/  STL [R1+0x5a0], R88 ;  /* 0x0005a05801007387 */ /* 0x000fe80000100800 */
[----:B------:R-:W-:Y:S01]  /*20a0*/  STL [R1+0x5e4], R47 ;  /* 0x0005e42f01007387 */ /* 0x000fe20000100800 */
[----:B------:R-:W-:-:S03]  /*20b0*/  IMAD R16, R16, 0x2, R30 ;  /* 0x0000000210107824 */ /* 0x000fc600078e021e */
[----:B------:R-:W-:Y:S04]  /*20c0*/  STL [R1+0x5c0], R84 ;  /* 0x0005c05401007387 */ /* 0x000fe80000100800 */
[----:B------:R0:W-:Y:S01]  /*20d0*/  STL [R1+0x5e0], R60 ;  /* 0x0005e03c01007387 */ /* 0x0001e20000100800 */
[----:B------:R-:W-:Y:S01]  /*20e0*/  IMAD.U32 R17, RZ, RZ, UR14 ;  /* 0x0000000eff117e24 */ /* 0x000fe2000f8e00ff */
[----:B------:R-:W-:Y:S02]  /*20f0*/  LOP3.LUT R29, R12, 0x78, RZ, 0xfc, !PT ;  /* 0x000000780c1d7812 */ /* 0x000fe400078efcff */
[----:B------:R-:W-:Y:S01]  /*2100*/  PLOP3.LUT P3, PT, PT, PT, UP1, 0x80, 0x8 ;  /* 0x000000000008781c */ /* 0x000fe20003f6f018 */
[----:B0-----:R-:W-:Y:S01]  /*2110*/  IMAD.U32 R60, RZ, RZ, UR14 ;  /* 0x0000000eff3c7e24 */ /* 0x001fe2000f8e00ff */
[----:B------:R-:W-:-:S03]  /*2120*/  PLOP3.LUT P0, PT, PT, PT, UP1, 0x80, 0x8 ;  /* 0x000000000008781c */ /* 0x000fc60003f0f018 */
[----:B------:R-:W-:Y:S01]  /*2130*/  IMAD R60, R60, 0x2, R16 ;  /* 0x000000023c3c7824 */ /* 0x000fe200078e0210 */
[----:B------:R-:W-:-:S03]  /*2140*/  ISETP.LT.AND P3, PT, R29, UR12, P3 ;  /* 0x0000000c1d007c0c */ /* 0x000fc60009f61270 */
[----:B------:R-:W-:Y:S01]  /*2150*/  IMAD R17, R17, 0x2, R60 ;  /* 0x0000000211117824 */ /* 0x000fe200078e023c */
[----:B------:R-:W-:Y:S02]  /*2160*/  LOP3.LUT R82, R12, 0xa, RZ, 0xfc, !PT ;  /* 0x0000000a0c527812 */ /* 0x000fe400078efcff */
[----:B------:R-:W-:Y:S02]  /*2170*/  PLOP3.LUT P1, PT, PT, PT, UP1, 0x80, 0x8 ;  /* 0x000000000008781c */ /* 0x000fe40003f2f018 */
[----:B------:R-:W-:Y:S02]  /*2180*/  PRMT R85, RZ, 0x7610, R85 ;  /* 0x00007610ff557816 */ /* 0x000fe40000000055 */
[----:B------:R-:W-:Y:S02]  /*2190*/  ISETP.LT.AND P1, PT, R82, UR12, P1 ;  /* 0x0000000c52007c0c */ /* 0x000fe40008f21270 */
[----:B------:R-:W-:Y:S02]  /*21a0*/  PRMT R76, RZ, 0x7610, R76 ;  /* 0x00007610ff4c7816 */ /* 0x000fe4000000004c */
[----:B------:R-:W-:-:S02]  /*21b0*/  LOP3.LUT R84, R12, 0x12, RZ, 0xfc, !PT ;  /* 0x000000120c547812 */ /* 0x000fc400078efcff */
[----:B------:R-:W-:Y:S02]  /*21c0*/  PRMT R83, RZ, 0x7610, R83 ;  /* 0x00007610ff537816 */ /* 0x000fe40000000053 */
[----:B------:R-:W-:Y:S01]  /*21d0*/  PRMT R80, RZ, 0x7610, R80 ;  /* 0x00007610ff507816 */ /* 0x000fe20000000050 */
[----:B----4-:R0:W-:Y:S02]  /*21e0*/  STL [R1+0x38c], R46 ;  /* 0x00038c2e01007387 */ /* 0x0101e40000100800 */
[----:B0-----:R-:W-:Y:S02]  /*21f0*/  LOP3.LUT R46, R12, 0x2, RZ, 0xfc, !PT ;  /* 0x000000020c2e7812 */ /* 0x001fe400078efcff */
[----:B---3--:R0:W-:Y:S02]  /*2200*/  STL [R1+0x348], R81 ;  /* 0x0003485101007387 */ /* 0x0081e40000100800 */
[----:B------:R-:W-:Y:S02]  /*2210*/  ISETP.LT.AND P0, PT, R46, UR12, P0 ;  /* 0x0000000c2e007c0c */ /* 0x000fe40008701270 */
[----:B------:R-:W-:-:S02]  /*2220*/  LEA R46, P5, R17, R13, 0x1 ;  /* 0x0000000d112e7211 */ /* 0x000fc400078a08ff */
[----:B0-----:R-:W-:Y:S02]  /*2230*/  LEA R81, P6, R45, R13, 0x1 ;  /* 0x0000000d2d517211 */ /* 0x001fe400078c08ff */
[-C--:B------:R-:W-:Y:S01]  /*2240*/  LEA.HI.X.SX32 R47, R17, R6.reuse, 0x1, P5 ;  /* 0x00000006112f7211 */ /* 0x080fe200028f0eff */
[----:B------:R0:W-:Y:S01]  /*2250*/  STL [R1+0x600], R46 ;  /* 0x0006002e01007387 */ /* 0x0001e20000100800 */
[----:B------:R-:W-:-:S03]  /*2260*/  LEA.HI.X.SX32 R82, R45, R6, 0x1, P6 ;  /* 0x000000062d527211 */ /* 0x000fc600030f0eff */
[----:B--2---:R-:W-:Y:S04]  /*2270*/  STL [R1+0x34c], R86 ;  /* 0x00034c5601007387 */ /* 0x004fe80000100800 */
[----:B------:R-:W-:Y:S04]  /*2280*/  STL [R1+0x20], R81 ;  /* 0x0000205101007387 */ /* 0x000fe80000100800 */
[----:B------:R2:W-:Y:S04]  /*2290*/  STL [R1+0x5fc], R47 ;  /* 0x0005fc2f01007387 */ /* 0x0005e80000100800 */
[----:B------:R0:W3:Y:S01]  /*22a0*/  @P3 LDG.E.U16 R85, desc[UR24][R46.64] ;  /* 0x000000182e553981 */ /* 0x0000e2000c1e1500 */
[----:B------:R-:W-:-:S02]  /*22b0*/  LEA R45, P3, R44, R13, 0x1 ;  /* 0x0000000d2c2d7211 */ /* 0x000fc400078608ff */
[----:B------:R-:W-:Y:S02]  /*22c0*/  PLOP3.LUT P5, PT, PT, PT, UP1, 0x80, 0x8 ;  /* 0x000000000008781c */ /* 0x000fe40003faf018 */
[----:B------:R-:W-:Y:S01]  /*22d0*/  LEA.HI.X.SX32 R44, R44, R6, 0x1, P3 ;  /* 0x000000062c2c7211 */ /* 0x000fe200018f0eff */
[----:B0-----:R-:W-:Y:S02]  /*22e0*/  @P0 IMAD.MOV.U32 R46, RZ, RZ, R81 ;  /* 0x000000ffff2e0224 */ /* 0x001fe400078e0051 */
[----:B--2---:R-:W-:Y:S01]  /*22f0*/  @P0 IMAD.MOV.U32 R47, RZ, RZ, R82 ;  /* 0x000000ffff2f0224 */ /* 0x004fe200078e0052 */
[----:B------:R-:W-:Y:S04]  /*2300*/  STL [R1+0x1c], R82 ;  /* 0x00001c5201007387 */ /* 0x000fe80000100800 */
[----:B------:R-:W2:Y:S01]  /*2310*/  @P0 LDG.E.U16 R76, desc[UR24][R46.64] ;  /* 0x000000182e4c0981 */ /* 0x000ea2000c1e1500 */
[----:B------:R-:W-:-:S03]  /*2320*/  LEA R81, P0, R43, R13, 0x1 ;  /* 0x0000000d2b517211 */ /* 0x000fc600078008ff */
[----:B------:R0:W-:Y:S01]  /*2330*/  STL [R1+0x40], R45 ;  /* 0x0000402d01007387 */ /* 0x0001e20000100800 */
[----:B------:R-:W-:-:S03]  /*2340*/  ISETP.LT.AND P5, PT, R84, UR12, P5 ;  /* 0x0000000c54007c0c */ /* 0x000fc6000afa1270 */
[----:B------:R-:W-:Y:S01]  /*2350*/  STL [R1+0x60], R81 ;  /* 0x0000605101007387 */ /* 0x000fe20000100800 */
[----:B0-----:R-:W-:-:S03]  /*2360*/  @P1 LOP3.LUT R45, R45, R44, RZ, 0x3c, !PT ;  /* 0x0000002c2d2d1212 */ /* 0x001fc600078e3cff */
[----:B------:R0:W-:Y:S01]  /*2370*/  STL [R1+0x3c], R44 ;  /* 0x00003c2c01007387 */ /* 0x0001e20000100800 */
[----:B------:R-:W-:Y:S02]  /*2380*/  LEA.HI.X.SX32 R82, R43, R6, 0x1, P0 ;  /* 0x000000062b527211 */ /* 0x000fe400000f0eff */
[----:B0-----:R-:W-:-:S04]  /*2390*/  @P1 LOP3.LUT R44, R45, R44, RZ, 0x3c, !PT ;  /* 0x0000002c2d2c1212 */ /* 0x001fc800078e3cff */
[----:B------:R-:W-:-:S05]  /*23a0*/  @P1 LOP3.LUT R45, R45, R44, RZ, 0x3c, !PT ;  /* 0x0000002c2d2d1212 */ /* 0x000fca00078e3cff */
[----:B------:R0:W4:Y:S02]  /*23b0*/  @P1 LDG.E.U16 R83, desc[UR24][R44.64] ;  /* 0x000000182c531981 */ /* 0x000124000c1e1500 */
[----:B0-----:R-:W-:Y:S02]  /*23c0*/  @P5 IMAD.MOV.U32 R44, RZ, RZ, R81 ;  /* 0x000000ffff2c5224 */ /* 0x001fe400078e0051 */
[----:B------:R-:W-:-:S05]  /*23d0*/  @P5 IMAD.MOV.U32 R45, RZ, RZ, R82 ;  /* 0x000000ffff2d5224 */ /* 0x000fca00078e0052 */
[----:B------:R-:W4:Y:S01]  /*23e0*/  @P5 LDG.E.U16 R80, desc[UR24][R44.64] ;  /* 0x000000182c505981 */ /* 0x000f22000c1e1500 */
[----:B------:R-:W-:Y:S02]  /*23f0*/  PLOP3.LUT P3, PT, PT, PT, UP1, 0x80, 0x8 ;  /* 0x000000000008781c */ /* 0x000fe40003f6f018 */
[----:B------:R-:W-:Y:S02]  /*2400*/  LEA R43, P5, R42, R13, 0x1 ;  /* 0x0000000d2a2b7211 */ /* 0x000fe400078a08ff */
[----:B------:R-:W-:Y:S01]  /*2410*/  PRMT R79, RZ, 0x7610, R79 ;  /* 0x00007610ff4f7816 */ /* 0x000fe2000000004f */
[----:B--2---:R0:W-:Y:S02]  /*2420*/  STL [R1+0x37c], R76 ;  /* 0x00037c4c01007387 */ /* 0x0041e40000100800 */
[----:B0-----:R-:W-:-:S04]  /*2430*/  LOP3.LUT R76, R12, 0x1a, RZ, 0xfc, !PT ;  /* 0x0000001a0c4c7812 */ /* 0x001fc800078efcff */
[----:B------:R-:W-:Y:S01]  /*2440*/  ISETP.LT.AND P3, PT, R76, UR12, P3 ;  /* 0x0000000c4c007c0c */ /* 0x000fe20009f61270 */
[----:B------:R-:W-:Y:S04]  /*2450*/  STL [R1+0x5c], R82 ;  /* 0x00005c5201007387 */ /* 0x000fe80000100800 */
[----:B---3--:R-:W-:Y:S04]  /*2460*/  STL [R1+0x378], R85 ;  /* 0x0003785501007387 */ /* 0x008fe80000100800 */
[----:B------:R-:W-:Y:S04]  /*2470*/  STL [R1+0x80], R43 ;  /* 0x0000802b01007387 */ /* 0x000fe80000100800 */
[----:B----4-:R0:W-:Y:S02]  /*2480*/  STL [R1+0x350], R80 ;  /* 0x0003505001007387 */ /* 0x0101e40000100800 */
[----:B0-----:R-:W-:Y:S01]  /*2490*/  LEA.HI.X.SX32 R80, R42, R6, 0x1, P5 ;  /* 0x000000062a507211 */ /* 0x001fe200028f0eff */
[----:B------:R-:W-:-:S04]  /*24a0*/  @P3 IMAD.MOV.U32 R42, RZ, RZ, R43 ;  /* 0x000000ffff2a3224 */ /* 0x000fc800078e002b */
[----:B------:R-:W-:-:S05]  /*24b0*/  @P3 IMAD.MOV.U32 R43, RZ, RZ, R80 ;  /* 0x000000ffff2b3224 */ /* 0x000fca00078e0050 */
[----:B------:R-:W2:Y:S01]  /*24c0*/  @P3 LDG.E.U16 R79, desc[UR24][R42.64] ;  /* 0x000000182a4f3981 */ /* 0x000ea2000c1e1500 */
[C---:B------:R-:W-:Y:S02]  /*24d0*/  LOP3.LUT R82, R12.reuse, 0x22, RZ, 0xfc, !PT ;  /* 0x000000220c527812 */ /* 0x040fe400078efcff */
[----:B------:R-:W-:Y:S02]  /*24e0*/  LOP3.LUT R81, R12, 0x2a, RZ, 0xfc, !PT ;  /* 0x0000002a0c517812 */ /* 0x000fe400078efcff */
[----:B------:R-:W-:Y:S02]  /*24f0*/  PLOP3.LUT P1, PT, PT, PT, UP1, 0x80, 0x8 ;  /* 0x000000000008781c */ /* 0x000fe40003f2f018 */
[----:B------:R-:W-:Y:S02]  /*2500*/  PLOP3.LUT P0, PT, PT, PT, UP1, 0x80, 0x8 ;  /* 0x000000000008781c */ /* 0x000fe40003f0f018 */
[----:B------:R-:W-:Y:S02]  /*2510*/  ISETP.LT.AND P1, PT, R82, UR12, P1 ;  /* 0x0000000c52007c0c */ /* 0x000fe40008f21270 */
[----:B------:R-:W-:-:S02]  /*2520*/  ISETP.LT.AND P0, PT, R81, UR12, P0 ;  /* 0x0000000c51007c0c */ /* 0x000fc40008701270 */
[CC--:B------:R-:W-:Y:S01]  /*2530*/  LEA R81, P6, R41.reuse, R13.reuse, 0x1 ;  /* 0x0000000d29517211 */ /* 0x0c0fe200078c08ff */
[----:B------:R-:W-:Y:S04]  /*2540*/  STL [R1+0x7c], R80 ;  /* 0x00007c5001007387 */ /* 0x000fe80000100800 */
[----:B------:R-:W-:Y:S01]  /*2550*/  STL [R1+0xa0], R81 ;  /* 0x0000a05101007387 */ /* 0x000fe20000100800 */
[----:B------:R-:W-:Y:S02]  /*2560*/  PRMT R78, RZ, 0x7610, R78 ;  /* 0x00007610ff4e7816 */ /* 0x000fe4000000004e */
[----:B------:R-:W-:Y:S01]  /*2570*/  LEA.HI.X.SX32 R41, R41, R6, 0x1, P6 ;  /* 0x0000000629297211 */ /* 0x000fe200030f0eff */
[----:B--2---:R0:W-:Y:S02]  /*2580*/  STL [R1+0x36c], R79 ;  /* 0x00036c4f01007387 */ /* 0x0041e40000100800 */
[----:B0-----:R-:W-:-:S04]  /*2590*/  LEA R79, P3, R40, R13, 0x1 ;  /* 0x0000000d284f7211 */ /* 0x001fc800078608ff */
[----:B------:R-:W-:Y:S01]  /*25a0*/  LEA.HI.X.SX32 R80, R40, R6, 0x1, P3 ;  /* 0x0000000628507211 */ /* 0x000fe200018f0eff */
[----:B------:R-:W-:-:S05]  /*25b0*/  @P1 IMAD.MOV.U32 R40, RZ, RZ, R81 ;  /* 0x000000ffff281224 */ /* 0x000fca00078e0051 */
[----:B------:R0:W2:Y:S01]  /*25c0*/  @P1 LDG.E.U16 R78, desc[UR24][R40.64] ;  /* 0x00000018284e1981 */ /* 0x0000a2000c1e1500 */
[----:B------:R-:W-:Y:S02]  /*25d0*/  LOP3.LUT R76, R12, 0x32, RZ, 0xfc, !PT ;  /* 0x000000320c4c7812 */ /* 0x000fe400078efcff */
[----:B------:R-:W-:Y:S01]  /*25e0*/  PLOP3.LUT P5, PT, PT, PT, UP1, 0x80, 0x8 ;  /* 0x000000000008781c */ /* 0x000fe20003faf018 */
[----:B------:R-:W-:Y:S03]  /*25f0*/  STL [R1+0x380], R83 ;  /* 0x0003805301007387 */ /* 0x000fe60000100800 */
[----:B------:R-:W-:Y:S02]  /*2600*/  ISETP.LT.AND P5, PT, R76, UR12, P5 ;  /* 0x0000000c4c007c0c */ /* 0x000fe4000afa1270 */
[----:B------:R-:W-:Y:S01]  /*2610*/  LEA R76, P6, R39, R13, 0x1 ;  /* 0x0000000d274c7211 */ /* 0x000fe200078c08ff */
[----:B------:R-:W-:Y:S01]  /*2620*/  STL [R1+0x4c0], R79 ;  /* 0x0004c04f01007387 */ /* 0x000fe20000100800 */
[----:B------:R-:W-:-:S03]  /*2630*/  PRMT R74, RZ, 0x7610, R74 ;  /* 0x00007610ff4a7816 */ /* 0x000fc6000000004a */
[----:B------:R3:W-:Y:S01]  /*2640*/  STL [R1+0x9c], R41 ;  /* 0x00009c2901007387 */ /* 0x0007e20000100800 */
[----:B0-----:R-:W-:-:S03]  /*2650*/  @P0 IMAD.MOV.U32 R40, RZ, RZ, R79 ;  /* 0x000000ffff280224 */ /* 0x001fc600078e004f */
[----:B------:R-:W-:Y:S04]  /*2660*/  STL [R1+0x4e0], R76 ;  /* 0x0004e04c01007387 */ /* 0x000fe80000100800 */
[----:B------:R-:W-:Y:S01]  /*2670*/  STL [R1+0x4bc], R80 ;  /* 0x0004bc5001007387 */ /* 0x000fe20000100800 */
[----:B---3--:R-:W-:Y:S01]  /*2680*/  @P0 IMAD.MOV.U32 R41, RZ, RZ, R80 ;  /* 0x000000ffff290224 */ /* 0x008fe200078e0050 */
[----:B------:R-:W-:-:S04]  /*2690*/  PRMT R73, RZ, 0x7610, R73 ;  /* 0x00007610ff497816 */ /* 0x000fc80000000049 */
[----:B------:R0:W3:Y:S02]  /*26a0*/  @P0 LDG.E.U16 R74, desc[UR24][R40.64] ;  /* 0x00000018284a0981 */ /* 0x0000e4000c1e1500 */
[----:B0-----:R-:W-:Y:S02]  /*26b0*/  @P5 IMAD.MOV.U32 R40, RZ, RZ, R76 ;  /* 0x000000ffff285224 */ /* 0x001fe400078e004c */
[----:B--2---:R0:W-:Y:S02]  /*26c0*/  STL [R1+0x258], R78 ;  /* 0x0002584e01007387 */ /* 0x0041e40000100800 */
[----:B0-----:R-:W-:-:S05]  /*26d0*/  LEA.HI.X.SX32 R78, R39, R6, 0x1, P6 ;  /* 0x00000006274e7211 */ /* 0x001fca00030f0eff */
[----:B------:R-:W-:-:S05]  /*26e0*/  @P5 IMAD.MOV.U32 R41, RZ, RZ, R78 ;  /* 0x000000ffff295224 */ /* 0x000fca00078e004e */
[----:B------:R0:W2:Y:S01]  /*26f0*/  @P5 LDG.E.U16 R73, desc[UR24][R40.64] ;  /* 0x0000001828495981 */ /* 0x0000a2000c1e1500 */
[----:B------:R-:W-:Y:S02]  /*2700*/  PLOP3.LUT P1, PT, PT, PT, UP1, 0x80, 0x8 ;  /* 0x000000000008781c */ /* 0x000fe40003f2f018 */
[----:B------:R-:W-:Y:S01]  /*2710*/  PLOP3.LUT P0, PT, PT, PT, UP1, 0x80, 0x8 ;  /* 0x000000000008781c */ /* 0x000fe20003f0f018 */
[----:B---3--:R3:W-:Y:S04]  /*2720*/  STL [R1+0x388], R74 ;  /* 0x0003884a01007387 */ /* 0x0087e80000100800 */
[----:B------:R-:W-:Y:S01]  /*2730*/  STL [R1+0x4dc], R78 ;  /* 0x0004dc4e01007387 */ /* 0x000fe20000100800 */
[----:B---3--:R-:W-:-:S04]  /*2740*/  LOP3.LUT R74, R12, 0x3a, RZ, 0xfc, !PT ;  /* 0x0000003a0c4a7812 */ /* 0x008fc800078efcff */
[----:B------:R-:W-:Y:S02]  /*2750*/  ISETP.LT.AND P1, PT, R74, UR12, P1 ;  /* 0x0000000c4a007c0c */ /* 0x000fe40008f21270 */
[----:B0-----:R-:W-:Y:S02]  /*2760*/  LEA R40, P3, R36, R13, 0x1 ;  /* 0x0000000d24287211 */ /* 0x001fe400078608ff */
[----:B------:R-:W-:Y:S02]  /*2770*/  LOP3.LUT R74, R12, 0x4a, RZ, 0xfc, !PT ;  /* 0x0000004a0c4a7812 */ /* 0x000fe400078efcff */
[----:B------:R-:W-:Y:S02]  /*2780*/  PLOP3.LUT P5, PT, PT, PT, UP1, 0x80, 0x8 ;  /* 0x000000000008781c */ /* 0x000fe40003faf018 */
[----:B------:R-:W-:Y:S02]  /*2790*/  PRMT R77, RZ, 0x7610, R77 ;  /* 0x00007610ff4d7816 */ /* 0x000fe4000000004d */
[----:B------:R-:W-:-:S02]  /*27a0*/  LEA.HI.X.SX32 R41, R36, R6, 0x1, P3 ;  /* 0x0000000624297211 */ /* 0x000fc400018f0eff */
[----:B------:R-:W-:Y:S02]  /*27b0*/  ISETP.LT.AND P5, PT, R74, UR12, P5 ;  /* 0x0000000c4a007c0c */ /* 0x000fe4000afa1270 */
[----:B------:R-:W-:Y:S01]  /*27c0*/  PRMT R45, RZ, 0x7610, R45 ;  /* 0x00007610ff2d7816 */ /* 0x000fe2000000002d */
[----:B------:R0:W3:Y:S01]  /*27d0*/  @P1 LDG.E.U16 R77, desc[UR24][R40.64] ;  /* 0x00000018284d1981 */ /* 0x0000e2000c1e1500 */
[----:B------:R-:W-:Y:S02]  /*27e0*/  LOP3.LUT R76, R12, 0x52, RZ, 0xfc, !PT ;  /* 0x000000520c4c7812 */ /* 0x000fe400078efcff */
[----:B------:R-:W-:-:S04]  /*27f0*/  PLOP3.LUT P3, PT, PT, PT, UP1, 0x80, 0x8 ;  /* 0x000000000008781c */ /* 0x000fc80003f6f018 */
[----:B------:R-:W-:Y:S02]  /*2800*/  ISETP.LT.AND P3, PT, R76, UR12, P3 ;  /* 0x0000000c4c007c0c */ /* 0x000fe40009f61270 */
[----:B------:R-:W-:Y:S02]  /*2810*/  PRMT R75, RZ, 0x7610, R75 ;  /* 0x00007610ff4b7816 */ /* 0x000fe4000000004b */
[----:B------:R-:W-:Y:S01]  /*2820*/  PRMT R72, RZ, 0x7610, R72 ;  /* 0x00007610ff487816 */ /* 0x000fe20000000048 */
[----:B--2---:R2:W-:Y:S02]  /*2830*/  STL [R1+0x32c], R73 ;  /* 0x00032c4901007387 */ /* 0x0045e40000100800 */
[----:B--2---:R-:W-:-:S04]  /*2840*/  LOP3.LUT R73, R12, 0x42, RZ, 0xfc, !PT ;  /* 0x000000420c497812 */ /* 0x004fc800078efcff */
[----:B------:R-:W-:Y:S02]  /*2850*/  ISETP.LT.AND P0, PT, R73, UR12, P0 ;  /* 0x0000000c49007c0c */ /* 0x000fe40008701270 */
[CC--:B------:R-:W-:Y:S01]  /*2860*/  LEA R73, P6, R35.reuse, R13.reuse, 0x1 ;  /* 0x0000000d23497211 */ /* 0x0c0fe200078c08ff */
[----:B------:R0:W-:Y:S03]  /*2870*/  STL [R1+0x500], R40 ;  /* 0x0005002801007387 */ /* 0x0001e60000100800 */
[----:B------:R-:W-:Y:S01]  /*2880*/  LEA.HI.X.SX32 R74, R35, R6, 0x1, P6 ;  /* 0x00000006234a7211 */ /* 0x000fe200030f0eff */
[----:B------:R-:W-:Y:S01]  /*2890*/  STL [R1+0x520], R73 ;  /* 0x0005204901007387 */ /* 0x000fe20000100800 */
[----:B------:R-:W-:-:S03]  /*28a0*/  LEA R35, P1, R34, R13, 0x1 ;  /* 0x0000000d22237211 */ /* 0x000fc600078208ff */
[----:B------:R2:W-:Y:S02]  /*28b0*/  STL [R1+0x4fc], R41 ;  /* 0x0004fc2901007387 */ /* 0x0005e40000100800 */
[----:B0-----:R-:W-:Y:S01]  /*28c0*/  @P0 IMAD.MOV.U32 R40, RZ, RZ, R73 ;  /* 0x000000ffff280224 */ /* 0x001fe200078e0049 */
[----:B------:R-:W-:Y:S01]  /*28d0*/  LEA.HI.X.SX32 R34, R34, R6, 0x1, P1 ;  /* 0x0000000622227211 */ /* 0x000fe200008f0eff */
[----:B--2---:R-:W-:Y:S01]  /*28e0*/  @P0 IMAD.MOV.U32 R41, RZ, RZ, R74 ;  /* 0x000000ffff290224 */ /* 0x004fe200078e004a */
[----:B------:R-:W-:Y:S04]  /*28f0*/  STL [R1+0x51c], R74 ;  /* 0x00051c4a01007387 */ /* 0x000fe80000100800 */
[----:B------:R-:W2:Y:S01]  /*2900*/  @P0 LDG.E.U16 R45, desc[UR24][R40.64] ;  /* 0x00000018282d0981 */ /* 0x000ea2000c1e1500 */
[----:B------:R-:W-:-:S03]  /*2910*/  LEA R73, P0, R33, R13, 0x1 ;  /* 0x0000000d21497211 */ /* 0x000fc600078008ff */
[----:B------:R0:W-:Y:S04]  /*2920*/  STL [R1+0x540], R35 ;  /* 0x0005402301007387 */ /* 0x0001e80000100800 */
        /* <DEDUP_REMOVED lines=12> */
[----:B------:R-:W-:Y:S02]  /*29f0*/  PLOP3.LUT P1, PT, PT, PT, UP1, 0x80, 0x8 ;  /* 0x000000000008781c */ /* 0x000fe40003f2f018 */
[C---:B------:R-:W-:Y:S02]  /*2a00*/  LOP3.LUT R73, R12.reuse, 0x6a, RZ, 0xfc, !PT ;  /* 0x0000006a0c497812 */ /* 0x040fe400078efcff */
[----:B------:R-:W-:Y:S02]  /*2a10*/  PRMT R71, RZ, 0x7610, R71 ;  /* 0x00007610ff477816 */ /* 0x000fe40000000047 */
[----:B------:R-:W-:Y:S01]  /*2a20*/  PRMT R68, RZ, 0x7610, R68 ;  /* 0x00007610ff447816 */ /* 0x000fe20000000044 */
[----:B--2---:R0:W-:Y:S02]  /*2a30*/  STL [R1+0x360], R45 ;  /* 0x0003602d01007387 */ /* 0x0041e40000100800 */
[----:B0-----:R-:W-:-:S04]  /*2a40*/  LOP3.LUT R45, R12, 0x5a, RZ, 0xfc, !PT ;  /* 0x0000005a0c2d7812 */ /* 0x001fc800078efcff */
[----:B------:R-:W-:Y:S01]  /*2a50*/  ISETP.LT.AND P3, PT, R45, UR12, P0 ;  /* 0x0000000c2d007c0c */ /* 0x000fe20008761270 */
[----:B------:R0:W-:Y:S04]  /*2a60*/  STL [R1+0x568], R74 ;  /* 0x0005684a01007387 */ /* 0x0001e80000100800 */
[----:B---3--:R-:W-:Y:S04]  /*2a70*/  STL [R1+0x364], R77 ;  /* 0x0003644d01007387 */ /* 0x008fe80000100800 */
[----:B------:R-:W-:Y:S01]  /*2a80*/  STL [R1+0x58c], R33 ;  /* 0x00058c2101007387 */ /* 0x000fe20000100800 */
[----:B0-----:R-:W-:-:S02]  /*2a90*/  LOP3.LUT R74, R12, 0x62, RZ, 0xfc, !PT ;  /* 0x000000620c4a7812 */ /* 0x001fc400078efcff */
[----:B------:R-:W-:Y:S02]  /*2aa0*/  PLOP3.LUT P0, PT, PT, PT, UP1, 0x80, 0x8 ;  /* 0x000000000008781c */ /* 0x000fe40003f0f018 */
[----:B------:R-:W-:Y:S02]  /*2ab0*/  ISETP.LT.AND P1, PT, R74, UR12, P1 ;  /* 0x0000000c4a007c0c */ /* 0x000fe40008f21270 */
[----:B------:R-:W-:Y:S02]  /*2ac0*/  ISETP.LT.AND P0, PT, R73, UR12, P0 ;  /* 0x0000000c49007c0c */ /* 0x000fe40008701270 */
[----:B------:R-:W-:-:S04]  /*2ad0*/  LEA R73, P6, R28, R13, 0x1 ;  /* 0x0000000d1c497211 */ /* 0x000fc800078c08ff */
[-C--:B------:R-:W-:Y:S01]  /*2ae0*/  LEA.HI.X.SX32 R28, R28, R6.reuse, 0x1, P6 ;  /* 0x000000061c1c7211 */ /* 0x080fe200030f0eff */
[----:B----4-:R0:W-:Y:S02]  /*2af0*/  STL [R1+0x324], R72 ;  /* 0x0003244801007387 */ /* 0x0101e40000100800 */
[----:B0-----:R-:W-:Y:S01]  /*2b00*/  LEA.HI.X.SX32 R72, R32, R6, 0x1, P5 ;  /* 0x0000000620487211 */ /* 0x001fe200028f0eff */
[----:B------:R-:W-:-:S04]  /*2b10*/  @P3 IMAD.MOV.U32 R32, RZ, RZ, R33 ;  /* 0x000000ffff203224 */ /* 0x000fc800078e0021 */
[----:B------:R-:W-:-:S05]  /*2b20*/  @P3 IMAD.MOV.U32 R33, RZ, RZ, R72 ;  /* 0x000000ffff213224 */ /* 0x000fca00078e0048 */
[----:B------:R0:W2:Y:S02]  /*2b30*/  @P3 LDG.E.U16 R71, desc[UR24][R32.64] ;  /* 0x0000001820473981 */ /* 0x0000a4000c1e1500 */
[----:B0-----:R-:W-:Y:S02]  /*2b40*/  @P1 IMAD.MOV.U32 R32, RZ, RZ, R73 ;  /* 0x000000ffff201224 */ /* 0x001fe400078e0049 */
[----:B------:R-:W-:-:S05]  /*2b50*/  @P1 IMAD.MOV.U32 R33, RZ, RZ, R28 ;  /* 0x000000ffff211224 */ /* 0x000fca00078e001c */
[----:B------:R-:W3:Y:S01]  /*2b60*/  @P1 LDG.E.U16 R68, desc[UR24][R32.64] ;  /* 0x0000001820441981 */ /* 0x000ee2000c1e1500 */
[----:B------:R-:W-:Y:S02]  /*2b70*/  LOP3.LUT R45, R12, 0x72, RZ, 0xfc, !PT ;  /* 0x000000720c2d7812 */ /* 0x000fe400078efcff */
[----:B------:R-:W-:Y:S01]  /*2b80*/  PLOP3.LUT P5, PT, PT, PT, UP1, 0x80, 0x8 ;  /* 0x000000000008781c */ /* 0x000fe20003faf018 */
[----:B------:R-:W-:Y:S04]  /*2b90*/  STL [R1+0x588], R72 ;  /* 0x0005884801007387 */ /* 0x000fe80000100800 */
[----:B------:R-:W-:Y:S01]  /*2ba0*/  STL [R1+0x5ac], R73 ;  /* 0x0005ac4901007387 */ /* 0x000fe20000100800 */
[----:B------:R-:W-:Y:S02]  /*2bb0*/  ISETP.LT.AND P5, PT, R45, UR12, P5 ;  /* 0x0000000c2d007c0c */ /* 0x000fe4000afa1270 */
[----:B------:R-:W-:Y:S01]  /*2bc0*/  LEA R45, P6, R30, R13, 0x1 ;  /* 0x0000000d1e2d7211 */ /* 0x000fe200078c08ff */
[----:B------:R-:W-:Y:S01]  /*2bd0*/  IMAD.U32 R29, RZ, RZ, UR14 ;  /* 0x0000000eff1d7e24 */ /* 0x000fe2000f8e00ff */
[----:B------:R-:W-:-:S03]  /*2be0*/  PRMT R70, RZ, 0x7610, R70 ;  /* 0x00007610ff467816 */ /* 0x000fc60000000046 */
[--C-:B------:R-:W-:Y:S01]  /*2bf0*/  IMAD R29, R29, 0x2, R17.reuse ;  /* 0x000000021d1d7824 */ /* 0x100fe200078e0211 */
[----:B------:R-:W-:Y:S01]  /*2c00*/  PRMT R17, RZ, 0x7610, R17 ;  /* 0x00007610ff117816 */ /* 0x000fe20000000011 */
[----:B--2---:R0:W-:Y:S04]  /*2c10*/  STL [R1+0x358], R71 ;  /* 0x0003584701007387 */ /* 0x0041e80000100800 */
[----:B------:R-:W-:Y:S01]  /*2c20*/  STL [R1+0x35c], R75 ;  /* 0x00035c4b01007387 */ /* 0x000fe20000100800 */
[----:B0-----:R-:W-:-:S04]  /*2c30*/  LEA R71, P3, R31, R13, 0x1 ;  /* 0x0000000d1f477211 */ /* 0x001fc800078608ff */
[----:B------:R-:W-:Y:S01]  /*2c40*/  LEA.HI.X.SX32 R72, R31, R6, 0x1, P3 ;  /* 0x000000061f487211 */ /* 0x000fe200018f0eff */
[----:B------:R-:W-:Y:S04]  /*2c50*/  STL [R1+0x5cc], R71 ;  /* 0x0005cc4701007387 */ /* 0x000fe80000100800 */
[----:B------:R-:W-:Y:S04]  /*2c60*/  STL [R1+0x5a8], R28 ;  /* 0x0005a81c01007387 */ /* 0x000fe80000100800 */
[----:B------:R-:W-:Y:S01]  /*2c70*/  STL [R1+0x5ec], R45 ;  /* 0x0005ec2d01007387 */ /* 0x000fe20000100800 */
[----:B------:R-:W-:-:S03]  /*2c80*/  @P0 IMAD.MOV.U32 R31, RZ, RZ, R72 ;  /* 0x000000ffff1f0224 */ /* 0x000fc600078e0048 */
[----:B------:R-:W-:Y:S04]  /*2c90*/  STL [R1+0x5c8], R72 ;  /* 0x0005c84801007387 */ /* 0x000fe80000100800 */
[----:B---3--:R0:W-:Y:S02]  /*2ca0*/  STL [R1+0x218], R68 ;  /* 0x0002184401007387 */ /* 0x0081e40000100800 */
[----:B0-----:R-:W-:Y:S01]  /*2cb0*/  LEA.HI.X.SX32 R68, R30, R6, 0x1, P6 ;  /* 0x000000061e447211 */ /* 0x001fe200030f0eff */
[----:B------:R-:W-:-:S05]  /*2cc0*/  @P0 IMAD.MOV.U32 R30, RZ, RZ, R71 ;  /* 0x000000ffff1e0224 */ /* 0x000fca00078e0047 */
[----:B------:R0:W2:Y:S02]  /*2cd0*/  @P0 LDG.E.U16 R70, desc[UR24][R30.64] ;  /* 0x000000181e460981 */ /* 0x0000a4000c1e1500 */
[----:B0-----:R-:W-:Y:S02]  /*2ce0*/  @P5 IMAD.MOV.U32 R30, RZ, RZ, R45 ;  /* 0x000000ffff1e5224 */ /* 0x001fe400078e002d */
[----:B------:R-:W-:-:S05]  /*2cf0*/  @P5 IMAD.MOV.U32 R31, RZ, RZ, R68 ;  /* 0x000000ffff1f5224 */ /* 0x000fca00078e0044 */
[----:B------:R-:W3:Y:S01]  /*2d00*/  @P5 LDG.E.U16 R17, desc[UR24][R30.64] ;  /* 0x000000181e115981 */ /* 0x000ee2000c1e1500 */
[----:B------:R-:W-:Y:S02]  /*2d10*/  LOP3.LUT R28, R12, 0x7a, RZ, 0xfc, !PT ;  /* 0x0000007a0c1c7812 */ /* 0x000fe400078efcff */
[----:B------:R-:W-:-:S04]  /*2d20*/  PLOP3.LUT P3, PT, PT, PT, UP1, 0x80, 0x8 ;  /* 0x000000000008781c */ /* 0x000fc80003f6f018 */
[----:B------:R-:W-:Y:S02]  /*2d30*/  ISETP.LT.AND P3, PT, R28, UR12, P3 ;  /* 0x0000000c1c007c0c */ /* 0x000fe40009f61270 */
[C---:B------:R-:W-:Y:S01]  /*2d40*/  LEA R28, P5, R29.reuse, R13, 0x1 ;  /* 0x0000000d1d1c7211 */ /* 0x040fe200078a08ff */
[----:B------:R0:W-:Y:S01]  /*2d50*/  STL [R1+0x5e8], R68 ;  /* 0x0005e84401007387 */ /* 0x0001e20000100800 */
[----:B------:R-:W-:Y:S02]  /*2d60*/  PRMT R47, RZ, 0x7610, R47 ;  /* 0x00007610ff2f7816 */ /* 0x000fe4000000002f */
[----:B0-----:R-:W-:Y:S01]  /*2d70*/  LEA.HI.X.SX32 R68, R29, R6, 0x1, P5 ;  /* 0x000000061d447211 */ /* 0x001fe200028f0eff */
[----:B---3--:R0:W-:Y:S02]  /*2d80*/  STL [R1+0x318], R17 ;  /* 0x0003181101007387 */ /* 0x0081e40000100800 */
[----:B0-----:R-:W-:-:S04]  /*2d90*/  IMAD.U32 R17, RZ, RZ, UR14 ;  /* 0x0000000eff117e24 */ /* 0x001fc8000f8e00ff */
[----:B------:R-:W-:Y:S02]  /*2da0*/  IMAD R17, R17, 0x2, R29 ;  /* 0x0000000211117824 */ /* 0x000fe400078e021d */
[----:B------:R-:W-:-:S05]  /*2db0*/  @P3 IMAD.MOV.U32 R29, RZ, RZ, R68 ;  /* 0x000000ffff1d3224 */ /* 0x000fca00078e0044 */
[----:B------:R-:W3:Y:S01]  /*2dc0*/  @P3 LDG.E.U16 R47, desc[UR24][R28.64] ;  /* 0x000000181c2f3981 */ /* 0x000ee2000c1e1500 */
[C---:B------:R-:W-:Y:S02]  /*2dd0*/  LOP3.LUT R71, R12.reuse, 0x4, RZ, 0xfc, !PT ;  /* 0x000000040c477812 */ /* 0x040fe400078efcff */
[----:B------:R-:W-:Y:S01]  /*2de0*/  PLOP3.LUT P1, PT, PT, PT, UP1, 0x80, 0x8 ;  /* 0x000000000008781c */ /* 0x000fe20003f2f018 */
[----:B--2---:R0:W-:Y:S01]  /*2df0*/  STL [R1+0x384], R70 ;  /* 0x0003844601007387 */ /* 0x0041e20000100800 */
[----:B------:R-:W-:Y:S02]  /*2e00*/  PLOP3.LUT P0, PT, PT, PT, UP1, 0x80, 0x8 ;  /* 0x000000000008781c */ /* 0x000fe40003f0f018 */
[----:B------:R-:W-:Y:S02]  /*2e10*/  ISETP.LT.AND P1, PT, R71, UR12, P1 ;  /* 0x0000000c47007c0c */ /* 0x000fe40008f21270 */
[----:B0-----:R-:W-:-:S04]  /*2e20*/  LOP3.LUT R70, R12, 0xc, RZ, 0xfc, !PT ;  /* 0x0000000c0c467812 */ /* 0x001fc800078efcff */
[----:B------:R-:W-:Y:S02]  /*2e30*/  ISETP.LT.AND P0, PT, R70, UR12, P0 ;  /* 0x0000000c46007c0c */ /* 0x000fe40008701270 */
[----:B------:R-:W-:Y:S01]  /*2e40*/  LEA R70, P6, R23, R13, 0x1 ;  /* 0x0000000d17467211 */ /* 0x000fe200078c08ff */
[----:B------:R-:W-:Y:S04]  /*2e50*/  STL [R1+0x608], R28 ;  /* 0x0006081c01007387 */ /* 0x000fe80000100800 */
[----:B------:R-:W-:Y:S04]  /*2e60*/  STL [R1+0x604], R68 ;  /* 0x0006044401007387 */ /* 0x000fe80000100800 */
[----:B------:R-:W-:Y:S01]  /*2e70*/  STL [R1+0x28], R70 ;  /* 0x0000284601007387 */ /* 0x000fe20000100800 */
[----:B------:R-:W-:-:S02]  /*2e80*/  PRMT R69, RZ, 0x7610, R69 ;  /* 0x00007610ff457816 */ /* 0x000fc40000000045 */
[----:B------:R-:W-:Y:S02]  /*2e90*/  LEA.HI.X.SX32 R23, R23, R6, 0x1, P6 ;  /* 0x0000000617177211 */ /* 0x000fe400030f0eff */
[----:B------:R-:W-:Y:S02]  /*2ea0*/  LOP3.LUT R45, R12, 0x14, RZ, 0xfc, !PT ;  /* 0x000000140c2d7812 */ /* 0x000fe400078efcff */
[----:B------:R-:W-:Y:S02]  /*2eb0*/  PLOP3.LUT P5, PT, PT, PT, UP1, 0x80, 0x8 ;  /* 0x000000000008781c */ /* 0x000fe40003faf018 */
[----:B------:R-:W-:Y:S02]  /*2ec0*/  PRMT R42, RZ, 0x7610, R42 ;  /* 0x00007610ff2a7816 */ /* 0x000fe4000000002a */
[----:B------:R-:W-:Y:S02]  /*2ed0*/  ISETP.LT.AND P5, PT, R45, UR12, P5 ;  /* 0x0000000c2d007c0c */ /* 0x000fe4000afa1270 */
[----:B------:R-:W-:-:S04]  /*2ee0*/  LEA R45, P6, R21, R13, 0x1 ;  /* 0x0000000d152d7211 */ /* 0x000fc800078c08ff */
[----:B------:R-:W-:Y:S02]  /*2ef0*/  LEA.HI.X.SX32 R21, R21, R6, 0x1, P6 ;  /* 0x0000000615157211 */ /* 0x000fe400030f0eff */
[----:B------:R-:W-:Y:S01]  /*2f00*/  PRMT R43, RZ, 0x7610, R43 ;  /* 0x00007610ff2b7816 */ /* 0x000fe2000000002b */
[----:B---3--:R0:W-:Y:S02]  /*2f10*/  STL [R1+0x314], R47 ;  /* 0x0003142f01007387 */ /* 0x0081e40000100800 */
[----:B0-----:R-:W-:-:S04]  /*2f20*/  LEA R47, P3, R22, R13, 0x1 ;  /* 0x0000000d162f7211 */ /* 0x001fc800078608ff */
[----:B------:R-:W-:Y:S01]  /*2f30*/  LEA.HI.X.SX32 R68, R22, R6, 0x1, P3 ;  /* 0x0000000616447211 */ /* 0x000fe200018f0eff */
[----:B------:R-:W-:Y:S01]  /*2f40*/  @P1 IMAD.MOV.U32 R22, RZ, RZ, R70 ;  /* 0x000000ffff161224 */ /* 0x000fe200078e0046 */
[----:B------:R-:W-:Y:S04]  /*2f50*/  STL [R1+0x48], R47 ;  /* 0x0000482f01007387 */ /* 0x000fe80000100800 */
[----:B------:R0:W-:Y:S04]  /*2f60*/  STL [R1+0x24], R23 ;  /* 0x0000241701007387 */ /* 0x0001e80000100800 */
[----:B------:R2:W3:Y:S02]  /*2f70*/  @P1 LDG.E.U16 R69, desc[UR24][R22.64] ;  /* 0x0000001816451981 */ /* 0x0004e4000c1e1500 */
[----:B--2---:R-:W-:-:S02]  /*2f80*/  @P0 IMAD.MOV.U32 R22, RZ, RZ, R47 ;  /* 0x000000ffff160224 */ /* 0x004fc400078e002f */
[----:B0-----:R-:W-:-:S05]  /*2f90*/  @P0 IMAD.MOV.U32 R23, RZ, RZ, R68 ;  /* 0x000000ffff170224 */ /* 0x001fca00078e0044 */
[----:B------:R0:W2:Y:S02]  /*2fa0*/  @P0 LDG.E.U16 R42, desc[UR24][R22.64] ;  /* 0x00000018162a0981 */ /* 0x0000a4000c1e1500 */
[----:B0-----:R-:W-:Y:S02]  /*2fb0*/  @P5 IMAD.MOV.U32 R22, RZ, RZ, R45 ;  /* 0x000000ffff165224 */ /* 0x001fe400078e002d */
[----:B------:R-:W-:-:S05]  /*2fc0*/  @P5 IMAD.MOV.U32 R23, RZ, RZ, R21 ;  /* 0x000000ffff175224 */ /* 0x000fca00078e0015 */
[----:B------:R-:W4:Y:S01]  /*2fd0*/  @P5 LDG.E.U16 R43, desc[UR24][R22.64] ;  /* 0x00000018162b5981 */ /* 0x000f22000c1e1500 */
[----:B------:R-:W-:-:S03]  /*2fe0*/  PLOP3.LUT P1, PT, PT, PT, UP1, 0x80, 0x8 ;  /* 0x000000000008781c */ /* 0x000fc60003f2f018 */
[----:B------:R-:W-:Y:S04]  /*2ff0*/  STL [R1+0x68], R45 ;  /* 0x0000682d01007387 */ /* 0x000fe80000100800 */
[----:B------:R-:W-:Y:S01]  /*3000*/  STL [R1+0x44], R68 ;  /* 0x0000444401007387 */ /* 0x000fe20000100800 */
[----:B------:R-:W-:Y:S02]  /*3010*/  PLOP3.LUT P0, PT, PT, PT, UP1, 0x80, 0x8 ;  /* 0x000000000008781c */ /* 0x000fe40003f0f018 */
[----:B------:R-:W-:Y:S02]  /*3020*/  PLOP3.LUT P5, PT, PT, PT, UP1, 0x80, 0x8 ;  /* 0x000000000008781c */ /* 0x000fe40003faf018 */
[----:B------:R-:W-:Y:S02]  /*3030*/  PRMT R46, RZ, 0x7610, R46 ;  /* 0x00007610ff2e7816 */ /* 0x000fe4000000002e */
[----:B------:R-:W-:Y:S01]  /*3040*/  PRMT R36, RZ, 0x7610, R36 ;  /* 0x00007610ff247816 */ /* 0x000fe20000000024 */
[----:B--2---:R0:W-:Y:S04]  /*3050*/  STL [R1+0x2d8], R42 ;  /* 0x0002d82a01007387 */ /* 0x0041e80000100800 */
[----:B------:R2:W-:Y:S01]  /*3060*/  STL [R1+0x64], R21 ;  /* 0x0000641501007387 */ /* 0x0005e20000100800 */
[----:B0-----:R-:W-:-:S02]  /*3070*/  LOP3.LUT R42, R12, 0x1c, RZ, 0xfc, !PT ;  /* 0x0000001c0c2a7812 */ /* 0x001fc400078efcff */
[----:B--2---:R-:W-:Y:S02]  /*3080*/  LOP3.LUT R21, R12, 0x24, RZ, 0xfc, !PT ;  /* 0x000000240c157812 */ /* 0x004fe400078efcff */
[----:B------:R-:W-:Y:S02]  /*3090*/  ISETP.LT.AND P1, PT, R42, UR12, P1 ;  /* 0x0000000c2a007c0c */ /* 0x000fe40008f21270 */
[----:B------:R-:W-:Y:S02]  /*30a0*/  ISETP.LT.AND P0, PT, R21, UR12, P0 ;  /* 0x0000000c15007c0c */ /* 0x000fe40008701270 */
[CC--:B------:R-:W-:Y:S01]  /*30b0*/  LEA R21, P3, R20.reuse, R13.reuse, 0x1 ;  /* 0x0000000d14157211 */ /* 0x0c0fe200078608ff */
[----:B----4-:R0:W-:Y:S01]  /*30c0*/  STL [R1+0x330], R43 ;  /* 0x0003302b01007387 */ /* 0x0101e20000100800 */
[----:B------:R-:W-:Y:S02]  /*30d0*/  LEA R42, P6, R19, R13, 0x1 ;  /* 0x0000000d132a7211 */ /* 0x000fe400078c08ff */
[----:B------:R-:W-:Y:S01]  /*30e0*/  LEA.HI.X.SX32 R47, R20, R6, 0x1, P3 ;  /* 0x00000006142f7211 */ /* 0x000fe200018f0eff */
[----:B------:R2:W-:Y:S01]  /*30f0*/  STL [R1+0x88], R21 ;  /* 0x0000881501007387 */ /* 0x0005e20000100800 */
[----:B0-----:R-:W-:-:S03]  /*3100*/  LOP3.LUT R43, R12, 0x2c, RZ, 0xfc, !PT ;  /* 0x0000002c0c2b7812 */ /* 0x001fc600078efcff */
[----:B------:R-:W-:Y:S01]  /*3110*/  @P1 IMAD.MOV.U32 R20, RZ, RZ, R21 ;  /* 0x000000ffff141224 */ /* 0x000fe200078e0015 */
[----:B------:R-:W-:Y:S01]  /*3120*/  ISETP.LT.AND P5, PT, R43, UR12, P5 ;  /* 0x0000000c2b007c0c */ /* 0x000fe2000afa1270 */
[----:B--2---:R-:W-:Y:S01]  /*3130*/  @P1 IMAD.MOV.U32 R21, RZ, RZ, R47 ;  /* 0x000000ffff151224 */ /* 0x004fe200078e002f */
[----:B------:R-:W-:-:S04]  /*3140*/  LEA.HI.X.SX32 R43, R19, R6, 0x1, P6 ;  /* 0x00000006132b7211 */ /* 0x000fc800030f0eff */
[----:B------:R0:W2:Y:S02]  /*3150*/  @P1 LDG.E.U16 R46, desc[UR24][R20.64] ;  /* 0x00000018142e1981 */ /* 0x0000a4000c1e1500 */
[----:B0-----:R-:W-:Y:S02]  /*3160*/  @P0 IMAD.MOV.U32 R20, RZ, RZ, R42 ;  /* 0x000000ffff140224 */ /* 0x001fe400078e002a */
[----:B------:R-:W-:-:S05]  /*3170*/  @P0 IMAD.MOV.U32 R21, RZ, RZ, R43 ;  /* 0x000000ffff150224 */ /* 0x000fca00078e002b */
[----:B------:R-:W4:Y:S01]  /*3180*/  @P0 LDG.E.U16 R36, desc[UR24][R20.64] ;  /* 0x0000001814240981 */ /* 0x000f22000c1e1500 */
[----:B------:R-:W-:Y:S02]  /*3190*/  LOP3.LUT R45, R12, 0x34, RZ, 0xfc, !PT ;  /* 0x000000340c2d7812 */ /* 0x000fe400078efcff */
[----:B------:R-:W-:Y:S01]  /*31a0*/  PLOP3.LUT P3, PT, PT, PT, UP1, 0x80, 0x8 ;  /* 0x000000000008781c */ /* 0x000fe20003f6f018 */
[----:B------:R0:W-:Y:S03]  /*31b0*/  STL [R1+0xa8], R42 ;  /* 0x0000a82a01007387 */ /* 0x0001e60000100800 */
[----:B------:R-:W-:Y:S01]  /*31c0*/  ISETP.LT.AND P3, PT, R45, UR12, P3 ;  /* 0x0000000c2d007c0c */ /* 0x000fe20009f61270 */
[----:B---3--:R-:W-:Y:S01]  /*31d0*/  STL [R1+0x2f0], R69 ;  /* 0x0002f04501007387 */ /* 0x008fe20000100800 */
[----:B------:R-:W-:-:S03]  /*31e0*/  LEA R45, P1, R15, R13, 0x1 ;  /* 0x0000000d0f2d7211 */ /* 0x000fc600078208ff */
[----:B------:R-:W-:Y:S01]  /*31f0*/  STL [R1+0x84], R47 ;  /* 0x0000842f01007387 */ /* 0x000fe20000100800 */
[----:B0-----:R-:W-:-:S03]  /*3200*/  LEA R42, P0, R14, R13, 0x1 ;  /* 0x0000000d0e2a7211 */ /* 0x001fc600078008ff */
[----:B------:R0:W-:Y:S01]  /*3210*/  STL [R1+0xa4], R43 ;  /* 0x0000a42b01007387 */ /* 0x0001e20000100800 */
[----:B------:R-:W-:Y:S02]  /*3220*/  PRMT R44, RZ, 0x7610, R44 ;  /* 0x00007610ff2c7816 */ /* 0x000fe4000000002c */
[-C--:B------:R-:W-:Y:S01]  /*3230*/  LEA.HI.X.SX32 R15, R15, R6.reuse, 0x1, P1 ;  /* 0x000000060f0f7211 */ /* 0x080fe200008f0eff */
[----:B------:R-:W-:Y:S01]  /*3240*/  STL [R1+0x4c8], R45 ;  /* 0x0004c82d01007387 */ /* 0x000fe20000100800 */
[----:B0-----:R-:W-:Y:S01]  /*3250*/  LEA.HI.X.SX32 R43, R14, R6, 0x1, P0 ;  /* 0x000000060e2b7211 */ /* 0x001fe200000f0eff */
[----:B------:R-:W-:Y:S02]  /*3260*/  @P5 IMAD.MOV.U32 R14, RZ, RZ, R45 ;  /* 0x000000ffff0e5224 */ /* 0x000fe400078e002d */
[----:B------:R-:W-:Y:S01]  /*3270*/  STL [R1+0x4e8], R42 ;  /* 0x0004e82a01007387 */ /* 0x000fe20000100800 */
[----:B------:R-:W-:-:S03]  /*3280*/  PRMT R40, RZ, 0x7610, R40 ;  /* 0x00007610ff287816 */ /* 0x000fc60000000028 */
[----:B------:R0:W-:Y:S01]  /*3290*/  STL [R1+0x4c4], R15 ;  /* 0x0004c40f01007387 */ /* 0x0001e20000100800 */
[----:B------:R-:W-:-:S03]  /*32a0*/  PLOP3.LUT P0, PT, PT, PT, UP1, 0x80, 0x8 ;  /* 0x000000000008781c */ /* 0x000fc60003f0f018 */
[----:B------:R3:W2:Y:S02]  /*32b0*/  @P5 LDG.E.U16 R44, desc[UR24][R14.64] ;  /* 0x000000180e2c5981 */ /* 0x0006a4000c1e1500 */
[----:B---3--:R-:W-:Y:S02]  /*32c0*/  @P3 IMAD.MOV.U32 R14, RZ, RZ, R42 ;  /* 0x000000ffff0e3224 */ /* 0x008fe400078e002a */
[----:B0-----:R-:W-:-:S05]  /*32d0*/  @P3 IMAD.MOV.U32 R15, RZ, RZ, R43 ;  /* 0x000000ffff0f3224 */ /* 0x001fca00078e002b */
[----:B------:R0:W3:Y:S01]  /*32e0*/  @P3 LDG.E.U16 R40, desc[UR24][R14.64] ;  /* 0x000000180e283981 */ /* 0x0000e2000c1e1500 */
[----:B------:R-:W-:Y:S02]  /*32f0*/  PRMT R39, RZ, 0x7610, R39 ;  /* 0x00007610ff277816 */ /* 0x000fe40000000027 */
[----:B0-----:R-:W-:-:S04]  /*3300*/  LEA R14, P5, R18, R13, 0x1 ;  /* 0x0000000d120e7211 */ /* 0x001fc800078a08ff */
[----:B------:R-:W-:Y:S01]  /*3310*/  LEA.HI.X.SX32 R15, R18, R6, 0x1, P5 ;  /* 0x00000006120f7211 */ /* 0x000fe200028f0eff */
[----:B----4-:R0:W-:Y:S02]  /*3320*/  STL [R1+0x368], R36 ;  /* 0x0003682401007387 */ /* 0x0101e40000100800 */
[----:B0-----:R-:W-:-:S04]  /*3330*/  LOP3.LUT R36, R12, 0x3c, RZ, 0xfc, !PT ;  /* 0x0000003c0c247812 */ /* 0x001fc800078efcff */
[----:B------:R-:W-:-:S13]  /*3340*/  ISETP.LT.AND P3, PT, R36, UR12, P0 ;  /* 0x0000000c24007c0c */ /* 0x000fda0008761270 */
[----:B------:R0:W4:Y:S01]  /*3350*/  @P3 LDG.E.U16 R39, desc[UR24][R14.64] ;  /* 0x000000180e273981 */ /* 0x000122000c1e1500 */
[----:B------:R-:W-:Y:S02]  /*3360*/  LOP3.LUT R42, R12, 0x44, RZ, 0xfc, !PT ;  /* 0x000000440c2a7812 */ /* 0x000fe400078efcff */
[----:B------:R-:W-:Y:S01]  /*3370*/  PLOP3.LUT P1, PT, PT, PT, UP1, 0x80, 0x8 ;  /* 0x000000000008781c */ /* 0x000fe20003f2f018 */
[----:B------:R-:W-:Y:S03]  /*3380*/  STL [R1+0x4e4], R43 ;  /* 0x0004e42b01007387 */ /* 0x000fe60000100800 */
[----:B------:R-:W-:Y:S02]  /*3390*/  ISETP.LT.AND P1, PT, R42, UR12, P1 ;  /* 0x0000000c2a007c0c */ /* 0x000fe40008f21270 */
[----:B------:R-:W-:Y:S02]  /*33a0*/  LEA R42, P6, R24, R13, 0x1 ;  /* 0x0000000d182a7211 */ /* 0x000fe400078c08ff */
[----:B------:R-:W-:-:S02]  /*33b0*/  PLOP3.LUT P0, PT, PT, PT, UP1, 0x80, 0x8 ;  /* 0x000000000008781c */ /* 0x000fc40003f0f018 */
[C---:B------:R-:W-:Y:S02]  /*33c0*/  LOP3.LUT R36, R12.reuse, 0x54, RZ, 0xfc, !PT ;  /* 0x000000540c247812 */ /* 0x040fe400078efcff */
[----:B------:R-:W-:Y:S01]  /*33d0*/  PLOP3.LUT P5, PT, PT, PT, UP1, 0x80, 0x8 ;  /* 0x000000000008781c */ /* 0x000fe20003faf018 */
[----:B---3--:R3:W-:Y:S04]  /*33e0*/  STL [R1+0x328], R40 ;  /* 0x0003282801007387 */ /* 0x0087e80000100800 */
[----:B--2---:R-:W-:Y:S04]  /*33f0*/  STL [R1+0x1d8], R46 ;  /* 0x0001d82e01007387 */ /* 0x004fe80000100800 */
[----:B------:R0:W-:Y:S01]  /*3400*/  STL [R1+0x508], R14 ;  /* 0x0005080e01007387 */ /* 0x0001e20000100800 */
[----:B---3--:R-:W-:-:S03]  /*3410*/  LOP3.LUT R40, R12, 0x4c, RZ, 0xfc, !PT ;  /* 0x0000004c0c287812 */ /* 0x008fc600078efcff */
[----:B------:R2:W-:Y:S01]  /*3420*/  STL [R1+0x504], R15 ;  /* 0x0005040f01007387 */ /* 0x0005e20000100800 */
[----:B------:R-:W-:-:S03]  /*3430*/  ISETP.LT.AND P0, PT, R40, UR12, P0 ;  /* 0x0000000c28007c0c */ /* 0x000fc60008701270 */
[----:B------:R-:W-:Y:S01]  /*3440*/  STL [R1+0x528], R42 ;  /* 0x0005282a01007387 */ /* 0x000fe20000100800 */
[-C--:B0-----:R-:W-:Y:S02]  /*3450*/  LEA.HI.X.SX32 R14, R24, R6.reuse, 0x1, P6 ;  /* 0x00000006180e7211 */ /* 0x081fe400030f0eff */
[----:B------:R-:W-:Y:S02]  /*3460*/  ISETP.LT.AND P5, PT, R36, UR12, P5 ;  /* 0x0000000c24007c0c */ /* 0x000fe4000afa1270 */
[----:B------:R-:W-:Y:S01]  /*3470*/  PRMT R41, RZ, 0x7610, R41 ;  /* 0x00007610ff297816 */ /* 0x000fe20000000029 */
[----:B--2---:R-:W-:Y:S01]  /*3480*/  @P1 IMAD.MOV.U32 R15, RZ, RZ, R14 ;  /* 0x000000ffff0f1224 */ /* 0x004fe200078e000e */
[C---:B------:R-:W-:Y:S02]  /*3490*/  LEA R36, P6, R38.reuse, R13, 0x1 ;  /* 0x0000000d26247211 */ /* 0x040fe400078c08ff */
[----:B------:R-:W-:Y:S02]  /*34a0*/  PRMT R34, RZ, 0x7610, R34 ;  /* 0x00007610ff227816 */ /* 0x000fe40000000022 */
[----:B------:R-:W-:-:S02]  /*34b0*/  LEA.HI.X.SX32 R38, R38, R6, 0x1, P6 ;  /* 0x0000000626267211 */ /* 0x000fc400030f0eff */
[----:B------:R-:W-:Y:S01]  /*34c0*/  PRMT R33, RZ, 0x7610, R33 ;  /* 0x00007610ff217816 */ /* 0x000fe20000000021 */
[----:B----4-:R0:W-:Y:S04]  /*34d0*/  STL [R1+0x254], R39 ;  /* 0x0002542701007387 */ /* 0x0101e80000100800 */
[----:B------:R-:W-:Y:S01]  /*34e0*/  STL [R1+0x214], R44 ;  /* 0x0002142c01007387 */ /* 0x000fe20000100800 */
[----:B0-----:R-:W-:-:S05]  /*34f0*/  LEA R39, P3, R37, R13, 0x1 ;  /* 0x0000000d25277211 */ /* 0x001fca00078608ff */
[----:B------:R-:W-:Y:S01]  /*3500*/  STL [R1+0x548], R39 ;  /* 0x0005482701007387 */ /* 0x000fe20000100800 */
[----:B------:R-:W-:-:S03]  /*3510*/  LEA.HI.X.SX32 R40, R37, R6, 0x1, P3 ;  /* 0x0000000625287211 */ /* 0x000fc600018f0eff */
[----:B------:R0:W-:Y:S02]  /*3520*/  STL [R1+0x524], R14 ;  /* 0x0005240e01007387 */ /* 0x0001e40000100800 */
[----:B0-----:R-:W-:-:S05]  /*3530*/  @P1 IMAD.MOV.U32 R14, RZ, RZ, R42 ;  /* 0x000000ffff0e1224 */ /* 0x001fca00078e002a */
[----:B------:R0:W2:Y:S02]  /*3540*/  @P1 LDG.E.U16 R41, desc[UR24][R14.64] ;  /* 0x000000180e291981 */ /* 0x0000a4000c1e1500 */
[----:B0-----:R-:W-:Y:S02]  /*3550*/  @P0 IMAD.MOV.U32 R14, RZ, RZ, R39 ;  /* 0x000000ffff0e0224 */ /* 0x001fe400078e0027 */
[----:B------:R-:W-:-:S05]  /*3560*/  @P0 IMAD.MOV.U32 R15, RZ, RZ, R40 ;  /* 0x000000ffff0f0224 */ /* 0x000fca00078e0028 */
[----:B------:R0:W3:Y:S02]  /*3570*/  @P0 LDG.E.U16 R34, desc[UR24][R14.64] ;  /* 0x000000180e220981 */ /* 0x0000e4000c1e1500 */
[----:B0-----:R-:W-:Y:S02]  /*3580*/  @P5 IMAD.MOV.U32 R14, RZ, RZ, R36 ;  /* 0x000000ffff0e5224 */ /* 0x001fe400078e0024 */
[----:B------:R-:W-:-:S05]  /*3590*/  @P5 IMAD.MOV.U32 R15, RZ, RZ, R38 ;  /* 0x000000ffff0f5224 */ /* 0x000fca00078e0026 */
[----:B------:R0:W4:Y:S04]  /*35a0*/  @P5 LDG.E.U16 R33, desc[UR24][R14.64] ;  /* 0x000000180e215981 */ /* 0x000128000c1e1500 */
[----:B------:R-:W-:Y:S01]  /*35b0*/  STL [R1+0x574], R36 ;  /* 0x0005742401007387 */ /* 0x000fe20000100800 */
[----:B------:R-:W-:-:S03]  /*35c0*/  PLOP3.LUT P1, PT, PT, PT, UP1, 0x80, 0x8 ;  /* 0x000000000008781c */ /* 0x000fc60003f2f018 */
[----:B------:R-:W-:Y:S01]  /*35d0*/  STL [R1+0x544], R40 ;  /* 0x0005442801007387 */ /* 0x000fe20000100800 */
[----:B------:R-:W-:Y:S02]  /*35e0*/  PLOP3.LUT P0, PT, PT, PT, UP1, 0x80, 0x8 ;  /* 0x000000000008781c */ /* 0x000fe40003f0f018 */
[C---:B0-----:R-:W-:Y:S02]  /*35f0*/  LEA R14, P3, R27.reuse, R13, 0x1 ;  /* 0x0000000d1b0e7211 */ /* 0x041fe400078608ff */
[----:B------:R-:W-:Y:S02]  /*3600*/  PLOP3.LUT P5, PT, PT, PT, UP1, 0x80, 0x8 ;  /* 0x000000000008781c */ /* 0x000fe40003faf018 */
[----:B------:R-:W-:Y:S02]  /*3610*/  PRMT R37, RZ, 0x7610, R37 ;  /* 0x00007610ff257816 */ /* 0x000fe40000000025 */
[----:B------:R-:W-:Y:S02]  /*3620*/  LEA.HI.X.SX32 R15, R27, R6, 0x1, P3 ;  /* 0x000000061b0f7211 */ /* 0x000fe400018f0eff */
[----:B------:R-:W-:Y:S01]  /*3630*/  PRMT R32, RZ, 0x7610, R32 ;  /* 0x00007610ff207816 */ /* 0x000fe20000000020 */
[----:B---3--:R0:W-:Y:S04]  /*3640*/  STL [R1+0x294], R34 ;  /* 0x0002942201007387 */ /* 0x0081e80000100800 */
[----:B------:R-:W-:Y:S01]  /*3650*/  STL [R1+0x570], R38 ;  /* 0x0005702601007387 */ /* 0x000fe20000100800 */
[----:B0-----:R-:W-:-:S03]  /*3660*/  LOP3.LUT R34, R12, 0x5c, RZ, 0xfc, !PT ;  /* 0x0000005c0c227812 */ /* 0x001fc600078efcff */
[----:B----4-:R0:W-:Y:S01]  /*3670*/  STL [R1+0x320], R33 ;  /* 0x0003202101007387 */ /* 0x0101e20000100800 */
[----:B------:R-:W-:Y:S02]  /*3680*/  ISETP.LT.AND P1, PT, R34, UR12, P1 ;  /* 0x0000000c22007c0c */ /* 0x000fe40008f21270 */
[C---:B------:R-:W-:Y:S02]  /*3690*/  LOP3.LUT R34, R12.reuse, 0x6c, RZ, 0xfc, !PT ;  /* 0x0000006c0c227812 */ /* 0x040fe400078efcff */
[----:B0-----:R-:W-:-:S04]  /*36a0*/  LOP3.LUT R33, R12, 0x64, RZ, 0xfc, !PT ;  /* 0x000000640c217812 */ /* 0x001fc800078efcff */
[----:B------:R-:W-:Y:S01]  /*36b0*/  ISETP.LT.AND P0, PT, R33, UR12, P0 ;  /* 0x0000000c21007c0c */ /* 0x000fe20008701270 */
[----:B------:R0:W-:Y:S01]  /*36c0*/  STL [R1+0x594], R14 ;  /* 0x0005940e01007387 */ /* 0x0001e20000100800 */
[C---:B------:R-:W-:Y:S02]  /*36d0*/  LEA R33, P6, R25.reuse, R13, 0x1 ;  /* 0x0000000d19217211 */ /* 0x040fe400078c08ff */
[----:B------:R-:W-:Y:S01]  /*36e0*/  ISETP.LT.AND P5, PT, R34, UR12, P5 ;  /* 0x0000000c22007c0c */ /* 0x000fe2000afa1270 */
[----:B------:R0:W3:Y:S01]  /*36f0*/  @P1 LDG.E.U16 R37, desc[UR24][R14.64] ;  /* 0x000000180e251981 */ /* 0x0000e2000c1e1500 */
[----:B------:R-:W-:-:S03]  /*3700*/  LEA.HI.X.SX32 R34, R25, R6, 0x1, P6 ;  /* 0x0000000619227211 */ /* 0x000fc600030f0eff */
[----:B------:R-:W-:Y:S04]  /*3710*/  STL [R1+0x5b4], R33 ;  /* 0x0005b42101007387 */ /* 0x000fe80000100800 */
[----:B--2---:R-:W-:Y:S01]  /*3720*/  STL [R1+0x298], R41 ;  /* 0x0002982901007387 */ /* 0x004fe20000100800 */
[----:B0-----:R-:W-:-:S03]  /*3730*/  @P0 IMAD.MOV.U32 R14, RZ, RZ, R33 ;  /* 0x000000ffff0e0224 */ /* 0x001fc600078e0021 */
[----:B------:R0:W-:Y:S02]  /*3740*/  STL [R1+0x590], R15 ;  /* 0x0005900f01007387 */ /* 0x0001e40000100800 */
[----:B0-----:R-:W-:-:S05]  /*3750*/  @P0 IMAD.MOV.U32 R15, RZ, RZ, R34 ;  /* 0x000000ffff0f0224 */ /* 0x001fca00078e0022 */
[----:B------:R0:W2:Y:S01]  /*3760*/  @P0 LDG.E.U16 R32, desc[UR24][R14.64] ;  /* 0x000000180e200981 */ /* 0x0000a2000c1e1500 */
[----:B------:R-:W-:Y:S02]  /*3770*/  LOP3.LUT R36, R12, 0x74, RZ, 0xfc, !PT ;  /* 0x000000740c247812 */ /* 0x000fe400078efcff */
[----:B------:R-:W-:-:S04]  /*3780*/  PLOP3.LUT P3, PT, PT, PT, UP1, 0x80, 0x8 ;  /* 0x000000000008781c */ /* 0x000fc80003f6f018 */
[----:B------:R-:W-:Y:S02]  /*3790*/  ISETP.LT.AND P3, PT, R36, UR12, P3 ;  /* 0x0000000c24007c0c */ /* 0x000fe40009f61270 */
[----:B------:R-:W-:Y:S01]  /*37a0*/  LEA R36, P1, R26, R13, 0x1 ;  /* 0x0000000d1a247211 */ /* 0x000fe200078208ff */
[----:B------:R4:W-:Y:S04]  /*37b0*/  STL [R1+0x5b0], R34 ;  /* 0x0005b02201007387 */ /* 0x0009e80000100800 */
[----:B------:R-:W-:Y:S01]  /*37c0*/  STL [R1+0x5d4], R36 ;  /* 0x0005d42401007387 */ /* 0x000fe20000100800 */
[----:B------:R-:W-:Y:S01]  /*37d0*/  PRMT R35, RZ, 0x7610, R35 ;  /* 0x00007610ff237816 */ /* 0x000fe20000000023 */
[----:B0-----:R-:W-:Y:S01]  /*37e0*/  @P5 IMAD.MOV.U32 R14, RZ, RZ, R36 ;  /* 0x000000ffff0e5224 */ /* 0x001fe200078e0024 */
[----:B------:R-:W-:-:S02]  /*37f0*/  PRMT R30, RZ, 0x7610, R30 ;  /* 0x00007610ff1e7816 */ /* 0x000fc4000000001e */
[----:B----4-:R-:W-:Y:S02]  /*3800*/  LOP3.LUT R34, R12, 0x7c, RZ, 0xfc, !PT ;  /* 0x0000007c0c227812 */ /* 0x010fe400078efcff */
[----:B------:R-:W-:Y:S02]  /*3810*/  PRMT R31, RZ, 0x7610, R31 ;  /* 0x00007610ff1f7816 */ /* 0x000fe4000000001f */
[----:B------:R-:W-:Y:S01]  /*3820*/  PRMT R29, RZ, 0x7610, R29 ;  /* 0x00007610ff1d7816 */ /* 0x000fe2000000001d */
[----:B--2---:R0:W-:Y:S04]  /*3830*/  STL [R1+0x354], R32 ;  /* 0x0003542001007387 */ /* 0x0041e80000100800 */
[----:B---3--:R2:W-:Y:S01]  /*3840*/  STL [R1+0x2d4], R37 ;  /* 0x0002d42501007387 */ /* 0x0085e20000100800 */
[----:B0-----:R-:W-:-:S02]  /*3850*/  LEA R32, P0, R16, R13, 0x1 ;  /* 0x0000000d10207211 */ /* 0x001fc400078008ff */
[-C--:B--2---:R-:W-:Y:S02]  /*3860*/  LEA.HI.X.SX32 R37, R26, R6.reuse, 0x1, P1 ;  /* 0x000000061a257211 */ /* 0x084fe400008f0eff */
[----:B------:R-:W-:-:S03]  /*3870*/  LEA.HI.X.SX32 R33, R16, R6, 0x1, P0 ;  /* 0x0000000610217211 */ /* 0x000fc600000f0eff */
[----:B------:R-:W-:Y:S01]  /*3880*/  @P5 IMAD.MOV.U32 R15, RZ, RZ, R37 ;  /* 0x000000ffff0f5224 */ /* 0x000fe200078e0025 */
[----:B------:R-:W-:-:S04]  /*3890*/  PLOP3.LUT P1, PT, PT, PT, UP1, 0x80, 0x8 ;  /* 0x000000000008781c */ /* 0x000fc80003f2f018 */
[----:B------:R0:W2:Y:S01]  /*38a0*/  @P5 LDG.E.U16 R35, desc[UR24][R14.64] ;  /* 0x000000180e235981 */ /* 0x0000a2000c1e1500 */
[----:B------:R-:W-:Y:S01]  /*38b0*/  ISETP.LT.AND P1, PT, R34, UR12, P1 ;  /* 0x0000000c22007c0c */ /* 0x000fe20008f21270 */
[----:B0-----:R-:W-:Y:S02]  /*38c0*/  @P3 IMAD.MOV.U32 R14, RZ, RZ, R32 ;  /* 0x000000ffff0e3224 */ /* 0x001fe400078e0020 */
[----:B------:R-:W-:Y:S01]  /*38d0*/  @P3 IMAD.MOV.U32 R15, RZ, RZ, R33 ;  /* 0x000000ffff0f3224 */ /* 0x000fe200078e0021 */
[----:B------:R0:W-:Y:S04]  /*38e0*/  STL [R1+0x5f4], R32 ;  /* 0x0005f42001007387 */ /* 0x0001e80000100800 */
[----:B------:R3:W4:Y:S01]  /*38f0*/  @P3 LDG.E.U16 R30, desc[UR24][R14.64] ;  /* 0x000000180e1e3981 */ /* 0x000722000c1e1500 */
[----:B------:R-:W-:-:S03]  /*3900*/  LEA R16, P3, R17, R13, 0x1 ;  /* 0x0000000d11107211 */ /* 0x000fc600078608ff */
[----:B------:R-:W-:Y:S01]  /*3910*/  STL [R1+0x5d0], R37 ;  /* 0x0005d02501007387 */ /* 0x000fe20000100800 */
[----:B0-----:R-:W-:-:S03]  /*3920*/  LEA.HI.X.SX32 R32, R17, R6, 0x1, P3 ;  /* 0x0000000611207211 */ /* 0x001fc600018f0eff */
[----:B------:R0:W-:Y:S01]  /*3930*/  STL [R1+0x5f0], R33 ;  /* 0x0005f02101007387 */ /* 0x0001e20000100800 */
[----:B---3--:R-:W-:Y:S01]  /*3940*/  IMAD.U32 R15, RZ, RZ, UR14 ;  /* 0x0000000eff0f7e24 */ /* 0x008fe2000f8e00ff */
[----:B------:R-:W-:-:S03]  /*3950*/  PLOP3.LUT P0, PT, PT, PT, UP1, 0x80, 0x8 ;  /* 0x000000000008781c */ /* 0x000fc60003f0f018 */
[----:B------:R-:W-:Y:S02]  /*3960*/  IMAD R15, R15, 0x2, R17 ;  /* 0x000000020f0f7824 */ /* 0x000fe400078e0211 */
[----:B------:R-:W-:Y:S01]  /*3970*/  @P1 IMAD.MOV.U32 R17, RZ, RZ, R32 ;  /* 0x000000ffff111224 */ /* 0x000fe200078e0020 */
[----:B0-----:R-:W-:Y:S01]  /*3980*/  LOP3.LUT R33, R12, 0x6, RZ, 0xfc, !PT ;  /* 0x000000060c217812 */ /* 0x001fe200078efcff */
[----:B------:R0:W-:Y:S03]  /*3990*/  STL [R1+0x610], R16 ;  /* 0x0006101001007387 */ /* 0x0001e60000100800 */
[----:B------:R-:W-:Y:S01]  /*39a0*/  ISETP.LT.AND P0, PT, R33, UR12, P0 ;  /* 0x0000000c21007c0c */ /* 0x000fe20008701270 */
[----:B------:R0:W3:Y:S02]  /*39b0*/  @P1 LDG.E.U16 R31, desc[UR24][R16.64] ;  /* 0x00000018101f1981 */ /* 0x0000e4000c1e1500 */
[----:B0-----:R-:W-:-:S04]  /*39c0*/  LEA R16, P5, R48, R13, 0x1 ;  /* 0x0000000d30107211 */ /* 0x001fc800078a08ff */
[----:B------:R-:W-:-:S06]  /*39d0*/  LEA.HI.X.SX32 R17, R48, R6, 0x1, P5 ;  /* 0x0000000630117211 */ /* 0x000fcc00028f0eff */
[----:B------:R0:W3:Y:S01]  /*39e0*/  @P0 LDG.E.U16 R29, desc[UR24][R16.64] ;  /* 0x00000018101d0981 */ /* 0x0000e2000c1e1500 */
[----:B------:R-:W-:Y:S02]  /*39f0*/  PLOP3.LUT P3, PT, PT, PT, UP1, 0x80, 0x8 ;  /* 0x000000000008781c */ /* 0x000fe40003f6f018 */
[----:B------:R-:W-:Y:S02]  /*3a00*/  PLOP3.LUT P1, PT, PT, PT, UP1, 0x80, 0x8 ;  /* 0x000000000008781c */ /* 0x000fe40003f2f018 */
[----:B------:R-:W-:Y:S02]  /*3a10*/  PRMT R27, RZ, 0x7610, R27 ;  /* 0x00007610ff1b7816 */ /* 0x000fe4000000001b */
[----:B------:R-:W-:Y:S02]  /*3a20*/  PLOP3.LUT P0, PT, PT, PT, UP1, 0x80, 0x8 ;  /* 0x000000000008781c */ /* 0x000fe40003f0f018 */
[----:B------:R-:W-:Y:S02]  /*3a30*/  PRMT R28, RZ, 0x7610, R28 ;  /* 0x00007610ff1c7816 */ /* 0x000fe4000000001c */
[----:B------:R-:W-:Y:S01]  /*3a40*/  PRMT R26, RZ, 0x7610, R26 ;  /* 0x00007610ff1a7816 */ /* 0x000fe2000000001a */
[----:B----4-:R4:W-:Y:S02]  /*3a50*/  STL [R1+0x31c], R30 ;  /* 0x00031c1e01007387 */ /* 0x0109e40000100800 */
[----:B----4-:R-:W-:-:S02]  /*3a60*/  LOP3.LUT R30, R12, 0xe, RZ, 0xfc, !PT ;  /* 0x0000000e0c1e7812 */ /* 0x010fc400078efcff */
[----:B------:R4:W-:Y:S02]  /*3a70*/  STL [R1+0x60c], R32 ;  /* 0x00060c2001007387 */ /* 0x0009e40000100800 */
[----:B------:R-:W-:Y:S02]  /*3a80*/  ISETP.LT.AND P3, PT, R30, UR12, P3 ;  /* 0x0000000c1e007c0c */ /* 0x000fe40009f61270 */
[----:B------:R-:W-:Y:S01]  /*3a90*/  LEA R30, P6, R49, R13, 0x1 ;  /* 0x0000000d311e7211 */ /* 0x000fe200078c08ff */
[----:B------:R0:W-:Y:S04]  /*3aa0*/  STL [R1+0x30], R16 ;  /* 0x0000301001007387 */ /* 0x0001e80000100800 */
[----:B--2---:R-:W-:Y:S01]  /*3ab0*/  STL [R1+0x2e4], R35 ;  /* 0x0002e42301007387 */ /* 0x004fe20000100800 */
[----:B----4-:R-:W-:-:S03]  /*3ac0*/  LOP3.LUT R32, R12, 0x16, RZ, 0xfc, !PT ;  /* 0x000000160c207812 */ /* 0x010fc600078efcff */
[----:B------:R-:W-:Y:S04]  /*3ad0*/  STL [R1+0x50], R30 ;  /* 0x0000501e01007387 */ /* 0x000fe80000100800 */
[----:B------:R-:W-:Y:S04]  /*3ae0*/  STL [R1+0x2c], R17 ;  /* 0x00002c1101007387 */ /* 0x000fe80000100800 */
[----:B---3--:R2:W-:Y:S01]  /*3af0*/  STL [R1+0x270], R31 ;  /* 0x0002701f01007387 */ /* 0x0085e20000100800 */
[----:B------:R-:W-:Y:S01]  /*3b00*/  ISETP.LT.AND P1, PT, R32, UR12, P1 ;  /* 0x0000000c20007c0c */ /* 0x000fe20008f21270 */
[----:B0-----:R-:W-:Y:S01]  /*3b10*/  @P3 IMAD.MOV.U32 R16, RZ, RZ, R30 ;  /* 0x000000ffff103224 */ /* 0x001fe200078e001e */
[----:B--2---:R-:W-:-:S05]  /*3b20*/  LEA.HI.X.SX32 R31, R49, R6, 0x1, P6 ;  /* 0x00000006311f7211 */ /* 0x004fca00030f0eff */
[----:B------:R-:W-:Y:S01]  /*3b30*/  STL [R1+0x4c], R31 ;  /* 0x00004c1f01007387 */ /* 0x000fe20000100800 */
[----:B------:R-:W-:-:S03]  /*3b40*/  @P3 IMAD.MOV.U32 R17, RZ, RZ, R31 ;  /* 0x000000ffff113224 */ /* 0x000fc600078e001f */
[----:B------:R0:W-:Y:S04]  /*3b50*/  STL [R1+0x26c], R29 ;  /* 0x00026c1d01007387 */ /* 0x0001e80000100800 */
[----:B------:R2:W3:Y:S01]  /*3b60*/  @P3 LDG.E.U16 R27, desc[UR24][R16.64] ;  /* 0x00000018101b3981 */ /* 0x0004e2000c1e1500 */
[----:B0-----:R-:W-:-:S04]  /*3b70*/  LEA R29, P5, R50, R13, 0x1 ;  /* 0x0000000d321d7211 */ /* 0x001fc800078a08ff */
[----:B------:R-:W-:Y:S02]  /*3b80*/  LEA.HI.X.SX32 R30, R50, R6, 0x1, P5 ;  /* 0x00000006321e7211 */ /* 0x000fe400028f0eff */
[----:B------:R-:W-:Y:S01]  /*3b90*/  LOP3.LUT R31, R12, 0x1e, RZ, 0xfc, !PT ;  /* 0x0000001e0c1f7812 */ /* 0x000fe200078efcff */
[----:B--2---:R-:W-:Y:S02]  /*3ba0*/  @P1 IMAD.MOV.U32 R16, RZ, RZ, R29 ;  /* 0x000000ffff101224 */ /* 0x004fe400078e001d */
[----:B------:R-:W-:Y:S01]  /*3bb0*/  @P1 IMAD.MOV.U32 R17, RZ, RZ, R30 ;  /* 0x000000ffff111224 */ /* 0x000fe200078e001e */
[----:B------:R-:W-:-:S04]  /*3bc0*/  ISETP.LT.AND P0, PT, R31, UR12, P0 ;  /* 0x0000000c1f007c0c */ /* 0x000fc80008701270 */
[----:B------:R0:W2:Y:S02]  /*3bd0*/  @P1 LDG.E.U16 R28, desc[UR24][R16.64] ;  /* 0x00000018101c1981 */ /* 0x0000a4000c1e1500 */
[----:B0-----:R-:W-:-:S04]  /*3be0*/  LEA R16, P5, R51, R13, 0x1 ;  /* 0x0000000d33107211 */ /* 0x001fc800078a08ff */
[----:B------:R-:W-:-:S05]  /*3bf0*/  LEA.HI.X.SX32 R17, R51, R6, 0x1, P5 ;  /* 0x0000000633117211 */ /* 0x000fca00028f0eff */
[----:B------:R0:W4:Y:S01]  /*3c00*/  @P0 LDG.E.U16 R26, desc[UR24][R16.64] ;  /* 0x00000018101a0981 */ /* 0x000122000c1e1500 */
[----:B------:R-:W-:-:S03]  /*3c10*/  PLOP3.LUT P3, PT, PT, PT, UP1, 0x80, 0x8 ;  /* 0x000000000008781c */ /* 0x000fc60003f6f018 */
[----:B------:R0:W-:Y:S01]  /*3c20*/  STL [R1+0x70], R29 ;  /* 0x0000701d01007387 */ /* 0x0001e20000100800 */
[----:B------:R-:W-:Y:S02]  /*3c30*/  PLOP3.LUT P1, PT, PT, PT, UP1, 0x80, 0x8 ;  /* 0x000000000008781c */ /* 0x000fe40003f2f018 */
[----:B------:R-:W-:Y:S02]  /*3c40*/  PRMT R24, RZ, 0x7610, R24 ;  /* 0x00007610ff187816 */ /* 0x000fe40000000018 */
[----:B0-----:R-:W-:-:S04]  /*3c50*/  LOP3.LUT R29, R12, 0x2e, RZ, 0xfc, !PT ;  /* 0x0000002e0c1d7812 */ /* 0x001fc800078efcff */
[----:B------:R-:W-:Y:S02]  /*3c60*/  ISETP.LT.AND P1, PT, R29, UR12, P1 ;  /* 0x0000000c1d007c0c */ /* 0x000fe40008f21270 */
[----:B------:R-:W-:Y:S02]  /*3c70*/  PLOP3.LUT P0, PT, PT, PT, UP1, 0x80, 0x8 ;  /* 0x000000000008781c */ /* 0x000fe40003f0f018 */
[----:B------:R-:W-:Y:S02]  /*3c80*/  PRMT R25, RZ, 0x7610, R25 ;  /* 0x00007610ff197816 */ /* 0x000fe40000000019 */
[----:B------:R-:W-:Y:S01]  /*3c90*/  PRMT R23, RZ, 0x7610, R23 ;  /* 0x00007610ff177816 */ /* 0x000fe20000000017 */
[----:B---3--:R0:W-:Y:S02]  /*3ca0*/  STL [R1+0x2ec], R27 ;  /* 0x0002ec1b01007387 */ /* 0x0081e40000100800 */
[----:B0-----:R-:W-:-:S04]  /*3cb0*/  LOP3.LUT R27, R12, 0x26, RZ, 0xfc, !PT ;  /* 0x000000260c1b7812 */ /* 0x001fc800078efcff */
[----:B------:R-:W-:Y:S02]  /*3cc0*/  ISETP.LT.AND P3, PT, R27, UR12, P3 ;  /* 0x0000000c1b007c0c */ /* 0x000fe40009f61270 */
[C---:B------:R-:W-:Y:S01]  /*3cd0*/  LEA R27, P6, R52.reuse, R13, 0x1 ;  /* 0x0000000d341b7211 */ /* 0x040fe200078c08ff */
[----:B------:R-:W-:Y:S04]  /*3ce0*/  STL [R1+0x6c], R30 ;  /* 0x00006c1e01007387 */ /* 0x000fe80000100800 */
[----:B------:R0:W-:Y:S04]  /*3cf0*/  STL [R1+0x90], R16 ;  /* 0x0000901001007387 */ /* 0x0001e80000100800 */
[----:B------:R-:W-:Y:S04]  /*3d00*/  STL [R1+0xb0], R27 ;  /* 0x0000b01b01007387 */ /* 0x000fe80000100800 */
[----:B------:R-:W-:Y:S04]  /*3d10*/  STL [R1+0x8c], R17 ;  /* 0x00008c1101007387 */ /* 0x000fe80000100800 */
[----:B--2---:R2:W-:Y:S01]  /*3d20*/  STL [R1+0x268], R28 ;  /* 0x0002681c01007387 */ /* 0x0045e20000100800 */
[----:B0-----:R-:W-:Y:S01]  /*3d30*/  @P3 IMAD.MOV.U32 R16, RZ, RZ, R27 ;  /* 0x000000ffff103224 */ /* 0x001fe200078e001b */
[----:B--2---:R-:W-:-:S05]  /*3d40*/  LEA.HI.X.SX32 R28, R52, R6, 0x1, P6 ;  /* 0x00000006341c7211 */ /* 0x004fca00030f0eff */
[----:B------:R-:W-:Y:S01]  /*3d50*/  STL [R1+0xac], R28 ;  /* 0x0000ac1c01007387 */ /* 0x000fe20000100800 */
[----:B------:R-:W-:-:S03]  /*3d60*/  @P3 IMAD.MOV.U32 R17, RZ, RZ, R28 ;  /* 0x000000ffff113224 */ /* 0x000fc600078e001c */
[----:B----4-:R0:W-:Y:S04]  /*3d70*/  STL [R1+0x2dc], R26 ;  /* 0x0002dc1a01007387 */ /* 0x0101e80000100800 */
        /* <DEDUP_REMOVED lines=48> */
[----:B0-----:R-:W-:-:S04]  /*4080*/  LOP3.LUT R23, R12, 0x5e, RZ, 0xfc, !PT ;  /* 0x0000005e0c177812 */ /* 0x001fc800078efcff */
[----:B------:R-:W-:Y:S02]  /*4090*/  ISETP.LT.AND P1, PT, R23, UR12, P1 ;  /* 0x0000000c17007c0c */ /* 0x000fe40008f21270 */
        /* <DEDUP_REMOVED lines=18> */
[----:B------:R-:W-:Y:S01]  /*41c0*/  LEA.HI.X.SX32 R20, R59, R6, 0x1, P5 ;  /* 0x000000063b147211 */ /* 0x000fe200028f0eff */
[----:B--2---:R-:W-:-:S04]  /*41d0*/  @P1 IMAD.MOV.U32 R16, RZ, RZ, R19 ;  /* 0x000000ffff101224 */ /* 0x004fc800078e0013 */
[----:B------:R-:W-:-:S05]  /*41e0*/  @P1 IMAD.MOV.U32 R17, RZ, RZ, R20 ;  /* 0x000000ffff111224 */ /* 0x000fca00078e0014 */
[----:B------:R0:W2:Y:S01]  /*41f0*/  @P1 LDG.E.U16 R18, desc[UR24][R16.64] ;  /* 0x0000001810121981 */ /* 0x0000a2000c1e1500 */
[C---:B------:R-:W-:Y:S02]  /*4200*/  LOP3.LUT R21, R12.reuse, 0x66, RZ, 0xfc, !PT ;  /* 0x000000660c157812 */ /* 0x040fe400078efcff */
[----:B------:R-:W-:Y:S01]  /*4210*/  PLOP3.LUT P0, PT, PT, PT, UP1, 0x80, 0x8 ;  /* 0x000000000008781c */ /* 0x000fe20003f0f018 */
[----:B------:R-:W-:Y:S01]  /*4220*/  STL [R1+0x59c], R19 ;  /* 0x00059c1301007387 */ /* 0x000fe20000100800 */
[----:B------:R-:W-:Y:S02]  /*4230*/  PLOP3.LUT P3, PT, PT, PT, UP1, 0x80, 0x8 ;  /* 0x000000000008781c */ /* 0x000fe40003f6f018 */
[----:B------:R-:W-:Y:S02]  /*4240*/  ISETP.LT.AND P0, PT, R21, UR12, P0 ;  /* 0x0000000c15007c0c */ /* 0x000fe40008701270 */
[----:B------:R-:W-:Y:S02]  /*4250*/  PRMT R22, RZ, 0x7610, R22 ;  /* 0x00007610ff167816 */ /* 0x000fe40000000016 */
[----:B0-----:R-:W-:Y:S01]  /*4260*/  PRMT R17, RZ, 0x7610, R17 ;  /* 0x00007610ff117816 */ /* 0x001fe20000000011 */
[----:B---3--:R0:W-:Y:S04]  /*4270*/  STL [R1+0x2a4], R14 ;  /* 0x0002a40e01007387 */ /* 0x0081e80000100800 */
[----:B------:R3:W-:Y:S01]  /*4280*/  STL [R1+0x598], R20 ;  /* 0x0005981401007387 */ /* 0x0007e20000100800 */
[----:B0-----:R-:W-:-:S04]  /*4290*/  LOP3.LUT R14, R12, 0x6e, RZ, 0xfc, !PT ;  /* 0x0000006e0c0e7812 */ /* 0x001fc800078efcff */
[----:B------:R-:W-:Y:S02]  /*42a0*/  ISETP.LT.AND P3, PT, R14, UR12, P3 ;  /* 0x0000000c0e007c0c */ /* 0x000fe40009f61270 */
[CC--:B---3--:R-:W-:Y:S01]  /*42b0*/  LEA R20, P5, R62.reuse, R13.reuse, 0x1 ;  /* 0x0000000d3e147211 */ /* 0x0c8fe200078a08ff */
[----:B--2---:R0:W-:Y:S03]  /*42c0*/  STL [R1+0x2a0], R18 ;  /* 0x0002a01201007387 */ /* 0x0041e60000100800 */
[----:B------:R-:W-:Y:S02]  /*42d0*/  LEA.HI.X.SX32 R21, R62, R6, 0x1, P5 ;  /* 0x000000063e157211 */ /* 0x000fe400028f0eff */
[----:B0-----:R-:W-:-:S04]  /*42e0*/  LEA R18, P1, R61, R13, 0x1 ;  /* 0x0000000d3d127211 */ /* 0x001fc800078208ff */
[----:B------:R-:W-:Y:S01]  /*42f0*/  LEA.HI.X.SX32 R19, R61, R6, 0x1, P1 ;  /* 0x000000063d137211 */ /* 0x000fe200008f0eff */
[----:B------:R0:W-:Y:S04]  /*4300*/  STL [R1+0x5bc], R18 ;  /* 0x0005bc1201007387 */ /* 0x0001e80000100800 */
[----:B------:R-:W-:Y:S04]  /*4310*/  STL [R1+0x5dc], R20 ;  /* 0x0005dc1401007387 */ /* 0x000fe80000100800 */
[----:B------:R2:W-:Y:S04]  /*4320*/  STL [R1+0x5b8], R19 ;  /* 0x0005b81301007387 */ /* 0x0005e80000100800 */
[----:B------:R0:W3:Y:S02]  /*4330*/  @P0 LDG.E.U16 R22, desc[UR24][R18.64] ;  /* 0x0000001812160981 */ /* 0x0000e4000c1e1500 */
[----:B0-----:R-:W-:-:S02]  /*4340*/  @P3 IMAD.MOV.U32 R18, RZ, RZ, R20 ;  /* 0x000000ffff123224 */ /* 0x001fc400078e0014 */
[----:B--2---:R-:W-:-:S05]  /*4350*/  @P3 IMAD.MOV.U32 R19, RZ, RZ, R21 ;  /* 0x000000ffff133224 */ /* 0x004fca00078e0015 */
[----:B------:R-:W2:Y:S01]  /*4360*/  @P3 LDG.E.U16 R17, desc[UR24][R18.64] ;  /* 0x0000001812113981 */ /* 0x000ea2000c1e1500 */
[----:B------:R-:W-:Y:S01]  /*4370*/  ISETP.GT.U32.AND P1, PT, R2, R11, PT ;  /* 0x0000000b0200720c */ /* 0x000fe20003f24070 */
[----:B------:R-:W-:Y:S01]  /*4380*/  VIADD R16, R0, 0x6 ;  /* 0x0000000600107836 */ /* 0x000fe20000000000 */
[----:B------:R-:W-:Y:S02]  /*4390*/  LOP3.LUT R25, R12, 0x76, RZ, 0xfc, !PT ;  /* 0x000000760c197812 */ /* 0x000fe400078efcff */
[----:B------:R-:W-:Y:S01]  /*43a0*/  PLOP3.LUT P0, PT, PT, PT, UP1, 0x80, 0x8 ;  /* 0x000000000008781c */ /* 0x000fe20003f0f018 */
[----:B------:R0:W-:Y:S01]  /*43b0*/  STL [R1+0x5d8], R21 ;  /* 0x0005d81501007387 */ /* 0x0001e20000100800 */
[----:B------:R-:W-:Y:S02]  /*43c0*/  IABS R14, R16 ;  /* 0x00000010000e7213 */ /* 0x000fe40000000000 */
[----:B------:R-:W-:-:S05]  /*43d0*/  ISETP.LT.AND P0, PT, R25, UR12, P0 ;  /* 0x0000000c19007c0c */ /* 0x000fca0008701270 */
[----:B------:R-:W-:Y:S01]  /*43e0*/  @!P1 IMAD.IADD R11, R11, 0x1, -R2 ;  /* 0x000000010b0b9824 */ /* 0x000fe200078e0a02 */
[C---:B------:R-:W-:Y:S02]  /*43f0*/  LEA R20, P1, R15.reuse, R13, 0x1 ;  /* 0x0000000d0f147211 */ /* 0x040fe400078208ff */
[----:B------:R-:W-:Y:S02]  /*4400*/  LOP3.LUT R24, R12, 0x7e, RZ, 0xfc, !PT ;  /* 0x0000007e0c187812 */ /* 0x000fe400078efcff */
[----:B0-----:R-:W-:Y:S02]  /*4410*/  LEA.HI.X.SX32 R21, R15, R6, 0x1, P1 ;  /* 0x000000060f157211 */ /* 0x001fe400008f0eff */
[----:B------:R-:W-:-:S04]  /*4420*/  PLOP3.LUT P1, PT, PT, PT, UP1, 0x80, 0x8 ;  /* 0x000000000008781c */ /* 0x000fc80003f2f018 */
[----:B------:R-:W-:Y:S01]  /*4430*/  ISETP.LT.AND P1, PT, R24, UR12, P1 ;  /* 0x0000000c18007c0c */ /* 0x000fe20008f21270 */
[----:B--2---:R0:W-:Y:S04]  /*4440*/  STL [R1+0x2e0], R17 ;  /* 0x0002e01101007387 */ /* 0x0041e80000100800 */
[----:B---3--:R2:W-:Y:S01]  /*4450*/  STL [R1+0x29c], R22 ;  /* 0x00029c1601007387 */ /* 0x0085e20000100800 */
[----:B0-----:R-:W-:Y:S01]  /*4460*/  IMAD.HI.U32 R17, R3, R14, RZ ;  /* 0x0000000e03117227 */ /* 0x001fe200078e00ff */
[----:B--2---:R-:W-:-:S03]  /*4470*/  LEA R22, P5, R60, R13, 0x1 ;  /* 0x0000000d3c167211 */ /* 0x004fc600078a08ff */
[--C-:B------:R-:W-:Y:S01]  /*4480*/  IMAD.MOV R13, RZ, RZ, -R17.reuse ;  /* 0x000000ffff0d7224 */ /* 0x100fe200078e0a11 */
[----:B------:R-:W-:Y:S01]  /*4490*/  LEA.HI.X.SX32 R23, R60, R6, 0x1, P5 ;  /* 0x000000063c177211 */ /* 0x000fe200028f0eff */
[----:B------:R-:W-:Y:S01]  /*44a0*/  @P0 IMAD.MOV.U32 R18, RZ, RZ, R22 ;  /* 0x000000ffff120224 */ /* 0x000fe200078e0016 */
[----:B------:R-:W-:-:S03]  /*44b0*/  PRMT R17, RZ, 0x7610, R17 ;  /* 0x00007610ff117816 */ /* 0x000fc60000000011 */
[----:B------:R-:W-:Y:S02]  /*44c0*/  @P0 IMAD.MOV.U32 R19, RZ, RZ, R23 ;  /* 0x000000ffff130224 */ /* 0x000fe400078e0017 */
[----:B------:R-:W-:Y:S01]  /*44d0*/  IMAD R12, R2, R13, R14 ;  /* 0x0000000d020c7224 */ /* 0x000fe200078e020e */
[----:B------:R-:W-:Y:S02]  /*44e0*/  PRMT R13, RZ, 0x7610, R13 ;  /* 0x00007610ff0d7816 */ /* 0x000fe4000000000d */
[----:B------:R0:W2:Y:S02]  /*44f0*/  @P0 LDG.E.U16 R17, desc[UR24][R18.64] ;  /* 0x0000001812110981 */ /* 0x0000a4000c1e1500 */
[----:B0-----:R-:W-:Y:S02]  /*4500*/  @P1 IMAD.MOV.U32 R18, RZ, RZ, R20 ;  /* 0x000000ffff121224 */ /* 0x001fe400078e0014 */
[----:B------:R-:W-:-:S05]  /*4510*/  @P1 IMAD.MOV.U32 R19, RZ, RZ, R21 ;  /* 0x000000ffff131224 */ /* 0x000fca00078e0015 */
[----:B------:R0:W3:Y:S01]  /*4520*/  @P1 LDG.E.U16 R13, desc[UR24][R18.64] ;  /* 0x00000018120d1981 */ /* 0x0000e2000c1e1500 */
[C---:B------:R-:W-:Y:S02]  /*4530*/  ISETP.GT.U32.AND P6, PT, R2.reuse, R10, PT ;  /* 0x0000000a0200720c */ /* 0x040fe40003fc4070 */
[C---:B------:R-:W-:Y:S02]  /*4540*/  ISETP.GT.U32.AND P5, PT, R2.reuse, R11, PT ;  /* 0x0000000b0200720c */ /* 0x040fe40003fa4070 */
[----:B------:R-:W-:-:S09]  /*4550*/  ISETP.GT.U32.AND P3, PT, R2, R9, PT ;  /* 0x000000090200720c */ /* 0x000fd20003f64070 */
[--C-:B------:R-:W-:Y:S02]  /*4560*/  @!P6 IMAD.IADD R10, R10, 0x1, -R2.reuse ;  /* 0x000000010a0ae824 */ /* 0x100fe400078e0a02 */
[----:B------:R-:W-:-:S03]  /*4570*/  @!P5 IMAD.IADD R11, R11, 0x1, -R2 ;  /* 0x000000010b0bd824 */ /* 0x000fc600078e0a02 */
[C---:B------:R-:W-:Y:S01]  /*4580*/  ISETP.GT.U32.AND P5, PT, R2.reuse, R10, PT ;  /* 0x0000000a0200720c */ /* 0x040fe20003fa4070 */
[----:B------:R-:W-:Y:S01]  /*4590*/  @!P3 IMAD.IADD R9, R9, 0x1, -R2 ;  /* 0x000000010909b824 */ /* 0x000fe200078e0a02 */
[C---:B------:R-:W-:Y:S02]  /*45a0*/  ISETP.GT.U32.AND P6, PT, R2.reuse, R8, PT ;  /* 0x000000080200720c */ /* 0x040fe40003fc4070 */
[C---:B------:R-:W-:Y:S02]  /*45b0*/  ISETP.GT.U32.AND P0, PT, R2.reuse, R5, PT ;  /* 0x000000050200720c */ /* 0x040fe40003f04070 */
[----:B------:R-:W-:Y:S01]  /*45c0*/  ISETP.GT.U32.AND P3, PT, R2, R9, PT ;  /* 0x000000090200720c */ /* 0x000fe20003f64070 */
[----:B------:R-:W-:-:S06]  /*45d0*/  VIADD R15, R0, 0x7 ;  /* 0x00000007000f7836 */ /* 0x000fcc0000000000 */
[--C-:B------:R-:W-:Y:S01]  /*45e0*/  @!P5 IMAD.IADD R10, R10, 0x1, -R2.reuse ;  /* 0x000000010a0ad824 */ /* 0x100fe200078e0a02 */
[----:B------:R-:W-:Y:S01]  /*45f0*/  ISETP.GT.U32.AND P5, PT, R2, R12, PT ;  /* 0x0000000c0200720c */ /* 0x000fe20003fa4070 */
[--C-:B------:R-:W-:Y:S01]  /*4600*/  @!P6 IMAD.IADD R8, R8, 0x1, -R2.reuse ;  /* 0x000000010808e824 */ /* 0x100fe200078e0a02 */
[C---:B------:R-:W-:Y:S01]  /*4610*/  ISETP.GT.U32.AND P1, PT, R2.reuse, R4, PT ;  /* 0x000000040200720c */ /* 0x040fe20003f24070 */
[--C-:B------:R-:W-:Y:S01]  /*4620*/  @!P0 IMAD.IADD R5, R5, 0x1, -R2.reuse ;  /* 0x0000000105058824 */ /* 0x100fe200078e0a02 */
[----:B------:R-:W-:Y:S01]  /*4630*/  STL [R1+0x5f8], R22 ;  /* 0x0005f81601007387 */ /* 0x000fe20000100800 */
[----:B------:R-:W-:Y:S01]  /*4640*/  @!P3 IMAD.IADD R9, R9, 0x1, -R2 ;  /* 0x000000010909b824 */ /* 0x000fe200078e0a02 */
[----:B------:R-:W-:Y:S02]  /*4650*/  ISETP.GT.U32.AND P6, PT, R2, R8, PT ;  /* 0x000000080200720c */ /* 0x000fe40003fc4070 */
[----:B------:R-:W-:Y:S01]  /*4660*/  IABS R6, R15 ;  /* 0x0000000f00067213 */ /* 0x000fe20000000000 */
[----:B------:R4:W-:Y:S01]  /*4670*/  STL [R1+0x55c], R20 ;  /* 0x00055c1401007387 */ /* 0x0009e20000100800 */
[----:B------:R-:W-:-:S03]  /*4680*/  ISETP.GE.AND P3, PT, R63, RZ, PT ;  /* 0x000000ff3f00720c */ /* 0x000fc60003f66270 */
[----:B------:R-:W-:Y:S01]  /*4690*/  STL [R1+0x554], R23 ;  /* 0x0005541701007387 */ /* 0x000fe20000100800 */
[----:B------:R-:W-:Y:S01]  /*46a0*/  @!P5 IMAD.IADD R12, R12, 0x1, -R2 ;  /* 0x000000010c0cd824 */ /* 0x000fe200078e0a02 */
[----:B------:R-:W-:Y:S02]  /*46b0*/  ISETP.GE.AND P0, PT, R64, RZ, PT ;  /* 0x000000ff4000720c */ /* 0x000fe40003f06270 */
[----:B------:R0:W-:Y:S01]  /*46c0*/  STL [R1+0x558], R21 ;  /* 0x0005581501007387 */ /* 0x0001e20000100800 */
[----:B------:R-:W-:Y:S01]  /*46d0*/  ISETP.GT.U32.AND P5, PT, R2, R5, PT ;  /* 0x000000050200720c */ /* 0x000fe20003fa4070 */
[----:B------:R-:W-:Y:S02]  /*46e0*/  VIADD R14, R0, 0x8 ;  /* 0x00000008000e7836 */ /* 0x000fe40000000000 */
[----:B------:R-:W-:Y:S02]  /*46f0*/  IMAD.MOV.U32 R85, RZ, RZ, R10 ;  /* 0x000000ffff557224 */ /* 0x000fe400078e000a */
[--C-:B------:R-:W-:Y:S01]  /*4700*/  @!P1 IMAD.IADD R4, R4, 0x1, -R2.reuse ;  /* 0x0000000104049824 */ /* 0x100fe200078e0a02 */
[----:B------:R-:W-:Y:S01]  /*4710*/  ISETP.GE.AND P1, PT, R65, RZ, PT ;  /* 0x000000ff4100720c */ /* 0x000fe20003f26270 */
[----:B------:R-:W-:Y:S01]  /*4720*/  @!P6 IMAD.IADD R8, R8, 0x1, -R2 ;  /* 0x000000010808e824 */ /* 0x000fe200078e0a02 */
[----:B------:R-:W-:Y:S01]  /*4730*/  ISETP.GE.AND P6, PT, R66, RZ, PT ;  /* 0x000000ff4200720c */ /* 0x000fe20003fc6270 */
[----:B------:R-:W-:Y:S01]  /*4740*/  @!P3 IMAD.MOV R85, RZ, RZ, -R85 ;  /* 0x000000ffff55b224 */ /* 0x000fe200078e0a55 */
[----:B------:R-:W-:Y:S01]  /*4750*/  ISETP.GT.U32.AND P3, PT, R2, R12, PT ;  /* 0x0000000c0200720c */ /* 0x000fe20003f64070 */
[----:B------:R-:W-:-:S02]  /*4760*/  IMAD.MOV.U32 R25, RZ, RZ, R9 ;  /* 0x000000ffff197224 */ /* 0x000fc400078e0009 */
[----:B------:R-:W-:Y:S02]  /*4770*/  IMAD.MOV.U32 R70, RZ, RZ, R11 ;  /* 0x000000ffff467224 */ /* 0x000fe400078e000b */
[----:B------:R-:W-:Y:S02]  /*4780*/  @!P0 IMAD.MOV R25, RZ, RZ, -R25 ;  /* 0x000000ffff198224 */ /* 0x000fe400078e0a19 */
[----:B------:R-:W-:Y:S02]  /*4790*/  @!P5 IMAD.IADD R5, R5, 0x1, -R2 ;  /* 0x000000010505d824 */ /* 0x000fe400078e0a02 */
[----:B------:R-:W-:Y:S01]  /*47a0*/  @!P4 IMAD.MOV R70, RZ, RZ, -R70 ;  /* 0x000000ffff46c224 */ /* 0x000fe200078e0a46 */
[----:B------:R-:W-:Y:S01]  /*47b0*/  ISETP.GT.U32.AND P4, PT, R2, R4, PT ;  /* 0x000000040200720c */ /* 0x000fe20003f84070 */
[----:B----4-:R-:W-:Y:S01]  /*47c0*/  IMAD.MOV.U32 R20, RZ, RZ, R8 ;  /* 0x000000ffff147224 */ /* 0x010fe200078e0008 */
[----:B------:R-:W-:Y:S01]  /*47d0*/  ISETP.GE.AND P5, PT, R16, RZ, PT ;  /* 0x000000ff1000720c */ /* 0x000fe20003fa6270 */
[----:B------:R-:W-:-:S02]  /*47e0*/  IMAD.MOV.U32 R11, RZ, RZ, R5 ;  /* 0x000000ffff0b7224 */ /* 0x000fc400078e0005 */
[----:B------:R-:W-:Y:S02]  /*47f0*/  @!P1 IMAD.MOV R20, RZ, RZ, -R20 ;  /* 0x000000ffff149224 */ /* 0x000fe400078e0a14 */
[----:B------:R-:W-:Y:S02]  /*4800*/  @!P6 IMAD.MOV R11, RZ, RZ, -R11 ;  /* 0x000000ffff0be224 */ /* 0x000fe400078e0a0b */
[--C-:B------:R-:W-:Y:S01]  /*4810*/  @!P3 IMAD.IADD R12, R12, 0x1, -R2.reuse ;  /* 0x000000010c0cb824 */ /* 0x100fe200078e0a02 */
[----:B------:R-:W-:Y:S01]  /*4820*/  ISETP.GE.AND P1, PT, R67, RZ, PT ;  /* 0x000000ff4300720c */ /* 0x000fe20003f26270 */
[----:B------:R-:W-:Y:S02]  /*4830*/  VIADD R9, R0, 0x9 ;  /* 0x0000000900097836 */ /* 0x000fe40000000000 */
[----:B------:R-:W-:-:S03]  /*4840*/  @!P4 IMAD.IADD R4, R4, 0x1, -R2 ;  /* 0x000000010404c824 */ /* 0x000fc600078e0a02 */
[----:B------:R-:W-:Y:S02]  /*4850*/  ISETP.GE.AND P6, PT, R9, RZ, PT ;  /* 0x000000ff0900720c */ /* 0x000fe40003fc6270 */
[----:B------:R-:W-:Y:S01]  /*4860*/  IABS R9, R9 ;  /* 0x0000000900097213 */ /* 0x000fe20000000000 */
[C---:B------:R-:W-:Y:S02]  /*4870*/  VIADD R8, R0.reuse, 0xa ;  /* 0x0000000a00087836 */ /* 0x040fe40000000000 */
[C---:B0-----:R-:W-:Y:S02]  /*4880*/  VIADD R21, R0.reuse, 0xd ;  /* 0x0000000d00157836 */ /* 0x041fe40000000000 */
[C---:B------:R-:W-:Y:S01]  /*4890*/  VIADD R5, R0.reuse, 0xb ;  /* 0x0000000b00057836 */ /* 0x040fe20000000000 */
[----:B------:R-:W-:Y:S01]  /*48a0*/  ISETP.GE.AND P4, PT, R15, RZ, PT ;  /* 0x000000ff0f00720c */ /* 0x000fe20003f86270 */
[----:B------:R-:W-:Y:S01]  /*48b0*/  VIADD R15, R0, 0xc ;  /* 0x0000000c000f7836 */ /* 0x000fe20000000000 */
[----:B------:R-:W-:Y:S01]  /*48c0*/  ISETP.GE.AND P3, PT, R14, RZ, PT ;  /* 0x000000ff0e00720c */ /* 0x000fe20003f66270 */
[----:B------:R-:W-:Y:S01]  /*48d0*/  VIADD R19, R0, 0x11 ;  /* 0x0000001100137836 */ /* 0x000fe20000000000 */
[----:B---3--:R0:W-:Y:S02]  /*48e0*/  STL [R1+0x25c], R13 ;  /* 0x00025c0d01007387 */ /* 0x0081e40000100800 */
[----:B0-----:R-:W-:-:S04]  /*48f0*/  IMAD.HI.U32 R13, R3, R6, RZ ;  /* 0x00000006030d7227 */ /* 0x001fc800078e00ff */
[----:B------:R-:W-:Y:S01]  /*4900*/  IMAD.MOV R13, RZ, RZ, -R13 ;  /* 0x000000ffff0d7224 */ /* 0x000fe200078e0a0d */
[----:B--2---:R0:W-:Y:S03]  /*4910*/  STL [R1+0x228], R17 ;  /* 0x0002281101007387 */ /* 0x0041e60000100800 */
[----:B------:R-:W-:Y:S01]  /*4920*/  IMAD R6, R2, R13, R6 ;  /* 0x0000000d02067224 */ /* 0x000fe200078e0206 */
[----:B0-----:R-:W-:-:S04]  /*4930*/  IABS R17, R14 ;  /* 0x0000000e00117213 */ /* 0x001fc80000000000 */
[----:B------:R-:W-:Y:S01]  /*4940*/  ISETP.GT.U32.AND P0, PT, R2, R6, PT ;  /* 0x000000060200720c */ /* 0x000fe20003f04070 */
[----:B------:R-:W-:-:S04]  /*4950*/  IMAD.MOV.U32 R13, RZ, RZ, R17 ;  /* 0x000000ffff0d7224 */ /* 0x000fc800078e0011 */
[----:B------:R-:W-:Y:S01]  /*4960*/  IMAD.HI.U32 R10, R3, R13, RZ ;  /* 0x0000000d030a7227 */ /* 0x000fe200078e00ff */
[----:B------:R-:W-:Y:S03]  /*4970*/  STL [R1+0x1d4], R20 ;  /* 0x0001d41401007387 */ /* 0x000fe60000100800 */
[----:B------:R-:W-:Y:S01]  /*4980*/  IMAD.MOV R10, RZ, RZ, -R10 ;  /* 0x000000ffff0a7224 */ /* 0x000fe200078e0a0a */
[----:B------:R0:W-:Y:S03]  /*4990*/  STL [R1+0x1d0], R11 ;  /* 0x0001d00b01007387 */ /* 0x0001e60000100800 */
[----:B------:R-:W-:Y:S02]  /*49a0*/  @!P0 IMAD.IADD R6, R6, 0x1, -R2 ;  /* 0x0000000106068824 */ /* 0x000fe400078e0a02 */
[----:B------:R-:W-:-:S02]  /*49b0*/  IMAD R10, R2, R10, R13 ;  /* 0x0000000a020a7224 */ /* 0x000fc400078e020d */
[----:B0-----:R-:W-:Y:S01]  /*49c0*/  IMAD.MOV.U32 R11, RZ, RZ, R12 ;  /* 0x000000ffff0b7224 */ /* 0x001fe200078e000c */
[----:B------:R-:W-:-:S03]  /*49d0*/  ISETP.GT.U32.AND P0, PT, R2, R6, PT ;  /* 0x000000060200720c */ /* 0x000fc60003f04070 */
[----:B------:R-:W-:Y:S01]  /*49e0*/  @!P5 IMAD.MOV R11, RZ, RZ, -R11 ;  /* 0x000000ffff0bd224 */ /* 0x000fe200078e0a0b */
[----:B------:R-:W-:Y:S01]  /*49f0*/  ISETP.GT.U32.AND P5, PT, R2, R10, PT ;  /* 0x0000000a0200720c */ /* 0x000fe20003fa4070 */
[----:B------:R-:W-:Y:S02]  /*4a00*/  IMAD.MOV.U32 R13, RZ, RZ, R4 ;  /* 0x000000ffff0d7224 */ /* 0x000fe400078e0004 */
[----:B------:R-:W-:Y:S02]  /*4a10*/  IMAD.MOV.U32 R4, RZ, RZ, R9 ;  /* 0x000000ffff047224 */ /* 0x000fe400078e0009 */
[----:B------:R-:W-:Y:S01]  /*4a20*/  @!P1 IMAD.MOV R13, RZ, RZ, -R13 ;  /* 0x000000ffff0d9224 */ /* 0x000fe200078e0a0d */
[----:B------:R-:W-:Y:S02]  /*4a30*/  ISETP.GE.AND P1, PT, R8, RZ, PT ;  /* 0x000000ff0800720c */ /* 0x000fe40003f26270 */
[----:B------:R-:W-:Y:S01]  /*4a40*/  IABS R9, R8 ;  /* 0x0000000800097213 */ /* 0x000fe20000000000 */
[----:B------:R-:W-:Y:S01]  /*4a50*/  IMAD.HI.U32 R8, R3, R4, RZ ;  /* 0x0000000403087227 */ /* 0x000fe200078e00ff */
[----:B------:R0:W-:Y:S03]  /*4a60*/  STL [R1+0x1cc], R13 ;  /* 0x0001cc0d01007387 */ /* 0x0001e60000100800 */
[--C-:B------:R-:W-:Y:S01]  /*4a70*/  @!P0 IMAD.IADD R6, R6, 0x1, -R2.reuse ;  /* 0x0000000106068824 */ /* 0x100fe200078e0a02 */
[----:B------:R2:W-:Y:S01]  /*4a80*/  STL [R1+0x1a0], R11 ;  /* 0x0001a00b01007387 */ /* 0x0005e20000100800 */
[----:B------:R-:W-:Y:S01]  /*4a90*/  @!P5 IMAD.IADD R10, R10, 0x1, -R2 ;  /* 0x000000010a0ad824 */ /* 0x000fe200078e0a02 */
[----:B------:R-:W-:-:S02]  /*4aa0*/  ISETP.GE.AND P0, PT, R5, RZ, PT ;  /* 0x000000ff0500720c */ /* 0x000fc40003f06270 */
[----:B0-----:R-:W-:Y:S01]  /*4ab0*/  IABS R13, R21 ;  /* 0x00000015000d7213 */ /* 0x001fe20000000000 */
[----:B--2---:R-:W-:Y:S01]  /*4ac0*/  IMAD.MOV R11, RZ, RZ, -R8 ;  /* 0x000000ffff0b7224 */ /* 0x004fe200078e0a08 */
[----:B------:R-:W-:Y:S01]  /*4ad0*/  IABS R8, R5 ;  /* 0x0000000500087213 */ /* 0x000fe20000000000 */
[----:B------:R-:W-:Y:S01]  /*4ae0*/  IMAD.MOV.U32 R5, RZ, RZ, R9 ;  /* 0x000000ffff057224 */ /* 0x000fe200078e0009 */
[C---:B------:R-:W-:Y:S01]  /*4af0*/  ISETP.GT.U32.AND P5, PT, R2.reuse, R10, PT ;  /* 0x0000000a0200720c */ /* 0x040fe20003fa4070 */
[----:B------:R-:W-:Y:S02]  /*4b00*/  IMAD R4, R2, R11, R4 ;  /* 0x0000000b02047224 */ /* 0x000fe400078e0204 */
[----:B------:R-:W-:Y:S02]  /*4b10*/  IMAD.MOV.U32 R11, RZ, RZ, R13 ;  /* 0x000000ffff0b7224 */ /* 0x000fe400078e000d */
[----:B------:R-:W-:Y:S01]  /*4b20*/  IMAD.HI.U32 R13, R3, R5, RZ ;  /* 0x00000005030d7227 */ /* 0x000fe200078e00ff */
[----:B------:R-:W-:-:S03]  /*4b30*/  IABS R12, R15 ;  /* 0x0000000f000c7213 */ /* 0x000fc60000000000 */
[----:B------:R-:W-:Y:S02]  /*4b40*/  IMAD.MOV R16, RZ, RZ, -R13 ;  /* 0x000000ffff107224 */ /* 0x000fe400078e0a0d */
[----:B------:R-:W-:Y:S02]  /*4b50*/  IMAD.MOV.U32 R18, RZ, RZ, R6 ;  /* 0x000000ffff127224 */ /* 0x000fe400078e0006 */
[C---:B------:R-:W-:Y:S02]  /*4b60*/  IMAD R5, R2.reuse, R16, R5 ;  /* 0x0000001002057224 */ /* 0x040fe400078e0205 */
[----:B------:R-:W-:Y:S01]  /*4b70*/  @!P4 IMAD.MOV R18, RZ, RZ, -R18 ;  /* 0x000000ffff12c224 */ /* 0x000fe200078e0a12 */
[----:B------:R-:W-:Y:S01]  /*4b80*/  ISETP.GT.U32.AND P4, PT, R2, R4, PT ;  /* 0x000000040200720c */ /* 0x000fe20003f84070 */
[----:B------:R-:W-:Y:S02]  /*4b90*/  IMAD.MOV.U32 R9, RZ, RZ, R12 ;  /* 0x000000ffff097224 */ /* 0x000fe400078e000c */
[----:B------:R-:W-:-:S04]  /*4ba0*/  IMAD.HI.U32 R12, R3, R8, RZ ;  /* 0x00000008030c7227 */ /* 0x000fc800078e00ff */
[----:B------:R-:W-:Y:S01]  /*4bb0*/  @!P5 IMAD.IADD R10, R10, 0x1, -R2 ;  /* 0x000000010a0ad824 */ /* 0x000fe200078e0a02 */
[----:B------:R-:W-:Y:S01]  /*4bc0*/  ISETP.GT.U32.AND P5, PT, R2, R5, PT ;  /* 0x000000050200720c */ /* 0x000fe20003fa4070 */
[----:B------:R-:W-:-:S04]  /*4bd0*/  IMAD.MOV R6, RZ, RZ, -R12 ;  /* 0x000000ffff067224 */ /* 0x000fc800078e0a0c */
[----:B------:R-:W-:Y:S02]  /*4be0*/  IMAD R6, R2, R6, R8 ;  /* 0x0000000602067224 */ /* 0x000fe400078e0208 */
[----:B------:R-:W-:-:S03]  /*4bf0*/  @!P4 IMAD.IADD R4, R4, 0x1, -R2 ;  /* 0x000000010404c824 */ /* 0x000fc600078e0a02 */
[----:B------:R-:W-:Y:S01]  /*4c00*/  ISETP.GT.U32.AND P4, PT, R2, R6, PT ;  /* 0x000000060200720c */ /* 0x000fe20003f84070 */
[----:B------:R-:W-:-:S04]  /*4c10*/  IMAD.HI.U32 R17, R3, R11, RZ ;  /* 0x0000000b03117227 */ /* 0x000fc800078e00ff */
[----:B------:R-:W-:Y:S01]  /*4c20*/  @!P5 IMAD.IADD R5, R5, 0x1, -R2 ;  /* 0x000000010505d824 */ /* 0x000fe200078e0a02 */
[----:B------:R-:W-:Y:S01]  /*4c30*/  ISETP.GT.U32.AND P5, PT, R2, R4, PT ;  /* 0x000000040200720c */ /* 0x000fe20003fa4070 */
[----:B------:R-:W-:Y:S01]  /*4c40*/  IMAD.HI.U32 R14, R3, R9, RZ ;  /* 0x00000009030e7227 */ /* 0x000fe200078e00ff */
[----:B------:R0:W-:Y:S03]  /*4c50*/  STL [R1+0x198], R18 ;  /* 0x0001981201007387 */ /* 0x0001e60000100800 */
[----:B------:R-:W-:Y:S02]  /*4c60*/  IMAD.MOV R13, RZ, RZ, -R17 ;  /* 0x000000ffff0d7224 */ /* 0x000fe400078e0a11 */
[----:B------:R-:W-:Y:S02]  /*4c70*/  IMAD.MOV R12, RZ, RZ, -R14 ;  /* 0x000000ffff0c7224 */ /* 0x000fe400078e0a0e */
[----:B------:R-:W-:-:S02]  /*4c80*/  VIADD R17, R0, 0xf ;  /* 0x0000000f00117836 */ /* 0x000fc40000000000 */
[----:B------:R-:W-:Y:S02]  /*4c90*/  IMAD.MOV.U32 R66, RZ, RZ, R10 ;  /* 0x000000ffff427224 */ /* 0x000fe400078e000a */
[----:B0-----:R-:W-:Y:S02]  /*4ca0*/  VIADD R18, R0, 0xe ;  /* 0x0000000e00127836 */ /* 0x001fe40000000000 */
[C---:B------:R-:W-:Y:S01]  /*4cb0*/  IMAD R8, R2.reuse, R12, R9 ;  /* 0x0000000c02087224 */ /* 0x040fe200078e0209 */
[----:B------:R-:W-:Y:S01]  /*4cc0*/  IABS R12, R17 ;  /* 0x00000011000c7213 */ /* 0x000fe20000000000 */
[----:B------:R-:W-:Y:S01]  /*4cd0*/  @!P3 IMAD.MOV R66, RZ, RZ, -R66 ;  /* 0x000000ffff42b224 */ /* 0x000fe200078e0a42 */
[C---:B------:R-:W-:Y:S01]  /*4ce0*/  ISETP.GT.U32.AND P3, PT, R2.reuse, R5, PT ;  /* 0x000000050200720c */ /* 0x040fe20003f64070 */
[----:B------:R-:W-:Y:S01]  /*4cf0*/  IMAD R9, R2, R13, R11 ;  /* 0x0000000d02097224 */ /* 0x000fe200078e020b */
[----:B------:R-:W-:Y:S01]  /*4d00*/  IABS R13, R18 ;  /* 0x00000012000d7213 */ /* 0x000fe20000000000 */
[----:B------:R-:W-:-:S02]  /*4d10*/  @!P4 IMAD.IADD R6, R6, 0x1, -R2 ;  /* 0x000000010606c824 */ /* 0x000fc400078e0a02 */
[----:B------:R-:W-:Y:S01]  /*4d20*/  @!P5 IMAD.IADD R4, R4, 0x1, -R2 ;  /* 0x000000010404d824 */ /* 0x000fe200078e0a02 */
[C---:B------:R-:W-:Y:S01]  /*4d30*/  ISETP.GT.U32.AND P5, PT, R2.reuse, R8, PT ;  /* 0x000000080200720c */ /* 0x040fe20003fa4070 */
[----:B------:R-:W-:Y:S01]  /*4d40*/  IMAD.HI.U32 R23, R3, R12, RZ ;  /* 0x0000000c03177227 */ /* 0x000fe200078e00ff */
[----:B------:R-:W-:-:S03]  /*4d50*/  ISETP.GT.U32.AND P4, PT, R2, R6, PT ;  /* 0x000000060200720c */ /* 0x000fc60003f84070 */
[----:B------:R-:W-:-:S04]  /*4d60*/  IMAD.HI.U32 R22, R3, R13, RZ ;  /* 0x0000000d03167227 */ /* 0x000fc800078e00ff */
[----:B------:R-:W-:Y:S02]  /*4d70*/  VIADD R16, R0, 0x10 ;  /* 0x0000001000107836 */ /* 0x000fe40000000000 */
[----:B------:R-:W-:Y:S02]  /*4d80*/  IMAD.MOV R23, RZ, RZ, -R23 ;  /* 0x000000ffff177224 */ /* 0x000fe400078e0a17 */
[----:B------:R-:W-:Y:S01]  /*4d90*/  IMAD.MOV R22, RZ, RZ, -R22 ;  /* 0x000000ffff167224 */ /* 0x000fe200078e0a16 */
[----:B------:R-:W-:Y:S01]  /*4da0*/  IABS R11, R16 ;  /* 0x00000010000b7213 */ /* 0x000fe20000000000 */
[----:B------:R-:W-:Y:S01]  /*4db0*/  @!P3 IMAD.IADD R5, R5, 0x1, -R2 ;  /* 0x000000010505b824 */ /* 0x000fe200078e0a02 */
[C---:B------:R-:W-:Y:S01]  /*4dc0*/  ISETP.GT.U32.AND P3, PT, R2.reuse, R9, PT ;  /* 0x000000090200720c */ /* 0x040fe20003f64070 */
[C---:B------:R-:W-:Y:S02]  /*4dd0*/  IMAD R12, R2.reuse, R23, R12 ;  /* 0x00000017020c7224 */ /* 0x040fe400078e020c */
[----:B------:R-:W-:-:S02]  /*4de0*/  IMAD R13, R2, R22, R13 ;  /* 0x00000016020d7224 */ /* 0x000fc400078e020d */
[--C-:B------:R-:W-:Y:S01]  /*4df0*/  @!P5 IMAD.IADD R8, R8, 0x1, -R2.reuse ;  /* 0x000000010808d824 */ /* 0x100fe200078e0a02 */
[----:B------:R-:W-:Y:S01]  /*4e00*/  ISETP.GT.U32.AND P5, PT, R2, R12, PT ;  /* 0x0000000c0200720c */ /* 0x000fe20003fa4070 */
[----:B------:R-:W-:Y:S01]  /*4e10*/  @!P4 IMAD.IADD R6, R6, 0x1, -R2 ;  /* 0x000000010606c824 */ /* 0x000fe200078e0a02 */
[----:B------:R-:W-:Y:S01]  /*4e20*/  ISETP.GT.U32.AND P4, PT, R2, R13, PT ;  /* 0x0000000d0200720c */ /* 0x000fe20003f84070 */
[----:B------:R-:W-:-:S04]  /*4e30*/  IMAD.HI.U32 R22, R3, R11, RZ ;  /* 0x0000000b03167227 */ /* 0x000fc800078e00ff */
[----:B------:R-:W-:Y:S02]  /*4e40*/  IMAD.MOV R22, RZ, RZ, -R22 ;  /* 0x000000ffff167224 */ /* 0x000fe400078e0a16 */
[----:B------:R-:W-:Y:S02]  /*4e50*/  @!P3 IMAD.IADD R9, R9, 0x1, -R2 ;  /* 0x000000010909b824 */ /* 0x000fe400078e0a02 */
[C---:B------:R-:W-:Y:S02]  /*4e60*/  IMAD R11, R2.reuse, R22, R11 ;  /* 0x00000016020b7224 */ /* 0x040fe400078e020b */
[----:B------:R-:W-:Y:S02]  /*4e70*/  IMAD.MOV.U32 R76, RZ, RZ, R4 ;  /* 0x000000ffff4c7224 */ /* 0x000fe400078e0004 */
[----:B------:R-:W-:Y:S01]  /*4e80*/  IMAD.MOV.U32 R27, RZ, RZ, R6 ;  /* 0x000000ffff1b7224 */ /* 0x000fe200078e0006 */
[----:B------:R-:W-:Y:S01]  /*4e90*/  IABS R10, R19 ;  /* 0x00000013000a7213 */ /* 0x000fe20000000000 */
[----:B------:R-:W-:Y:S01]  /*4ea0*/  @!P6 IMAD.MOV R76, RZ, RZ, -R76 ;  /* 0x000000ffff4ce224 */ /* 0x000fe200078e0a4c */
[----:B------:R-:W-:Y:S01]  /*4eb0*/  ISETP.GT.U32.AND P6, PT, R2, R9, PT ;  /* 0x000000090200720c */ /* 0x000fe20003fc4070 */
[----:B------:R-:W-:-:S02]  /*4ec0*/  @!P5 IMAD.IADD R12, R12, 0x1, -R2 ;  /* 0x000000010c0cd824 */ /* 0x000fc400078e0a02 */
[----:B------:R-:W-:Y:S01]  /*4ed0*/  @!P0 IMAD.MOV R27, RZ, RZ, -R27 ;  /* 0x000000ffff1b8224 */ /* 0x000fe200078e0a1b */
[C---:B------:R-:W-:Y:S01]  /*4ee0*/  ISETP.GT.U32.AND P0, PT, R2.reuse, R11, PT ;  /* 0x0000000b0200720c */ /* 0x040fe20003f04070 */
[----:B------:R-:W-:Y:S01]  /*4ef0*/  @!P4 IMAD.IADD R13, R13, 0x1, -R2 ;  /* 0x000000010d0dc824 */ /* 0x000fe200078e0a02 */
[C---:B------:R-:W-:Y:S01]  /*4f00*/  ISETP.GT.U32.AND P4, PT, R2.reuse, R8, PT ;  /* 0x000000080200720c */ /* 0x040fe20003f84070 */
[----:B------:R-:W-:Y:S01]  /*4f10*/  IMAD.HI.U32 R23, R3, R10, RZ ;  /* 0x0000000a03177227 */ /* 0x000fe200078e00ff */
[----:B------:R-:W-:Y:S02]  /*4f20*/  ISETP.GE.AND P3, PT, R15, RZ, PT ;  /* 0x000000ff0f00720c */ /* 0x000fe40003f66270 */
[----:B------:R-:W-:Y:S01]  /*4f30*/  ISETP.GT.U32.AND P5, PT, R2, R12, PT ;  /* 0x0000000c0200720c */ /* 0x000fe20003fa4070 */
[C---:B------:R-:W-:Y:S02]  /*4f40*/  VIADD R20, R0.reuse, 0x12 ;  /* 0x0000001200147836 */ /* 0x040fe40000000000 */
[----:B------:R-:W-:-:S02]  /*4f50*/  VIADD R15, R0, 0x13 ;  /* 0x00000013000f7836 */ /* 0x000fc40000000000 */
[----:B------:R-:W-:Y:S02]  /*4f60*/  IMAD.MOV.U32 R26, RZ, RZ, R5 ;  /* 0x000000ffff1a7224 */ /* 0x000fe400078e0005 */
[----:B------:R-:W-:Y:S01]  /*4f70*/  IMAD.MOV R23, RZ, RZ, -R23 ;  /* 0x000000ffff177224 */ /* 0x000fe200078e0a17 */
[----:B------:R-:W-:Y:S01]  /*4f80*/  IABS R14, R20 ;  /* 0x00000014000e7213 */ /* 0x000fe20000000000 */
[----:B------:R-:W-:Y:S01]  /*4f90*/  @!P1 IMAD.MOV R26, RZ, RZ, -R26 ;  /* 0x000000ffff1a9224 */ /* 0x000fe200078e0a1a */
[----:B------:R-:W-:Y:S01]  /*4fa0*/  IABS R5, R15 ;  /* 0x0000000f00057213 */ /* 0x000fe20000000000 */
[C---:B------:R-:W-:Y:S01]  /*4fb0*/  IMAD R10, R2.reuse, R23, R10 ;  /* 0x00000017020a7224 */ /* 0x040fe200078e020a */
[----:B------:R-:W-:Y:S01]  /*4fc0*/  ISETP.GT.U32.AND P1, PT, R2, R13, PT ;  /* 0x0000000d0200720c */ /* 0x000fe20003f24070 */
[--C-:B------:R-:W-:Y:S01]  /*4fd0*/  @!P6 IMAD.IADD R9, R9, 0x1, -R2.reuse ;  /* 0x000000010909e824 */ /* 0x100fe200078e0a02 */
[----:B------:R-:W-:Y:S01]  /*4fe0*/  ISETP.GE.AND P6, PT, R21, RZ, PT ;  /* 0x000000ff1500720c */ /* 0x000fe20003fc6270 */
[--C-:B------:R-:W-:Y:S01]  /*4ff0*/  @!P0 IMAD.IADD R11, R11, 0x1, -R2.reuse ;  /* 0x000000010b0b8824 */ /* 0x100fe200078e0a02 */
[----:B------:R-:W-:Y:S01]  /*5000*/  ISETP.GE.AND P0, PT, R17, RZ, PT ;  /* 0x000000ff1100720c */ /* 0x000fe20003f06270 */
[----:B------:R-:W-:Y:S01]  /*5010*/  @!P4 IMAD.IADD R8, R8, 0x1, -R2 ;  /* 0x000000010808c824 */ /* 0x000fe200078e0a02 */
[----:B------:R-:W-:Y:S01]  /*5020*/  ISETP.GT.U32.AND P4, PT, R2, R10, PT ;  /* 0x0000000a0200720c */ /* 0x000fe20003f84070 */
[----:B------:R-:W-:-:S04]  /*5030*/  IMAD.HI.U32 R24, R3, R14, RZ ;  /* 0x0000000e03187227 */ /* 0x000fc800078e00ff */
[----:B------:R-:W-:-:S04]  /*5040*/  IMAD.HI.U32 R21, R3, R5, RZ ;  /* 0x0000000503157227 */ /* 0x000fc800078e00ff */
[----:B------:R-:W-:Y:S01]  /*5050*/  @!P5 IMAD.IADD R12, R12, 0x1, -R2 ;  /* 0x000000010c0cd824 */ /* 0x000fe200078e0a02 */
[----:B------:R-:W-:Y:S01]  /*5060*/  ISETP.GE.AND P5, PT, R18, RZ, PT ;  /* 0x000000ff1200720c */ /* 0x000fe20003fa6270 */
[----:B------:R-:W-:Y:S02]  /*5070*/  IMAD.MOV R24, RZ, RZ, -R24 ;  /* 0x000000ffff187224 */ /* 0x000fe400078e0a18 */
[----:B------:R-:W-:Y:S02]  /*5080*/  IMAD.MOV R18, RZ, RZ, -R21 ;  /* 0x000000ffff127224 */ /* 0x000fe400078e0a15 */
[----:B------:R-:W-:Y:S02]  /*5090*/  IMAD.MOV.U32 R22, RZ, RZ, R9 ;  /* 0x000000ffff167224 */ /* 0x000fe400078e0009 */
[----:B------:R-:W-:Y:S02]  /*50a0*/  IMAD R4, R2, R24, R14 ;  /* 0x0000001802047224 */ /* 0x000fe400078e020e */
[----:B------:R-:W-:-:S02]  /*50b0*/  @!P1 IMAD.IADD R13, R13, 0x1, -R2 ;  /* 0x000000010d0d9824 */ /* 0x000fc400078e0a02 */
[----:B------:R-:W-:Y:S02]  /*50c0*/  IMAD R5, R2, R18, R5 ;  /* 0x0000001202057224 */ /* 0x000fe400078e0205 */
[----:B------:R-:W-:Y:S02]  /*50d0*/  IMAD.MOV.U32 R9, RZ, RZ, R12 ;  /* 0x000000ffff097224 */ /* 0x000fe400078e000c */
[----:B------:R-:W-:Y:S02]  /*50e0*/  VIADD R14, R0, 0x14 ;  /* 0x00000014000e7836 */ /* 0x000fe40000000000 */
[----:B------:R-:W-:Y:S02]  /*50f0*/  IMAD.MOV.U32 R23, RZ, RZ, R8 ;  /* 0x000000ffff177224 */ /* 0x000fe400078e0008 */
[----:B------:R-:W-:Y:S02]  /*5100*/  IMAD.MOV.U32 R8, RZ, RZ, R13 ;  /* 0x000000ffff087224 */ /* 0x000fe400078e000d */
[----:B------:R-:W-:Y:S01]  /*5110*/  @!P0 IMAD.MOV R9, RZ, RZ, -R9 ;  /* 0x000000ffff098224 */ /* 0x000fe200078e0a09 */
[----:B------:R-:W-:Y:S01]  /*5120*/  ISETP.GT.U32.AND P0, PT, R2, R5, PT ;  /* 0x000000050200720c */ /* 0x000fe20003f04070 */
[----:B------:R-:W-:Y:S01]  /*5130*/  @!P4 IMAD.IADD R10, R10, 0x1, -R2 ;  /* 0x000000010a0ac824 */ /* 0x000fe200078e0a02 */
[----:B------:R-:W-:Y:S01]  /*5140*/  IABS R6, R14 ;  /* 0x0000000e00067213 */ /* 0x000fe20000000000 */
[----:B------:R-:W-:Y:S01]  /*5150*/  @!P3 IMAD.MOV R23, RZ, RZ, -R23 ;  /* 0x000000ffff17b224 */ /* 0x000fe200078e0a17 */
[----:B------:R-:W-:Y:S01]  /*5160*/  ISETP.GT.U32.AND P1, PT, R2, R4, PT ;  /* 0x000000040200720c */ /* 0x000fe20003f24070 */
[----:B------:R-:W-:-:S02]  /*5170*/  @!P6 IMAD.MOV R22, RZ, RZ, -R22 ;  /* 0x000000ffff16e224 */ /* 0x000fc400078e0a16 */
[----:B------:R-:W-:Y:S01]  /*5180*/  @!P5 IMAD.MOV R8, RZ, RZ, -R8 ;  /* 0x000000ffff08d224 */ /* 0x000fe200078e0a08 */
[----:B------:R-:W-:Y:S01]  /*5190*/  STL [R1+0x194], R27 ;  /* 0x0001941b01007387 */ /* 0x000fe20000100800 */
[----:B------:R-:W-:Y:S01]  /*51a0*/  ISETP.GT.U32.AND P6, PT, R2, R10, PT ;  /* 0x0000000a0200720c */ /* 0x000fe20003fc4070 */
[----:B------:R-:W-:Y:S02]  /*51b0*/  IMAD.HI.U32 R17, R3, R6, RZ ;  /* 0x0000000603117227 */ /* 0x000fe400078e00ff */
[----:B------:R-:W-:Y:S01]  /*51c0*/  STL [R1+0x158], R23 ;  /* 0x0001581701007387 */ /* 0x000fe20000100800 */
[----:B------:R-:W-:-:S03]  /*51d0*/  ISETP.GE.AND P4, PT, R16, RZ, PT ;  /* 0x000000ff1000720c */ /* 0x000fc60003f86270 */
[----:B------:R-:W-:Y:S01]  /*51e0*/  STL [R1+0x154], R22 ;  /* 0x0001541601007387 */ /* 0x000fe20000100800 */
[----:B------:R-:W-:-:S03]  /*51f0*/  IMAD.MOV R16, RZ, RZ, -R17 ;  /* 0x000000ffff107224 */ /* 0x000fc600078e0a11 */
[----:B------:R0:W-:Y:S01]  /*5200*/  STL [R1+0x150], R8 ;  /* 0x0001500801007387 */ /* 0x0001e20000100800 */
[--C-:B------:R-:W-:Y:S02]  /*5210*/  @!P0 IMAD.IADD R5, R5, 0x1, -R2.reuse ;  /* 0x0000000105058824 */ /* 0x100fe400078e0a02 */
[----:B------:R-:W-:Y:S01]  /*5220*/  @!P1 IMAD.IADD R4, R4, 0x1, -R2 ;  /* 0x0000000104049824 */ /* 0x000fe200078e0a02 */
[----:B------:R2:W-:Y:S01]  /*5230*/  STL [R1+0x14c], R9 ;  /* 0x00014c0901007387 */ /* 0x0005e20000100800 */
[----:B------:R-:W-:Y:S02]  /*5240*/  IMAD R6, R2, R16, R6 ;  /* 0x0000001002067224 */ /* 0x000fe400078e0206 */
[----:B0-----:R-:W-:Y:S01]  /*5250*/  VIADD R8, R0, 0x15 ;  /* 0x0000001500087836 */ /* 0x001fe20000000000 */
[----:B------:R-:W-:-:S04]  /*5260*/  ISETP.GT.U32.AND P1, PT, R2, R11, PT ;  /* 0x0000000b0200720c */ /* 0x000fc80003f24070 */
[----:B--2---:R-:W-:Y:S01]  /*5270*/  IABS R9, R8 ;  /* 0x0000000800097213 */ /* 0x004fe20000000000 */
[----:B------:R-:W-:Y:S01]  /*5280*/  @!P6 IMAD.IADD R10, R10, 0x1, -R2 ;  /* 0x000000010a0ae824 */ /* 0x000fe200078e0a02 */
[C---:B------:R-:W-:Y:S02]  /*5290*/  ISETP.GT.U32.AND P0, PT, R2.reuse, R5, PT ;  /* 0x000000050200720c */ /* 0x040fe40003f04070 */
[C---:B------:R-:W-:Y:S01]  /*52a0*/  ISETP.GT.U32.AND P6, PT, R2.reuse, R6, PT ;  /* 0x000000060200720c */ /* 0x040fe20003fc4070 */
[----:B------:R-:W-:Y:S01]  /*52b0*/  IMAD.HI.U32 R13, R3, R9, RZ ;  /* 0x00000009030d7227 */ /* 0x000fe200078e00ff */
[----:B------:R-:W-:-:S03]  /*52c0*/  ISETP.GT.U32.AND P3, PT, R2, R4, PT ;  /* 0x000000040200720c */ /* 0x000fc60003f64070 */
[----:B------:R-:W-:Y:S01]  /*52d0*/  IMAD.MOV R13, RZ, RZ, -R13 ;  /* 0x000000ffff0d7224 */ /* 0x000fe200078e0a0d */
[----:B------:R-:W-:Y:S01]  /*52e0*/  ISETP.GE.AND P5, PT, R19, RZ, PT ;  /* 0x000000ff1300720c */ /* 0x000fe20003fa6270 */
[--C-:B------:R-:W-:Y:S02]  /*52f0*/  @!P1 IMAD.IADD R11, R11, 0x1, -R2.reuse ;  /* 0x000000010b0b9824 */ /* 0x100fe400078e0a02 */
[----:B------:R-:W-:Y:S02]  /*5300*/  IMAD R9, R2, R13, R9 ;  /* 0x0000000d02097224 */ /* 0x000fe400078e0209 */
[----:B------:R-:W-:Y:S01]  /*5310*/  VIADD R12, R0, 0x16 ;  /* 0x00000016000c7836 */ /* 0x000fe20000000000 */
[----:B------:R-:W-:Y:S01]  /*5320*/  ISETP.GE.AND P1, PT, R20, RZ, PT ;  /* 0x000000ff1400720c */ /* 0x000fe20003f26270 */
[--C-:B------:R-:W-:Y:S01]  /*5330*/  @!P0 IMAD.IADD R5, R5, 0x1, -R2.reuse ;  /* 0x0000000105058824 */ /* 0x100fe200078e0a02 */
[----:B------:R-:W-:Y:S01]  /*5340*/  ISETP.GT.U32.AND P0, PT, R2, R9, PT ;  /* 0x000000090200720c */ /* 0x000fe20003f04070 */
[----:B------:R-:W-:Y:S01]  /*5350*/  IMAD.MOV.U32 R63, RZ, RZ, R11 ;  /* 0x000000ffff3f7224 */ /* 0x000fe200078e000b */
[----:B------:R-:W-:Y:S01]  /*5360*/  IABS R11, R12 ;  /* 0x0000000c000b7213 */ /* 0x000fe20000000000 */
[----:B------:R-:W-:-:S02]  /*5370*/  @!P6 IMAD.IADD R6, R6, 0x1, -R2 ;  /* 0x000000010606e824 */ /* 0x000fc400078e0a02 */
[----:B------:R-:W-:Y:S01]  /*5380*/  @!P3 IMAD.IADD R4, R4, 0x1, -R2 ;  /* 0x000000010404b824 */ /* 0x000fe200078e0a02 */
[----:B------:R-:W-:Y:S01]  /*5390*/  ISETP.GE.AND P3, PT, R15, RZ, PT ;  /* 0x000000ff0f00720c */ /* 0x000fe20003f66270 */
[----:B------:R-:W-:Y:S01]  /*53a0*/  IMAD.MOV.U32 R73, RZ, RZ, R10 ;  /* 0x000000ffff497224 */ /* 0x000fe200078e000a */
[----:B------:R-:W-:Y:S01]  /*53b0*/  ISETP.GT.U32.AND P6, PT, R2, R6, PT ;  /* 0x000000060200720c */ /* 0x000fe20003fc4070 */
[----:B------:R-:W-:-:S04]  /*53c0*/  IMAD.HI.U32 R10, R3, R11, RZ ;  /* 0x0000000b030a7227 */ /* 0x000fc800078e00ff */
[----:B------:R-:W-:Y:S01]  /*53d0*/  @!P5 IMAD.MOV R73, RZ, RZ, -R73 ;  /* 0x000000ffff49d224 */ /* 0x000fe200078e0a49 */
[----:B------:R-:W-:Y:S01]  /*53e0*/  ISETP.GE.AND P5, PT, R8, RZ, PT ;  /* 0x000000ff0800720c */ /* 0x000fe20003fa6270 */
[----:B------:R-:W-:Y:S02]  /*53f0*/  IMAD.MOV.U32 R22, RZ, RZ, R4 ;  /* 0x000000ffff167224 */ /* 0x000fe400078e0004 */
[----:B------:R-:W-:Y:S02]  /*5400*/  VIADD R8, R0, 0x17 ;  /* 0x0000001700087836 */ /* 0x000fe40000000000 */
[----:B------:R-:W-:Y:S02]  /*5410*/  IMAD.MOV R10, RZ, RZ, -R10 ;  /* 0x000000ffff0a7224 */ /* 0x000fe400078e0a0a */
[----:B------:R-:W-:Y:S01]  /*5420*/  @!P1 IMAD.MOV R22, RZ, RZ, -R22 ;  /* 0x000000ffff169224 */ /* 0x000fe200078e0a16 */
[----:B------:R-:W-:Y:S01]  /*5430*/  ISETP.GE.AND P1, PT, R12, RZ, PT ;  /* 0x000000ff0c00720c */ /* 0x000fe20003f26270 */
[----:B------:R-:W-:Y:S01]  /*5440*/  IMAD.MOV.U32 R16, RZ, RZ, R5 ;  /* 0x000000ffff107224 */ /* 0x000fe200078e0005 */
[----:B------:R-:W-:Y:S01]  /*5450*/  IABS R12, R8 ;  /* 0x00000008000c7213 */ /* 0x000fe20000000000 */
[----:B------:R-:W-:-:S02]  /*5460*/  @!P0 IMAD.IADD R9, R9, 0x1, -R2 ;  /* 0x0000000109098824 */ /* 0x000fc400078e0a02 */
[C---:B------:R-:W-:Y:S02]  /*5470*/  IMAD R10, R2.reuse, R10, R11 ;  /* 0x0000000a020a7224 */ /* 0x040fe400078e020b */
[----:B------:R-:W-:Y:S01]  /*5480*/  @!P3 IMAD.MOV R16, RZ, RZ, -R16 ;  /* 0x000000ffff10b224 */ /* 0x000fe200078e0a10 */
[----:B------:R-:W-:Y:S01]  /*5490*/  ISETP.GT.U32.AND P3, PT, R2, R9, PT ;  /* 0x000000090200720c */ /* 0x000fe20003f64070 */
[----:B------:R-:W-:Y:S01]  /*54a0*/  @!P6 IMAD.IADD R6, R6, 0x1, -R2 ;  /* 0x000000010606e824 */ /* 0x000fe200078e0a02 */
[----:B------:R-:W-:Y:S01]  /*54b0*/  ISETP.GT.U32.AND P6, PT, R2, R10, PT ;  /* 0x0000000a0200720c */ /* 0x000fe20003fc4070 */
[----:B------:R-:W-:-:S04]  /*54c0*/  IMAD.HI.U32 R5, R3, R12, RZ ;  /* 0x0000000c03057227 */ /* 0x000fc800078e00ff */
[C---:B------:R-:W-:Y:S02]  /*54d0*/  VIADD R4, R0.reuse, 0x18 ;  /* 0x0000001800047836 */ /* 0x040fe40000000000 */
[----:B------:R-:W-:Y:S02]  /*54e0*/  VIADD R15, R0, 0x19 ;  /* 0x00000019000f7836 */ /* 0x000fe40000000000 */
[----:B------:R-:W-:Y:S01]  /*54f0*/  IMAD.MOV R5, RZ, RZ, -R5 ;  /* 0x000000ffff057224 */ /* 0x000fe200078e0a05 */
[----:B------:R-:W-:Y:S02]  /*5500*/  IABS R11, R4 ;  /* 0x00000004000b7213 */ /* 0x000fe40000000000 */
[----:B------:R-:W-:Y:S01]  /*5510*/  IABS R13, R15 ;  /* 0x0000000f000d7213 */ /* 0x000fe20000000000 */
[----:B------:R-:W-:Y:S01]  /*5520*/  IMAD R5, R2, R5, R12 ;  /* 0x0000000502057224 */ /* 0x000fe200078e020c */
[----:B------:R-:W-:Y:S01]  /*5530*/  ISETP.GE.AND P0, PT, R8, RZ, PT ;  /* 0x000000ff0800720c */ /* 0x000fe20003f06270 */
[----:B------:R-:W-:Y:S01]  /*5540*/  @!P4 IMAD.MOV R63, RZ, RZ, -R63 ;  /* 0x000000ffff3fc224 */ /* 0x000fe200078e0a3f */
[----:B------:R-:W-:Y:S01]  /*5550*/  ISETP.GE.AND P4, PT, R14, RZ, PT ;  /* 0x000000ff0e00720c */ /* 0x000fe20003f86270 */
[C---:B------:R-:W-:Y:S01]  /*5560*/  IMAD.HI.U32 R8, R3.reuse, R11, RZ ;  /* 0x0000000b03087227 */ /* 0x040fe200078e00ff */
[----:B------:R0:W-:Y:S03]  /*5570*/  STL [R1+0x130], R16 ;  /* 0x0001301001007387 */ /* 0x0001e60000100800 */
[----:B------:R-:W-:-:S04]  /*5580*/  IMAD.HI.U32 R14, R3, R13, RZ ;  /* 0x0000000d030e7227 */ /* 0x000fc800078e00ff */
[--C-:B------:R-:W-:Y:S01]  /*5590*/  @!P3 IMAD.IADD R9, R9, 0x1, -R2.reuse ;  /* 0x000000010909b824 */ /* 0x100fe200078e0a02 */
[----:B------:R-:W-:Y:S01]  /*55a0*/  ISETP.GT.U32.AND P3, PT, R2, R5, PT ;  /* 0x000000050200720c */ /* 0x000fe20003f64070 */
[----:B------:R-:W-:Y:S02]  /*55b0*/  @!P6 IMAD.IADD R10, R10, 0x1, -R2 ;  /* 0x000000010a0ae824 */ /* 0x000fe400078e0a02 */
[----:B0-----:R-:W-:Y:S02]  /*55c0*/  IMAD.MOV.U32 R16, RZ, RZ, R6 ;  /* 0x000000ffff107224 */ /* 0x001fe400078e0006 */
[----:B------:R-:W-:Y:S02]  /*55d0*/  IMAD.MOV R6, RZ, RZ, -R8 ;  /* 0x000000ffff067224 */ /* 0x000fe400078e0a08 */
[----:B------:R-:W-:Y:S01]  /*55e0*/  IMAD.MOV R8, RZ, RZ, -R14 ;  /* 0x000000ffff087224 */ /* 0x000fe200078e0a0e */
[----:B------:R-:W-:Y:S01]  /*55f0*/  ISETP.GT.U32.AND P6, PT, R2, R10, PT ;  /* 0x0000000a0200720c */ /* 0x000fe20003fc4070 */
[----:B------:R-:W-:-:S02]  /*5600*/  VIADD R14, R0, 0x1a ;  /* 0x0000001a000e7836 */ /* 0x000fc40000000000 */
[----:B------:R-:W-:Y:S02]  /*5610*/  IMAD R8, R2, R8, R13 ;  /* 0x0000000802087224 */ /* 0x000fe400078e020d */
[----:B------:R-:W-:Y:S02]  /*5620*/  VIADD R13, R0, 0x1b ;  /* 0x0000001b000d7836 */ /* 0x000fe40000000000 */
[----:B------:R-:W-:Y:S01]  /*5630*/  @!P4 IMAD.MOV R16, RZ, RZ, -R16 ;  /* 0x000000ffff10c224 */ /* 0x000fe200078e0a10 */
[----:B------:R-:W-:Y:S01]  /*5640*/  ISETP.GE.AND P4, PT, R4, RZ, PT ;  /* 0x000000ff0400720c */ /* 0x000fe20003f86270 */
[----:B------:R-:W-:Y:S01]  /*5650*/  IMAD R4, R2, R6, R11 ;  /* 0x0000000602047224 */ /* 0x000fe200078e020b */
[----:B------:R-:W-:Y:S01]  /*5660*/  IABS R11, R13 ;  /* 0x0000000d000b7213 */ /* 0x000fe20000000000 */
[----:B------:R-:W-:Y:S01]  /*5670*/  IMAD.MOV.U32 R19, RZ, RZ, R9 ;  /* 0x000000ffff137224 */ /* 0x000fe200078e0009 */
[----:B------:R-:W-:Y:S01]  /*5680*/  IABS R6, R14 ;  /* 0x0000000e00067213 */ /* 0x000fe20000000000 */
[----:B------:R-:W-:-:S02]  /*5690*/  @!P3 IMAD.IADD R5, R5, 0x1, -R2 ;  /* 0x000000010505b824 */ /* 0x000fc400078e0a02 */
[----:B------:R-:W-:Y:S02]  /*56a0*/  @!P5 IMAD.MOV R19, RZ, RZ, -R19 ;  /* 0x000000ffff13d224 */ /* 0x000fe400078e0a13 */
[----:B------:R-:W-:Y:S01]  /*56b0*/  @!P6 IMAD.IADD R10, R10, 0x1, -R2 ;  /* 0x000000010a0ae824 */ /* 0x000fe200078e0a02 */
[C---:B------:R-:W-:Y:S01]  /*56c0*/  ISETP.GT.U32.AND P3, PT, R2.reuse, R5, PT ;  /* 0x000000050200720c */ /* 0x040fe20003f64070 */
[----:B------:R-:W-:Y:S01]  /*56d0*/  IMAD.MOV.U32 R9, RZ, RZ, R11 ;  /* 0x000000ffff097224 */ /* 0x000fe200078e000b */
[----:B------:R-:W-:Y:S01]  /*56e0*/  STL [R1+0x128], R16 ;  /* 0x0001281001007387 */ /* 0x000fe20000100800 */
[----:B------:R-:W-:Y:S01]  /*56f0*/  IMAD.HI.U32 R11, R3, R6, RZ ;  /* 0x00000006030b7227 */ /* 0x000fe200078e00ff */
[C---:B------:R-:W-:Y:S02]  /*5700*/  ISETP.GT.U32.AND P6, PT, R2.reuse, R4, PT ;  /* 0x000000040200720c */ /* 0x040fe40003fc4070 */
[----:B------:R0:W-:Y:S01]  /*5710*/  STL [R1+0x11c], R19 ;  /* 0x00011c1301007387 */ /* 0x0001e20000100800 */
[----:B------:R-:W-:Y:S01]  /*5720*/  ISETP.GT.U32.AND P5, PT, R2, R8, PT ;  /* 0x000000080200720c */ /* 0x000fe20003fa4070 */
[----:B0-----:R-:W-:-:S02]  /*5730*/  IMAD.MOV.U32 R19, RZ, RZ, R10 ;  /* 0x000000ffff137224 */ /* 0x001fc400078e000a */
[----:B------:R-:W-:-:S04]  /*5740*/  IMAD.MOV R10, RZ, RZ, -R11 ;  /* 0x000000ffff0a7224 */ /* 0x000fc800078e0a0b */
[----:B------:R-:W-:Y:S02]  /*5750*/  IMAD R10, R2, R10, R6 ;  /* 0x0000000a020a7224 */ /* 0x000fe400078e0206 */
[----:B------:R-:W-:Y:S02]  /*5760*/  VIADD R17, R0, 0x1c ;  /* 0x0000001c00117836 */ /* 0x000fe40000000000 */
[--C-:B------:R-:W-:Y:S01]  /*5770*/  @!P3 IMAD.IADD R5, R5, 0x1, -R2.reuse ;  /* 0x000000010505b824 */ /* 0x100fe200078e0a02 */
[----:B------:R-:W-:Y:S01]  /*5780*/  ISETP.GT.U32.AND P3, PT, R2, R10, PT ;  /* 0x0000000a0200720c */ /* 0x000fe20003f64070 */
[--C-:B------:R-:W-:Y:S01]  /*5790*/  @!P6 IMAD.IADD R4, R4, 0x1, -R2.reuse ;  /* 0x000000010404e824 */ /* 0x100fe200078e0a02 */
[----:B------:R-:W-:Y:S01]  /*57a0*/  IABS R12, R17 ;  /* 0x00000011000c7213 */ /* 0x000fe20000000000 */
[----:B------:R-:W-:Y:S02]  /*57b0*/  @!P5 IMAD.IADD R8, R8, 0x1, -R2 ;  /* 0x000000010808d824 */ /* 0x000fe400078e0a02 */
[----:B------:R-:W-:Y:S01]  /*57c0*/  VIADD R16, R0, 0x1d ;  /* 0x0000001d00107836 */ /* 0x000fe20000000000 */
[C---:B------:R-:W-:Y:S01]  /*57d0*/  ISETP.GT.U32.AND P6, PT, R2.reuse, R4, PT ;  /* 0x000000040200720c */ /* 0x040fe20003fc4070 */
[----:B------:R-:W-:Y:S01]  /*57e0*/  @!P1 IMAD.MOV R19, RZ, RZ, -R19 ;  /* 0x000000ffff139224 */ /* 0x000fe200078e0a13 */
[----:B------:R-:W-:Y:S01]  /*57f0*/  ISETP.GE.AND P1, PT, R15, RZ, PT ;  /* 0x000000ff0f00720c */ /* 0x000fe20003f26270 */
[----:B------:R-:W-:Y:S01]  /*5800*/  IMAD.HI.U32 R6, R3, R9, RZ ;  /* 0x0000000903067227 */ /* 0x000fe200078e00ff */
[----:B------:R-:W-:-:S03]  /*5810*/  ISETP.GT.U32.AND P5, PT, R2, R8, PT ;  /* 0x000000080200720c */ /* 0x000fc60003fa4070 */
[----:B------:R-:W-:Y:S01]  /*5820*/  IMAD.HI.U32 R15, R3, R12, RZ ;  /* 0x0000000c030f7227 */ /* 0x000fe200078e00ff */
[----:B------:R-:W-:-:S03]  /*5830*/  IABS R18, R16 ;  /* 0x0000001000127213 */ /* 0x000fc60000000000 */
[----:B------:R-:W-:Y:S02]  /*5840*/  IMAD.MOV R6, RZ, RZ, -R6 ;  /* 0x000000ffff067224 */ /* 0x000fe400078e0a06 */
[----:B------:R-:W-:Y:S02]  /*5850*/  IMAD.MOV R15, RZ, RZ, -R15 ;  /* 0x000000ffff0f7224 */ /* 0x000fe400078e0a0f */
[----:B------:R-:W-:Y:S02]  /*5860*/  @!P3 IMAD.IADD R10, R10, 0x1, -R2 ;  /* 0x000000010a0ab824 */ /* 0x000fe400078e0a02 */
[C---:B------:R-:W-:Y:S02]  /*5870*/  IMAD R9, R2.reuse, R6, R9 ;  /* 0x0000000602097224 */ /* 0x040fe400078e0209 */
[----:B------:R-:W-:Y:S01]  /*5880*/  IMAD.MOV.U32 R11, RZ, RZ, R18 ;  /* 0x000000ffff0b7224 */ /* 0x000fe200078e0012 */
[C---:B------:R-:W-:Y:S01]  /*5890*/  ISETP.GT.U32.AND P3, PT, R2.reuse, R10, PT ;  /* 0x0000000a0200720c */ /* 0x040fe20003f64070 */
[----:B------:R-:W-:Y:S01]  /*58a0*/  IMAD R6, R2, R15, R12 ;  /* 0x0000000f02067224 */ /* 0x000fe200078e020c */
[----:B------:R0:W-:Y:S01]  /*58b0*/  STL [R1+0x118], R19 ;  /* 0x0001181301007387 */ /* 0x0001e20000100800 */
[----:B------:R-:W-:-:S04]  /*58c0*/  IMAD.HI.U32 R18, R3, R11, RZ ;  /* 0x0000000b03127227 */ /* 0x000fc800078e00ff */
[--C-:B------:R-:W-:Y:S02]  /*58d0*/  @!P6 IMAD.IADD R4, R4, 0x1, -R2.reuse ;  /* 0x000000010404e824 */ /* 0x100fe400078e0a02 */
[----:B------:R-:W-:Y:S01]  /*58e0*/  @!P5 IMAD.IADD R8, R8, 0x1, -R2 ;  /* 0x000000010808d824 */ /* 0x000fe200078e0a02 */
[----:B------:R-:W-:Y:S01]  /*58f0*/  ISETP.GT.U32.AND P5, PT, R2, R6, PT ;  /* 0x000000060200720c */ /* 0x000fe20003fa4070 */
[----:B0-----:R-:W-:Y:S01]  /*5900*/  IMAD.MOV.U32 R19, RZ, RZ, R5 ;  /* 0x000000ffff137224 */ /* 0x001fe200078e0005 */
[----:B------:R-:W-:Y:S01]  /*5910*/  ISETP.GE.AND P6, PT, R14, RZ, PT ;  /* 0x000000ff0e00720c */ /* 0x000fe20003fc6270 */
[----:B------:R-:W-:Y:S02]  /*5920*/  IMAD.MOV R14, RZ, RZ, -R18 ;  /* 0x000000ffff0e7224 */ /* 0x000fe400078e0a12 */
[----:B------:R-:W-:Y:S01]  /*5930*/  @!P0 IMAD.MOV R19, RZ, RZ, -R19 ;  /* 0x000000ffff138224 */ /* 0x000fe200078e0a13 */
[----:B------:R-:W-:Y:S01]  /*5940*/  ISETP.GT.U32.AND P0, PT, R2, R9, PT ;  /* 0x000000090200720c */ /* 0x000fe20003f04070 */
[----:B------:R-:W-:-:S02]  /*5950*/  IMAD.MOV.U32 R56, RZ, RZ, R4 ;  /* 0x000000ffff387224 */ /* 0x000fc400078e0004 */
[----:B------:R-:W-:Y:S02]  /*5960*/  IMAD R5, R2, R14, R11 ;  /* 0x0000000e02057224 */ /* 0x000fe400078e020b */
[----:B------:R-:W-:Y:S02]  /*5970*/  IMAD.MOV.U32 R67, RZ, RZ, R8 ;  /* 0x000000ffff437224 */ /* 0x000fe400078e0008 */
[----:B------:R-:W-:Y:S01]  /*5980*/  @!P4 IMAD.MOV R56, RZ, RZ, -R56 ;  /* 0x000000ffff38c224 */ /* 0x000fe200078e0a38 */
[----:B------:R-:W-:Y:S01]  /*5990*/  ISETP.GE.AND P4, PT, R13, RZ, PT ;  /* 0x000000ff0d00720c */ /* 0x000fe20003f86270 */
[C---:B------:R-:W-:Y:S02]  /*59a0*/  VIADD R12, R0.reuse, 0x1e ;  /* 0x0000001e000c7836 */ /* 0x040fe40000000000 */
[----:B------:R-:W-:Y:S02]  /*59b0*/  VIADD R13, R0, 0x1f ;  /* 0x0000001f000d7836 */ /* 0x000fe40000000000 */
[----:B------:R-:W-:-:S02]  /*59c0*/  @!P3 IMAD.IADD R10, R10, 0x1, -R2 ;  /* 0x000000010a0ab824 */ /* 0x000fc400078e0a02 */
[----:B------:R-:W-:Y:S01]  /*59d0*/  @!P1 IMAD.MOV R67, RZ, RZ, -R67 ;  /* 0x000000ffff439224 */ /* 0x000fe200078e0a43 */
[----:B------:R-:W-:Y:S01]  /*59e0*/  ISETP.GT.U32.AND P1, PT, R2, R5, PT ;  /* 0x000000050200720c */ /* 0x000fe20003f24070 */
[----:B------:R-:W-:Y:S01]  /*59f0*/  @!P5 IMAD.IADD R6, R6, 0x1, -R2 ;  /* 0x000000010606d824 */ /* 0x000fe200078e0a02 */
[----:B------:R-:W-:Y:S01]  /*5a00*/  IABS R11, R12 ;  /* 0x0000000c000b7213 */ /* 0x000fe20000000000 */
[----:B------:R-:W-:Y:S01]  /*5a10*/  IMAD.MOV.U32 R23, RZ, RZ, R10 ;  /* 0x000000ffff177224 */ /* 0x000fe200078e000a */
[----:B------:R-:W-:Y:S01]  /*5a20*/  IABS R8, R13 ;  /* 0x0000000d00087213 */ /* 0x000fe20000000000 */
[----:B------:R-:W-:Y:S02]  /*5a30*/  @!P0 IMAD.IADD R9, R9, 0x1, -R2 ;  /* 0x0000000109098824 */ /* 0x000fe400078e0a02 */
[----:B------:R-:W-:Y:S01]  /*5a40*/  @!P6 IMAD.MOV R23, RZ, RZ, -R23 ;  /* 0x000000ffff17e224 */ /* 0x000fe200078e0a17 */
[----:B------:R-:W-:Y:S01]  /*5a50*/  ISETP.GT.U32.AND P6, PT, R2, R6, PT ;  /* 0x000000060200720c */ /* 0x000fe20003fc4070 */
[----:B------:R-:W-:-:S02]  /*5a60*/  IMAD.MOV.U32 R4, RZ, RZ, R11 ;  /* 0x000000ffff047224 */ /* 0x000fc400078e000b */
[----:B------:R-:W-:Y:S01]  /*5a70*/  IMAD.HI.U32 R10, R3, R8, RZ ;  /* 0x00000008030a7227 */ /* 0x000fe200078e00ff */
[----:B------:R-:W-:-:S03]  /*5a80*/  ISETP.GT.U32.AND P5, PT, R2, R9, PT ;  /* 0x000000090200720c */ /* 0x000fc60003fa4070 */
[----:B------:R-:W-:-:S04]  /*5a90*/  IMAD.HI.U32 R11, R3, R4, RZ ;  /* 0x00000004030b7227 */ /* 0x000fc800078e00ff */
[----:B------:R-:W-:Y:S02]  /*5aa0*/  IMAD.MOV R10, RZ, RZ, -R10 ;  /* 0x000000ffff0a7224 */ /* 0x000fe400078e0a0a */
[----:B------:R-:W-:Y:S02]  /*5ab0*/  @!P1 IMAD.IADD R5, R5, 0x1, -R2 ;  /* 0x0000000105059824 */ /* 0x000fe400078e0a02 */
[----:B------:R-:W-:Y:S02]  /*5ac0*/  IMAD.MOV R11, RZ, RZ, -R11 ;  /* 0x000000ffff0b7224 */ /* 0x000fe400078e0a0b */
[C---:B------:R-:W-:Y:S01]  /*5ad0*/  IMAD R8, R2.reuse, R10, R8 ;  /* 0x0000000a02087224 */ /* 0x040fe200078e0208 */
[C---:B------:R-:W-:Y:S01]  /*5ae0*/  ISETP.GT.U32.AND P1, PT, R2.reuse, R5, PT ;  /* 0x000000050200720c */ /* 0x040fe20003f24070 */
[----:B------:R-:W-:Y:S02]  /*5af0*/  IMAD R4, R2, R11, R4 ;  /* 0x0000000b02047224 */ /* 0x000fe400078e0204 */
[----:B------:R-:W-:Y:S01]  /*5b00*/  @!P6 IMAD.IADD R6, R6, 0x1, -R2 ;  /* 0x000000010606e824 */ /* 0x000fe200078e0a02 */
[----:B------:R-:W-:Y:S01]  /*5b10*/  ISETP.GT.U32.AND P6, PT, R2, R8, PT ;  /* 0x000000080200720c */ /* 0x000fe20003fc4070 */
[C---:B------:R-:W-:Y:S01]  /*5b20*/  VIADD R14, R0.reuse, 0x20 ;  /* 0x00000020000e7836 */ /* 0x040fe20000000000 */
[----:B------:R-:W-:Y:S01]  /*5b30*/  ISETP.GE.AND P3, PT, R17, RZ, PT ;  /* 0x000000ff1100720c */ /* 0x000fe20003f66270 */
[----:B------:R-:W-:-:S02]  /*5b40*/  VIADD R18, R0, 0x22 ;  /* 0x0000002200127836 */ /* 0x000fc40000000000 */
[--C-:B------:R-:W-:Y:S01]  /*5b50*/  @!P5 IMAD.IADD R9, R9, 0x1, -R2.reuse ;  /* 0x000000010909d824 */ /* 0x100fe200078e0a02 */
[----:B------:R-:W-:Y:S01]  /*5b60*/  ISETP.GT.U32.AND P5, PT, R2, R4, PT ;  /* 0x000000040200720c */ /* 0x000fe20003fa4070 */
[----:B------:R-:W-:Y:S01]  /*5b70*/  VIADD R15, R0, 0x21 ;  /* 0x00000021000f7836 */ /* 0x000fe20000000000 */
[----:B------:R-:W-:Y:S02]  /*5b80*/  IABS R17, R14 ;  /* 0x0000000e00117213 */ /* 0x000fe40000000000 */
[----:B------:R-:W-:Y:S02]  /*5b90*/  ISETP.GE.AND P0, PT, R16, RZ, PT ;  /* 0x000000ff1000720c */ /* 0x000fe40003f06270 */
[----:B------:R-:W-:Y:S01]  /*5ba0*/  IABS R16, R18 ;  /* 0x0000001200107213 */ /* 0x000fe20000000000 */
[----:B------:R-:W-:Y:S01]  /*5bb0*/  IMAD.MOV.U32 R10, RZ, RZ, R17 ;  /* 0x000000ffff0a7224 */ /* 0x000fe200078e0011 */
[----:B------:R-:W-:Y:S01]  /*5bc0*/  IABS R11, R15 ;  /* 0x0000000f000b7213 */ /* 0x000fe20000000000 */
[----:B------:R-:W-:Y:S01]  /*5bd0*/  @!P1 IMAD.IADD R5, R5, 0x1, -R2 ;  /* 0x0000000105059824 */ /* 0x000fe200078e0a02 */
[----:B------:R0:W-:Y:S01]  /*5be0*/  STL [R1+0x114], R19 ;  /* 0x0001141301007387 */ /* 0x0001e20000100800 */
[----:B------:R-:W-:Y:S01]  /*5bf0*/  ISETP.GE.AND P1, PT, R12, RZ, PT ;  /* 0x000000ff0c00720c */ /* 0x000fe20003f26270 */
[----:B------:R-:W-:-:S02]  /*5c00*/  IMAD.MOV.U32 R12, RZ, RZ, R16 ;  /* 0x000000ffff0c7224 */ /* 0x000fc400078e0010 */
[----:B------:R-:W-:Y:S02]  /*5c10*/  @!P6 IMAD.IADD R8, R8, 0x1, -R2 ;  /* 0x000000010808e824 */ /* 0x000fe400078e0a02 */
[----:B------:R-:W-:-:S04]  /*5c20*/  IMAD.HI.U32 R16, R3, R10, RZ ;  /* 0x0000000a03107227 */ /* 0x000fc800078e00ff */
[----:B0-----:R-:W-:Y:S02]  /*5c30*/  IMAD.MOV.U32 R19, RZ, RZ, R9 ;  /* 0x000000ffff137224 */ /* 0x001fe400078e0009 */
[----:B------:R-:W-:-:S04]  /*5c40*/  IMAD.HI.U32 R17, R3, R11, RZ ;  /* 0x0000000b03117227 */ /* 0x000fc800078e00ff */
[----:B------:R-:W-:Y:S01]  /*5c50*/  @!P5 IMAD.IADD R4, R4, 0x1, -R2 ;  /* 0x000000010404d824 */ /* 0x000fe200078e0a02 */
[----:B------:R-:W-:Y:S01]  /*5c60*/  ISETP.GE.AND P5, PT, R13, RZ, PT ;  /* 0x000000ff0d00720c */ /* 0x000fe20003fa6270 */
[----:B------:R-:W-:Y:S01]  /*5c70*/  @!P4 IMAD.MOV R19, RZ, RZ, -R19 ;  /* 0x000000ffff13c224 */ /* 0x000fe200078e0a13 */
[----:B------:R-:W-:Y:S01]  /*5c80*/  ISETP.GT.U32.AND P4, PT, R2, R8, PT ;  /* 0x000000080200720c */ /* 0x000fe20003f84070 */
[----:B------:R-:W-:Y:S02]  /*5c90*/  IMAD.MOV R9, RZ, RZ, -R16 ;  /* 0x000000ffff097224 */ /* 0x000fe400078e0a10 */
[----:B------:R-:W-:-:S04]  /*5ca0*/  IMAD.HI.U32 R13, R3, R12, RZ ;  /* 0x0000000c030d7227 */ /* 0x000fc800078e00ff */
[----:B------:R-:W-:Y:S02]  /*5cb0*/  IMAD.MOV R16, RZ, RZ, -R17 ;  /* 0x000000ffff107224 */ /* 0x000fe400078e0a11 */
[C---:B------:R-:W-:Y:S02]  /*5cc0*/  IMAD R9, R2.reuse, R9, R10 ;  /* 0x0000000902097224 */ /* 0x040fe400078e020a */
[----:B------:R-:W-:Y:S02]  /*5cd0*/  IMAD.MOV R13, RZ, RZ, -R13 ;  /* 0x000000ffff0d7224 */ /* 0x000fe400078e0a0d */
[C---:B------:R-:W-:Y:S01]  /*5ce0*/  IMAD R10, R2.reuse, R16, R11 ;  /* 0x00000010020a7224 */ /* 0x040fe200078e020b */
[C---:B------:R-:W-:Y:S01]  /*5cf0*/  ISETP.GT.U32.AND P6, PT, R2.reuse, R4, PT ;  /* 0x000000040200720c */ /* 0x040fe20003fc4070 */
[C---:B------:R-:W-:Y:S02]  /*5d00*/  IMAD R11, R2.reuse, R13, R12 ;  /* 0x0000000d020b7224 */ /* 0x040fe400078e020c */
[----:B------:R-:W-:Y:S01]  /*5d10*/  @!P0 IMAD.MOV R5, RZ, RZ, -R5 ;  /* 0x000000ffff058224 */ /* 0x000fe200078e0a05 */
[----:B------:R-:W-:Y:S01]  /*5d20*/  ISETP.GT.U32.AND P0, PT, R2, R10, PT ;  /* 0x0000000a0200720c */ /* 0x000fe20003f04070 */
[----:B------:R-:W-:-:S02]  /*5d30*/  @!P3 IMAD.MOV R6, RZ, RZ, -R6 ;  /* 0x000000ffff06b224 */ /* 0x000fc400078e0a06 */
[--C-:B------:R-:W-:Y:S01]  /*5d40*/  @!P4 IMAD.IADD R8, R8, 0x1, -R2.reuse ;  /* 0x000000010808c824 */ /* 0x100fe200078e0a02 */
[----:B------:R-:W-:Y:S01]  /*5d50*/  ISETP.GT.U32.AND P4, PT, R2, R11, PT ;  /* 0x0000000b0200720c */ /* 0x000fe20003f84070 */
[----:B------:R-:W-:Y:S01]  /*5d60*/  VIADD R13, R0, 0x23 ;  /* 0x00000023000d7836 */ /* 0x000fe20000000000 */
[----:B------:R-:W-:Y:S01]  /*5d70*/  STL [R1+0x110], R19 ;  /* 0x0001101301007387 */ /* 0x000fe20000100800 */
[----:B------:R-:W-:Y:S01]  /*5d80*/  ISETP.GT.U32.AND P3, PT, R2, R9, PT ;  /* 0x000000090200720c */ /* 0x000fe20003f64070 */
[----:B------:R-:W-:Y:S02]  /*5d90*/  VIADD R17, R0, 0x24 ;  /* 0x0000002400117836 */ /* 0x000fe40000000000 */
[----:B------:R0:W-:Y:S01]  /*5da0*/  STL [R1+0x10c], R6 ;  /* 0x00010c0601007387 */ /* 0x0001e20000100800 */
[--C-:B------:R-:W-:Y:S02]  /*5db0*/  @!P6 IMAD.IADD R4, R4, 0x1, -R2.reuse ;  /* 0x000000010404e824 */ /* 0x100fe400078e0a02 */
[----:B------:R-:W-:Y:S01]  /*5dc0*/  @!P0 IMAD.IADD R10, R10, 0x1, -R2 ;  /* 0x000000010a0a8824 */ /* 0x000fe200078e0a02 */
[----:B------:R2:W-:Y:S01]  /*5dd0*/  STL [R1+0xec], R5 ;  /* 0x0000ec0501007387 */ /* 0x0005e20000100800 */
[----:B0-----:R-:W-:Y:S01]  /*5de0*/  IABS R6, R13 ;  /* 0x0000000d00067213 */ /* 0x001fe20000000000 */
[----:B------:R-:W-:Y:S01]  /*5df0*/  IMAD.MOV.U32 R16, RZ, RZ, R4 ;  /* 0x000000ffff107224 */ /* 0x000fe200078e0004 */
[----:B--2---:R-:W-:-:S03]  /*5e00*/  IABS R5, R17 ;  /* 0x0000001100057213 */ /* 0x004fc60000000000 */
[----:B------:R-:W-:-:S04]  /*5e10*/  IMAD.HI.U32 R12, R3, R6, RZ ;  /* 0x00000006030c7227 */ /* 0x000fc800078e00ff */
[----:B------:R-:W-:Y:S01]  /*5e20*/  @!P4 IMAD.IADD R11, R11, 0x1, -R2 ;  /* 0x000000010b0bc824 */ /* 0x000fe200078e0a02 */
[----:B------:R-:W-:Y:S01]  /*5e30*/  ISETP.GT.U32.AND P4, PT, R2, R10, PT ;  /* 0x0000000a0200720c */ /* 0x000fe20003f84070 */
[----:B------:R-:W-:Y:S02]  /*5e40*/  IMAD.MOV R4, RZ, RZ, -R12 ;  /* 0x000000ffff047224 */ /* 0x000fe400078e0a0c */
[----:B------:R-:W-:-:S04]  /*5e50*/  IMAD.HI.U32 R12, R3, R5, RZ ;  /* 0x00000005030c7227 */ /* 0x000fc800078e00ff */
[----:B------:R-:W-:Y:S02]  /*5e60*/  @!P3 IMAD.IADD R9, R9, 0x1, -R2 ;  /* 0x000000010909b824 */ /* 0x000fe400078e0a02 */
[----:B------:R-:W-:-:S03]  /*5e70*/  IMAD.MOV R12, RZ, RZ, -R12 ;  /* 0x000000ffff0c7224 */ /* 0x000fc600078e0a0c */
[C---:B------:R-:W-:Y:S01]  /*5e80*/  ISETP.GT.U32.AND P0, PT, R2.reuse, R9, PT ;  /* 0x000000090200720c */ /* 0x040fe20003f04070 */
[C---:B------:R-:W-:Y:S01]  /*5e90*/  IMAD R5, R2.reuse, R12, R5 ;  /* 0x0000000c02057224 */ /* 0x040fe200078e0205 */
[----:B------:R-:W-:Y:S01]  /*5ea0*/  ISETP.GE.AND P3, PT, R15, RZ, PT ;  /* 0x000000ff0f00720c */ /* 0x000fe20003f66270 */
[----:B------:R-:W-:Y:S01]  /*5eb0*/  @!P1 IMAD.MOV R16, RZ, RZ, -R16 ;  /* 0x000000ffff109224 */ /* 0x000fe200078e0a10 */
[----:B------:R-:W-:Y:S01]  /*5ec0*/  ISETP.GT.U32.AND P1, PT, R2, R11, PT ;  /* 0x0000000b0200720c */ /* 0x000fe20003f24070 */
[----:B------:R-:W-:Y:S02]  /*5ed0*/  VIADD R15, R0, 0x25 ;  /* 0x00000025000f7836 */ /* 0x000fe40000000000 */
[----:B------:R-:W-:Y:S01]  /*5ee0*/  @!P4 IMAD.IADD R10, R10, 0x1, -R2 ;  /* 0x000000010a0ac824 */ /* 0x000fe200078e0a02 */
[C---:B------:R-:W-:Y:S01]  /*5ef0*/  ISETP.GT.U32.AND P4, PT, R2.reuse, R5, PT ;  /* 0x000000050200720c */ /* 0x040fe20003f84070 */
[----:B------:R-:W-:Y:S01]  /*5f00*/  IMAD R6, R2, R4, R6 ;  /* 0x0000000402067224 */ /* 0x000fe200078e0206 */
[----:B------:R-:W-:-:S02]  /*5f10*/  IABS R4, R15 ;  /* 0x0000000f00047213 */ /* 0x000fc40000000000 */
[----:B------:R-:W-:Y:S01]  /*5f20*/  ISETP.GE.AND P6, PT, R14, RZ, PT ;  /* 0x000000ff0e00720c */ /* 0x000fe20003fc6270 */
[----:B------:R-:W-:Y:S01]  /*5f30*/  @!P0 IMAD.IADD R9, R9, 0x1, -R2 ;  /* 0x0000000109098824 */ /* 0x000fe200078e0a02 */
[----:B------:R-:W-:Y:S01]  /*5f40*/  ISETP.GT.U32.AND P0, PT, R2, R6, PT ;  /* 0x000000060200720c */ /* 0x000fe20003f04070 */
[----:B------:R-:W-:Y:S02]  /*5f50*/  VIADD R14, R0, 0x26 ;  /* 0x00000026000e7836 */ /* 0x000fe40000000000 */
[----:B------:R-:W-:-:S04]  /*5f60*/  IMAD.HI.U32 R19, R3, R4, RZ ;  /* 0x0000000403137227 */ /* 0x000fc800078e00ff */
[--C-:B------:R-:W-:Y:S01]  /*5f70*/  @!P1 IMAD.IADD R11, R11, 0x1, -R2.reuse ;  /* 0x000000010b0b9824 */ /* 0x100fe200078e0a02 */
[----:B------:R-:W-:Y:S01]  /*5f80*/  ISETP.GE.AND P1, PT, R18, RZ, PT ;  /* 0x000000ff1200720c */ /* 0x000fe20003f26270 */
[----:B------:R-:W-:Y:S01]  /*5f90*/  IMAD.MOV R18, RZ, RZ, -R19 ;  /* 0x000000ffff127224 */ /* 0x000fe200078e0a13 */
[----:B------:R-:W-:Y:S01]  /*5fa0*/  IABS R12, R14 ;  /* 0x0000000e000c7213 */ /* 0x000fe20000000000 */
[----:B------:R-:W-:Y:S02]  /*5fb0*/  @!P4 IMAD.IADD R5, R5, 0x1, -R2 ;  /* 0x000000010505c824 */ /* 0x000fe400078e0a02 */
[C---:B------:R-:W-:Y:S02]  /*5fc0*/  IMAD R4, R2.reuse, R18, R4 ;  /* 0x0000001202047224 */ /* 0x040fe400078e0204 */
[----:B------:R-:W-:Y:S01]  /*5fd0*/  IMAD.MOV.U32 R54, RZ, RZ, R9 ;  /* 0x000000ffff367224 */ /* 0x000fe200078e0009 */
[----:B------:R-:W-:Y:S01]  /*5fe0*/  ISETP.GT.U32.AND P4, PT, R2, R5, PT ;  /* 0x000000050200720c */ /* 0x000fe20003f84070 */
[----:B------:R-:W-:Y:S01]  /*5ff0*/  IMAD.HI.U32 R20, R3, R12, RZ ;  /* 0x0000000c03147227 */ /* 0x000fe200078e00ff */
[----:B------:R0:W-:Y:S03]  /*6000*/  STL [R1+0xe8], R16 ;  /* 0x0000e81001007387 */ /* 0x0001e60000100800 */
[----:B------:R-:W-:Y:S01]  /*6010*/  @!P0 IMAD.IADD R6, R6, 0x1, -R2 ;  /* 0x0000000106068824 */ /* 0x000fe200078e0a02 */
[----:B------:R-:W-:Y:S01]  /*6020*/  ISETP.GE.AND P0, PT, R13, RZ, PT ;  /* 0x000000ff0d00720c */ /* 0x000fe20003f06270 */
[----:B------:R-:W-:Y:S01]  /*6030*/  @!P6 IMAD.MOV R54, RZ, RZ, -R54 ;  /* 0x000000ffff36e224 */ /* 0x000fe200078e0a36 */
[----:B------:R-:W-:Y:S01]  /*6040*/  ISETP.GT.U32.AND P6, PT, R2, R4, PT ;  /* 0x000000040200720c */ /* 0x000fe20003fc4070 */
[----:B------:R-:W-:-:S02]  /*6050*/  IMAD.MOV R13, RZ, RZ, -R20 ;  /* 0x000000ffff0d7224 */ /* 0x000fc400078e0a14 */
[----:B0-----:R-:W-:Y:S02]  /*6060*/  VIADD R16, R0, 0x27 ;  /* 0x0000002700107836 */ /* 0x001fe40000000000 */
[----:B------:R-:W-:Y:S02]  /*6070*/  IMAD.MOV.U32 R21, RZ, RZ, R8 ;  /* 0x000000ffff157224 */ /* 0x000fe400078e0008 */
[----:B------:R-:W-:Y:S01]  /*6080*/  IMAD.MOV.U32 R64, RZ, RZ, R10 ;  /* 0x000000ffff407224 */ /* 0x000fe200078e000a */
[----:B------:R-:W-:Y:S01]  /*6090*/  IABS R19, R16 ;  /* 0x0000001000137213 */ /* 0x000fe20000000000 */
[C---:B------:R-:W-:Y:S02]  /*60a0*/  IMAD R10, R2.reuse, R13, R12 ;  /* 0x0000000d020a7224 */ /* 0x040fe400078e020c */
[----:B------:R-:W-:Y:S01]  /*60b0*/  @!P5 IMAD.MOV R21, RZ, RZ, -R21 ;  /* 0x000000ffff15d224 */ /* 0x000fe200078e0a15 */
[----:B------:R-:W-:Y:S01]  /*60c0*/  ISETP.GT.U32.AND P5, PT, R2, R6, PT ;  /* 0x000000060200720c */ /* 0x000fe20003fa4070 */
[----:B------:R-:W-:-:S02]  /*60d0*/  IMAD.MOV.U32 R8, RZ, RZ, R19 ;  /* 0x000000ffff087224 */ /* 0x000fc400078e0013 */
[--C-:B------:R-:W-:Y:S01]  /*60e0*/  @!P4 IMAD.IADD R5, R5, 0x1, -R2.reuse ;  /* 0x000000010505c824 */ /* 0x100fe200078e0a02 */
[----:B------:R-:W-:Y:S01]  /*60f0*/  ISETP.GT.U32.AND P4, PT, R2, R10, PT ;  /* 0x0000000a0200720c */ /* 0x000fe20003f84070 */
[----:B------:R-:W-:Y:S02]  /*6100*/  @!P1 IMAD.MOV R11, RZ, RZ, -R11 ;  /* 0x000000ffff0b9224 */ /* 0x000fe400078e0a0b */
[----:B------:R-:W-:Y:S02]  /*6110*/  VIADD R12, R0, 0x28 ;  /* 0x00000028000c7836 */ /* 0x000fe40000000000 */
[----:B------:R-:W-:Y:S01]  /*6120*/  IMAD.HI.U32 R9, R3, R8, RZ ;  /* 0x0000000803097227 */ /* 0x000fe200078e00ff */
[----:B------:R-:W-:Y:S03]  /*6130*/  STL [R1+0xe4], R21 ;  /* 0x0000e41501007387 */ /* 0x000fe60000100800 */
[----:B------:R-:W-:-:S02]  /*6140*/  @!P6 IMAD.IADD R4, R4, 0x1, -R2 ;  /* 0x000000010404e824 */ /* 0x000fc400078e0a02 */
[----:B------:R-:W-:Y:S01]  /*6150*/  @!P3 IMAD.MOV R64, RZ, RZ, -R64 ;  /* 0x000000ffff40b224 */ /* 0x000fe200078e0a40 */
[----:B------:R-:W-:Y:S01]  /*6160*/  ISETP.GE.AND P3, PT, R17, RZ, PT ;  /* 0x000000ff1100720c */ /* 0x000fe20003f66270 */
[----:B------:R0:W-:Y:S01]  /*6170*/  STL [R1+0xe0], R11 ;  /* 0x0000e00b01007387 */ /* 0x0001e20000100800 */
[----:B------:R-:W-:Y:S01]  /*6180*/  IMAD.MOV R9, RZ, RZ, -R9 ;  /* 0x000000ffff097224 */ /* 0x000fe200078e0a09 */
[----:B------:R-:W-:Y:S01]  /*6190*/  ISETP.GT.U32.AND P6, PT, R2, R4, PT ;  /* 0x000000040200720c */ /* 0x000fe20003fc4070 */
[----:B------:R-:W-:Y:S02]  /*61a0*/  @!P5 IMAD.IADD R6, R6, 0x1, -R2 ;  /* 0x000000010606d824 */ /* 0x000fe400078e0a02 */
[----:B------:R-:W-:Y:S01]  /*61b0*/  IMAD R8, R2, R9, R8 ;  /* 0x0000000902087224 */ /* 0x000fe200078e0208 */
[----:B0-----:R-:W-:Y:S01]  /*61c0*/  IABS R11, R12 ;  /* 0x0000000c000b7213 */ /* 0x001fe20000000000 */
[----:B------:R-:W-:Y:S02]  /*61d0*/  @!P4 IMAD.IADD R10, R10, 0x1, -R2 ;  /* 0x000000010a0ac824 */ /* 0x000fe400078e0a02 */
[----:B------:R-:W-:-:S02]  /*61e0*/  IMAD.MOV.U32 R17, RZ, RZ, R5 ;  /* 0x000000ffff117224 */ /* 0x000fc400078e0005 */
[----:B------:R-:W-:Y:S01]  /*61f0*/  IMAD.MOV.U32 R9, RZ, RZ, R11 ;  /* 0x000000ffff097224 */ /* 0x000fe200078e000b */
[----:B------:R-:W-:Y:S01]  /*6200*/  ISETP.GE.AND P1, PT, R15, RZ, PT ;  /* 0x000000ff0f00720c */ /* 0x000fe20003f26270 */
[----:B------:R-:W-:Y:S02]  /*6210*/  IMAD.MOV.U32 R18, RZ, RZ, R6 ;  /* 0x000000ffff127224 */ /* 0x000fe400078e0006 */
[----:B------:R-:W-:Y:S01]  /*6220*/  IMAD.HI.U32 R5, R3, R9, RZ ;  /* 0x0000000903057227 */ /* 0x000fe200078e00ff */
[----:B------:R-:W-:-:S03]  /*6230*/  ISETP.GT.U32.AND P4, PT, R2, R10, PT ;  /* 0x0000000a0200720c */ /* 0x000fc60003f84070 */
[----:B------:R-:W-:Y:S02]  /*6240*/  VIADD R6, R0, 0x29 ;  /* 0x0000002900067836 */ /* 0x000fe40000000000 */
[----:B------:R-:W-:Y:S01]  /*6250*/  @!P3 IMAD.MOV R17, RZ, RZ, -R17 ;  /* 0x000000ffff11b224 */ /* 0x000fe200078e0a11 */
[----:B------:R-:W-:Y:S01]  /*6260*/  ISETP.GT.U32.AND P3, PT, R2, R8, PT ;  /* 0x000000080200720c */ /* 0x000fe20003f64070 */
[----:B------:R-:W-:Y:S02]  /*6270*/  VIADD R13, R0, 0x2a ;  /* 0x0000002a000d7836 */ /* 0x000fe40000000000 */
[----:B------:R-:W-:Y:S01]  /*6280*/  IMAD.MOV R5, RZ, RZ, -R5 ;  /* 0x000000ffff057224 */ /* 0x000fe200078e0a05 */
[----:B------:R-:W-:Y:S01]  /*6290*/  IABS R11, R6 ;  /* 0x00000006000b7213 */ /* 0x000fe20000000000 */
[----:B------:R-:W-:Y:S01]  /*62a0*/  @!P6 IMAD.IADD R4, R4, 0x1, -R2 ;  /* 0x000000010404e824 */ /* 0x000fe200078e0a02 */
[----:B------:R-:W-:Y:S01]  /*62b0*/  ISETP.GE.AND P5, PT, R14, RZ, PT ;  /* 0x000000ff0e00720c */ /* 0x000fe20003fa6270 */
[----:B------:R-:W-:Y:S01]  /*62c0*/  IMAD R5, R2, R5, R9 ;  /* 0x0000000502057224 */ /* 0x000fe200078e0209 */
[----:B------:R-:W-:Y:S01]  /*62d0*/  IABS R9, R13 ;  /* 0x0000000d00097213 */ /* 0x000fe20000000000 */
[----:B------:R-:W-:Y:S01]  /*62e0*/  IMAD.MOV.U32 R14, RZ, RZ, R4 ;  /* 0x000000ffff0e7224 */ /* 0x000fe200078e0004 */
[----:B------:R-:W-:Y:S01]  /*62f0*/  ISETP.GE.AND P6, PT, R12, RZ, PT ;  /* 0x000000ff0c00720c */ /* 0x000fe20003fc6270 */
[----:B------:R-:W-:-:S02]  /*6300*/  @!P0 IMAD.MOV R18, RZ, RZ, -R18 ;  /* 0x000000ffff128224 */ /* 0x000fc400078e0a12 */
[----:B------:R-:W-:-:S04]  /*6310*/  IMAD.HI.U32 R12, R3, R11, RZ ;  /* 0x0000000b030c7227 */ /* 0x000fc800078e00ff */
[----:B------:R-:W-:Y:S02]  /*6320*/  @!P1 IMAD.MOV R14, RZ, RZ, -R14 ;  /* 0x000000ffff0e9224 */ /* 0x000fe400078e0a0e */
[----:B------:R-:W-:Y:S01]  /*6330*/  IMAD.MOV.U32 R4, RZ, RZ, R9 ;  /* 0x000000ffff047224 */ /* 0x000fe200078e0009 */
[----:B------:R-:W-:Y:S01]  /*6340*/  STL [R1+0xdc], R18 ;  /* 0x0000dc1201007387 */ /* 0x000fe20000100800 */
[----:B------:R-:W-:Y:S02]  /*6350*/  IMAD.MOV R9, RZ, RZ, -R12 ;  /* 0x000000ffff097224 */ /* 0x000fe400078e0a0c */
[--C-:B------:R-:W-:Y:S01]  /*6360*/  @!P4 IMAD.IADD R10, R10, 0x1, -R2.reuse ;  /* 0x000000010a0ac824 */ /* 0x100fe200078e0a02 */
[----:B------:R-:W-:Y:S01]  /*6370*/  STL [R1+0xd8], R17 ;  /* 0x0000d81101007387 */ /* 0x000fe20000100800 */
[----:B------:R-:W-:Y:S02]  /*6380*/  @!P3 IMAD.IADD R8, R8, 0x1, -R2 ;  /* 0x000000010808b824 */ /* 0x000fe400078e0a02 */
[C---:B------:R-:W-:Y:S01]  /*6390*/  IMAD R9, R2.reuse, R9, R11 ;  /* 0x0000000902097224 */ /* 0x040fe200078e020b */
[----:B------:R0:W-:Y:S02]  /*63a0*/  STL [R1+0xd4], R14 ;  /* 0x0000d40e01007387 */ /* 0x0001e40000100800 */
[----:B------:R-:W-:Y:S01]  /*63b0*/  ISETP.GT.U32.AND P3, PT, R2, R8, PT ;  /* 0x000000080200720c */ /* 0x000fe20003f64070 */
[----:B------:R-:W-:-:S04]  /*63c0*/  IMAD.HI.U32 R12, R3, R4, RZ ;  /* 0x00000004030c7227 */ /* 0x000fc800078e00ff */
[----:B0-----:R-:W-:Y:S01]  /*63d0*/  IMAD.MOV.U32 R14, RZ, RZ, R10 ;  /* 0x000000ffff0e7224 */ /* 0x001fe200078e000a */
[----:B------:R-:W-:-:S03]  /*63e0*/  ISETP.GT.U32.AND P1, PT, R2, R5, PT ;  /* 0x000000050200720c */ /* 0x000fc60003f24070 */
[----:B------:R-:W-:Y:S01]  /*63f0*/  @!P5 IMAD.MOV R14, RZ, RZ, -R14 ;  /* 0x000000ffff0ed224 */ /* 0x000fe200078e0a0e */
[----:B------:R-:W-:Y:S02]  /*6400*/  ISETP.GT.U32.AND P5, PT, R2, R9, PT ;  /* 0x000000090200720c */ /* 0x000fe40003fa4070 */
[----:B------:R-:W-:Y:S01]  /*6410*/  ISETP.GE.AND P0, PT, R16, RZ, PT ;  /* 0x000000ff1000720c */ /* 0x000fe20003f06270 */
[C---:B------:R-:W-:Y:S02]  /*6420*/  VIADD R16, R0.reuse, 0x2b ;  /* 0x0000002b00107836 */ /* 0x040fe40000000000 */
[----:B------:R-:W-:Y:S02]  /*6430*/  VIADD R15, R0, 0x2c ;  /* 0x0000002c000f7836 */ /* 0x000fe40000000000 */
[----:B------:R-:W-:Y:S01]  /*6440*/  IMAD.MOV R10, RZ, RZ, -R12 ;  /* 0x000000ffff0a7224 */ /* 0x000fe200078e0a0c */
[----:B------:R-:W-:Y:S01]  /*6450*/  ISETP.GE.AND P4, PT, R6, RZ, PT ;  /* 0x000000ff0600720c */ /* 0x000fe20003f86270 */
[----:B------:R-:W-:Y:S01]  /*6460*/  @!P3 IMAD.IADD R8, R8, 0x1, -R2 ;  /* 0x000000010808b824 */ /* 0x000fe200078e0a02 */
[----:B------:R-:W-:Y:S01]  /*6470*/  IABS R6, R16 ;  /* 0x0000001000067213 */ /* 0x000fe20000000000 */
[----:B------:R-:W-:Y:S01]  /*6480*/  IMAD R4, R2, R10, R4 ;  /* 0x0000000a02047224 */ /* 0x000fe200078e0204 */
[----:B------:R-:W-:Y:S01]  /*6490*/  IABS R10, R15 ;  /* 0x0000000f000a7213 */ /* 0x000fe20000000000 */
[----:B------:R0:W-:Y:S01]  /*64a0*/  STL [R1+0xd0], R14 ;  /* 0x0000d00e01007387 */ /* 0x0001e20000100800 */
[----:B------:R-:W-:-:S02]  /*64b0*/  @!P5 IMAD.IADD R9, R9, 0x1, -R2 ;  /* 0x000000010909d824 */ /* 0x000fc400078e0a02 */
[----:B------:R-:W-:Y:S01]  /*64c0*/  IMAD.HI.U32 R11, R3, R6, RZ ;  /* 0x00000006030b7227 */ /* 0x000fe200078e00ff */
[----:B------:R-:W-:-:S03]  /*64d0*/  ISETP.GE.AND P3, PT, R13, RZ, PT ;  /* 0x000000ff0d00720c */ /* 0x000fc60003f66270 */
[----:B------:R-:W-:Y:S02]  /*64e0*/  @!P1 IMAD.IADD R5, R5, 0x1, -R2 ;  /* 0x0000000105059824 */ /* 0x000fe400078e0a02 */
[----:B0-----:R-:W-:Y:S02]  /*64f0*/  IMAD.MOV.U32 R14, RZ, RZ, R8 ;  /* 0x000000ffff0e7224 */ /* 0x001fe400078e0008 */
[----:B------:R-:W-:Y:S01]  /*6500*/  IMAD.MOV.U32 R8, RZ, RZ, R10 ;  /* 0x000000ffff087224 */ /* 0x000fe200078e000a */
[C---:B------:R-:W-:Y:S01]  /*6510*/  ISETP.GT.U32.AND P5, PT, R2.reuse, R9, PT ;  /* 0x000000090200720c */ /* 0x040fe20003fa4070 */
[----:B------:R-:W-:Y:S01]  /*6520*/  IMAD.MOV R10, RZ, RZ, -R11 ;  /* 0x000000ffff0a7224 */ /* 0x000fe200078e0a0b */
[----:B------:R-:W-:Y:S01]  /*6530*/  ISETP.GT.U32.AND P1, PT, R2, R5, PT ;  /* 0x000000050200720c */ /* 0x000fe20003f24070 */
[----:B------:R-:W-:-:S04]  /*6540*/  IMAD.HI.U32 R13, R3, R8, RZ ;  /* 0x00000008030d7227 */ /* 0x000fc800078e00ff */
[----:B------:R-:W-:Y:S01]  /*6550*/  @!P0 IMAD.MOV R14, RZ, RZ, -R14 ;  /* 0x000000ffff0e8224 */ /* 0x000fe200078e0a0e */
[C---:B------:R-:W-:Y:S01]  /*6560*/  ISETP.GT.U32.AND P0, PT, R2.reuse, R4, PT ;  /* 0x000000040200720c */ /* 0x040fe20003f04070 */
[----:B------:R-:W-:Y:S02]  /*6570*/  IMAD R6, R2, R10, R6 ;  /* 0x0000000a02067224 */ /* 0x000fe400078e0206 */
[----:B------:R-:W-:Y:S02]  /*6580*/  IMAD.MOV R10, RZ, RZ, -R13 ;  /* 0x000000ffff0a7224 */ /* 0x000fe400078e0a0d */
[----:B------:R-:W-:Y:S02]  /*6590*/  VIADD R12, R0, 0x2d ;  /* 0x0000002d000c7836 */ /* 0x000fe40000000000 */
[C---:B------:R-:W-:Y:S02]  /*65a0*/  IMAD R8, R2.reuse, R10, R8 ;  /* 0x0000000a02087224 */ /* 0x040fe400078e0208 */
[--C-:B------:R-:W-:Y:S01]  /*65b0*/  @!P5 IMAD.IADD R9, R9, 0x1, -R2.reuse ;  /* 0x000000010909d824 */ /* 0x100fe200078e0a02 */
[----:B------:R-:W-:Y:S01]  /*65c0*/  IABS R11, R12 ;  /* 0x0000000c000b7213 */ /* 0x000fe20000000000 */
[----:B------:R-:W-:Y:S01]  /*65d0*/  @!P1 IMAD.IADD R5, R5, 0x1, -R2 ;  /* 0x0000000105059824 */ /* 0x000fe200078e0a02 */
[C---:B------:R-:W-:Y:S01]  /*65e0*/  ISETP.GT.U32.AND P5, PT, R2.reuse, R8, PT ;  /* 0x000000080200720c */ /* 0x040fe20003fa4070 */
[----:B------:R0:W-:Y:S01]  /*65f0*/  STL [R1+0xcc], R14 ;  /* 0x0000cc0e01007387 */ /* 0x0001e20000100800 */
[----:B------:R-:W-:Y:S01]  /*6600*/  ISETP.GT.U32.AND P1, PT, R2, R6, PT ;  /* 0x000000060200720c */ /* 0x000fe20003f24070 */
[----:B------:R-:W-:-:S02]  /*6610*/  VIADD R13, R0, 0x2f ;  /* 0x0000002f000d7836 */ /* 0x000fc40000000000 */
[----:B------:R-:W-:Y:S02]  /*6620*/  @!P0 IMAD.IADD R4, R4, 0x1, -R2 ;  /* 0x0000000104048824 */ /* 0x000fe400078e0a02 */
[----:B------:R-:W-:-:S04]  /*6630*/  IMAD.HI.U32 R10, R3, R11, RZ ;  /* 0x0000000b030a7227 */ /* 0x000fc800078e00ff */
[----:B0-----:R-:W-:Y:S01]  /*6640*/  VIADD R14, R0, 0x2e ;  /* 0x0000002e000e7836 */ /* 0x001fe20000000000 */
[----:B------:R-:W-:Y:S01]  /*6650*/  IABS R18, R13 ;  /* 0x0000000d00127213 */ /* 0x000fe20000000000 */
[----:B------:R-:W-:Y:S01]  /*6660*/  IMAD.MOV.U32 R52, RZ, RZ, R5 ;  /* 0x000000ffff347224 */ /* 0x000fe200078e0005 */
[C---:B------:R-:W-:Y:S01]  /*6670*/  ISETP.GT.U32.AND P0, PT, R2.reuse, R4, PT ;  /* 0x000000040200720c */ /* 0x040fe20003f04070 */
[----:B------:R-:W-:Y:S01]  /*6680*/  IMAD.MOV R5, RZ, RZ, -R10 ;  /* 0x000000ffff057224 */ /* 0x000fe200078e0a0a */
[----:B------:R-:W-:Y:S01]  /*6690*/  IABS R17, R14 ;  /* 0x0000000e00117213 */ /* 0x000fe20000000000 */
[----:B------:R-:W-:Y:S02]  /*66a0*/  IMAD.MOV.U32 R57, RZ, RZ, R9 ;  /* 0x000000ffff397224 */ /* 0x000fe400078e0009 */
[----:B------:R-:W-:Y:S02]  /*66b0*/  IMAD R5, R2, R5, R11 ;  /* 0x0000000502057224 */ /* 0x000fe400078e020b */
[----:B------:R-:W-:-:S02]  /*66c0*/  IMAD.MOV.U32 R10, RZ, RZ, R17 ;  /* 0x000000ffff0a7224 */ /* 0x000fc400078e0011 */
[----:B------:R-:W-:Y:S02]  /*66d0*/  @!P5 IMAD.IADD R8, R8, 0x1, -R2 ;  /* 0x000000010808d824 */ /* 0x000fe400078e0a02 */
[----:B------:R-:W-:Y:S02]  /*66e0*/  IMAD.MOV.U32 R11, RZ, RZ, R18 ;  /* 0x000000ffff0b7224 */ /* 0x000fe400078e0012 */
[----:B------:R-:W-:Y:S01]  /*66f0*/  @!P1 IMAD.IADD R6, R6, 0x1, -R2 ;  /* 0x0000000106069824 */ /* 0x000fe200078e0a02 */
[----:B------:R-:W-:Y:S01]  /*6700*/  ISETP.GE.AND P1, PT, R16, RZ, PT ;  /* 0x000000ff1000720c */ /* 0x000fe20003f26270 */
[----:B------:R-:W-:Y:S01]  /*6710*/  @!P4 IMAD.MOV R57, RZ, RZ, -R57 ;  /* 0x000000ffff39c224 */ /* 0x000fe200078e0a39 */
[----:B------:R-:W-:Y:S01]  /*6720*/  ISETP.GE.AND P4, PT, R15, RZ, PT ;  /* 0x000000ff0f00720c */ /* 0x000fe20003f86270 */
[----:B------:R-:W-:Y:S01]  /*6730*/  IMAD.HI.U32 R16, R3, R10, RZ ;  /* 0x0000000a03107227 */ /* 0x000fe200078e00ff */
[----:B------:R-:W-:-:S03]  /*6740*/  ISETP.GT.U32.AND P5, PT, R2, R8, PT ;  /* 0x000000080200720c */ /* 0x000fc60003fa4070 */
[----:B------:R-:W-:-:S04]  /*6750*/  IMAD.HI.U32 R15, R3, R11, RZ ;  /* 0x0000000b030f7227 */ /* 0x000fc800078e00ff */
[----:B------:R-:W-:Y:S01]  /*6760*/  @!P6 IMAD.MOV R52, RZ, RZ, -R52 ;  /* 0x000000ffff34e224 */ /* 0x000fe200078e0a34 */
[----:B------:R-:W-:Y:S01]  /*6770*/  ISETP.GT.U32.AND P6, PT, R2, R6, PT ;  /* 0x000000060200720c */ /* 0x000fe20003fc4070 */
[----:B------:R-:W-:Y:S02]  /*6780*/  IMAD.MOV R9, RZ, RZ, -R16 ;  /* 0x000000ffff097224 */ /* 0x000fe400078e0a10 */
[----:B------:R-:W-:Y:S02]  /*6790*/  @!P0 IMAD.IADD R4, R4, 0x1, -R2 ;  /* 0x0000000104048824 */ /* 0x000fe400078e0a02 */
[----:B------:R-:W-:Y:S01]  /*67a0*/  IMAD.MOV R15, RZ, RZ, -R15 ;  /* 0x000000ffff0f7224 */ /* 0x000fe200078e0a0f */
[C---:B------:R-:W-:Y:S01]  /*67b0*/  ISETP.GT.U32.AND P0, PT, R2.reuse, R5, PT ;  /* 0x000000050200720c */ /* 0x040fe20003f04070 */
[C---:B------:R-:W-:Y:S02]  /*67c0*/  IMAD R10, R2.reuse, R9, R10 ;  /* 0x00000009020a7224 */ /* 0x040fe400078e020a */
[----:B------:R-:W-:-:S02]  /*67d0*/  IMAD R9, R2, R15, R11 ;  /* 0x0000000f02097224 */ /* 0x000fc400078e020b */
[----:B------:R-:W-:Y:S02]  /*67e0*/  IMAD.MOV.U32 R21, RZ, RZ, R4 ;  /* 0x000000ffff157224 */ /* 0x000fe400078e0004 */
[--C-:B------:R-:W-:Y:S02]  /*67f0*/  @!P5 IMAD.IADD R8, R8, 0x1, -R2.reuse ;  /* 0x000000010808d824 */ /* 0x100fe400078e0a02 */
[----:B------:R-:W-:Y:S01]  /*6800*/  @!P3 IMAD.MOV R21, RZ, RZ, -R21 ;  /* 0x000000ffff15b224 */ /* 0x000fe200078e0a15 */
[C---:B------:R-:W-:Y:S02]  /*6810*/  ISETP.GT.U32.AND P3, PT, R2.reuse, R9, PT ;  /* 0x000000090200720c */ /* 0x040fe40003f64070 */
[----:B------:R-:W-:Y:S01]  /*6820*/  ISETP.GT.U32.AND P5, PT, R2, R10, PT ;  /* 0x0000000a0200720c */ /* 0x000fe20003fa4070 */
[----:B------:R-:W-:Y:S01]  /*6830*/  @!P6 IMAD.IADD R6, R6, 0x1, -R2 ;  /* 0x000000010606e824 */ /* 0x000fe200078e0a02 */
[----:B------:R-:W-:Y:S01]  /*6840*/  ISETP.GE.AND P6, PT, R12, RZ, PT ;  /* 0x000000ff0c00720c */ /* 0x000fe20003fc6270 */
[----:B------:R-:W-:-:S02]  /*6850*/  VIADD R18, R0, 0x31 ;  /* 0x0000003100127836 */ /* 0x000fc40000000000 */
[----:B------:R-:W-:Y:S02]  /*6860*/  VIADD R12, R0, 0x30 ;  /* 0x00000030000c7836 */ /* 0x000fe40000000000 */
[--C-:B------:R-:W-:Y:S01]  /*6870*/  @!P0 IMAD.IADD R5, R5, 0x1, -R2.reuse ;  /* 0x0000000105058824 */ /* 0x100fe200078e0a02 */
[----:B------:R-:W-:Y:S02]  /*6880*/  IABS R15, R18 ;  /* 0x00000012000f7213 */ /* 0x000fe40000000000 */
[----:B------:R-:W-:Y:S01]  /*6890*/  IABS R16, R12 ;  /* 0x0000000c00107213 */ /* 0x000fe20000000000 */
[--C-:B------:R-:W-:Y:S01]  /*68a0*/  @!P3 IMAD.IADD R9, R9, 0x1, -R2.reuse ;  /* 0x000000010909b824 */ /* 0x100fe200078e0a02 */
[----:B------:R-:W-:Y:S01]  /*68b0*/  ISETP.GT.U32.AND P0, PT, R2, R5, PT ;  /* 0x000000050200720c */ /* 0x000fe20003f04070 */
[----:B------:R-:W-:Y:S02]  /*68c0*/  @!P5 IMAD.IADD R10, R10, 0x1, -R2 ;  /* 0x000000010a0ad824 */ /* 0x000fe400078e0a02 */
[----:B------:R-:W-:-:S02]  /*68d0*/  IMAD.MOV.U32 R4, RZ, RZ, R15 ;  /* 0x000000ffff047224 */ /* 0x000fc400078e000f */
[----:B------:R-:W-:Y:S01]  /*68e0*/  IMAD.MOV.U32 R11, RZ, RZ, R16 ;  /* 0x000000ffff0b7224 */ /* 0x000fe200078e0010 */
[C---:B------:R-:W-:Y:S01]  /*68f0*/  ISETP.GT.U32.AND P3, PT, R2.reuse, R9, PT ;  /* 0x000000090200720c */ /* 0x040fe20003f64070 */
[----:B------:R-:W-:Y:S01]  /*6900*/  IMAD.MOV.U32 R19, RZ, RZ, R8 ;  /* 0x000000ffff137224 */ /* 0x000fe200078e0008 */
[----:B------:R-:W-:Y:S01]  /*6910*/  ISETP.GT.U32.AND P5, PT, R2, R10, PT ;  /* 0x0000000a0200720c */ /* 0x000fe20003fa4070 */
[----:B------:R-:W-:Y:S02]  /*6920*/  IMAD.MOV.U32 R20, RZ, RZ, R6 ;  /* 0x000000ffff147224 */ /* 0x000fe400078e0006 */
[----:B------:R-:W-:-:S04]  /*6930*/  IMAD.HI.U32 R8, R3, R4, RZ ;  /* 0x0000000403087227 */ /* 0x000fc800078e00ff */
[----:B------:R-:W-:-:S04]  /*6940*/  IMAD.HI.U32 R6, R3, R11, RZ ;  /* 0x0000000b03067227 */ /* 0x000fc800078e00ff */
[----:B------:R-:W-:Y:S02]  /*6950*/  VIADD R16, R0, 0x32 ;  /* 0x0000003200107836 */ /* 0x000fe40000000000 */
[----:B------:R-:W-:Y:S02]  /*6960*/  IMAD.MOV R8, RZ, RZ, -R8 ;  /* 0x000000ffff087224 */ /* 0x000fe400078e0a08 */
[----:B------:R-:W-:Y:S02]  /*6970*/  IMAD.MOV R6, RZ, RZ, -R6 ;  /* 0x000000ffff067224 */ /* 0x000fe400078e0a06 */
[----:B------:R-:W-:Y:S01]  /*6980*/  @!P0 IMAD.IADD R5, R5, 0x1, -R2 ;  /* 0x0000000105058824 */ /* 0x000fe200078e0a02 */
[----:B------:R-:W-:Y:S01]  /*6990*/  ISETP.GE.AND P0, PT, R12, RZ, PT ;  /* 0x000000ff0c00720c */ /* 0x000fe20003f06270 */
[C---:B------:R-:W-:Y:S01]  /*69a0*/  IMAD R4, R2.reuse, R8, R4 ;  /* 0x0000000802047224 */ /* 0x040fe200078e0204 */
[----:B------:R-:W-:Y:S01]  /*69b0*/  IABS R12, R16 ;  /* 0x00000010000c7213 */ /* 0x000fe20000000000 */
[----:B------:R-:W-:-:S02]  /*69c0*/  IMAD R11, R2, R6, R11 ;  /* 0x00000006020b7224 */ /* 0x000fc400078e020b */
[----:B------:R-:W-:Y:S01]  /*69d0*/  @!P3 IMAD.IADD R9, R9, 0x1, -R2 ;  /* 0x000000010909b824 */ /* 0x000fe200078e0a02 */
[----:B------:R-:W-:Y:S01]  /*69e0*/  ISETP.GT.U32.AND P3, PT, R2, R4, PT ;  /* 0x000000040200720c */ /* 0x000fe20003f64070 */
[----:B------:R-:W-:Y:S01]  /*69f0*/  @!P1 IMAD.MOV R20, RZ, RZ, -R20 ;  /* 0x000000ffff149224 */ /* 0x000fe200078e0a14 */
[----:B------:R-:W-:Y:S01]  /*6a00*/  ISETP.GE.AND P1, PT, R14, RZ, PT ;  /* 0x000000ff0e00720c */ /* 0x000fe20003f26270 */
[----:B------:R-:W-:Y:S01]  /*6a10*/  @!P5 IMAD.IADD R10, R10, 0x1, -R2 ;  /* 0x000000010a0ad824 */ /* 0x000fe200078e0a02 */
[----:B------:R-:W-:Y:S01]  /*6a20*/  ISETP.GT.U32.AND P5, PT, R2, R11, PT ;  /* 0x0000000b0200720c */ /* 0x000fe20003fa4070 */
[----:B------:R-:W-:Y:S02]  /*6a30*/  IMAD.MOV.U32 R6, RZ, RZ, R12 ;  /* 0x000000ffff067224 */ /* 0x000fe400078e000c */
[----:B------:R-:W-:Y:S02]  /*6a40*/  VIADD R14, R0, 0x34 ;  /* 0x00000034000e7836 */ /* 0x000fe40000000000 */
[----:B------:R-:W-:-:S02]  /*6a50*/  @!P4 IMAD.MOV R19, RZ, RZ, -R19 ;  /* 0x000000ffff13c224 */ /* 0x000fc400078e0a13 */
[C---:B------:R-:W-:Y:S02]  /*6a60*/  VIADD R17, R0.reuse, 0x35 ;  /* 0x0000003500117836 */ /* 0x040fe40000000000 */
[----:B------:R-:W-:Y:S01]  /*6a70*/  VIADD R15, R0, 0x33 ;  /* 0x00000033000f7836 */ /* 0x000fe20000000000 */
[----:B------:R-:W-:Y:S01]  /*6a80*/  STL [R1+0xc], R21 ;  /* 0x00000c1501007387 */ /* 0x000fe20000100800 */
[----:B------:R-:W-:Y:S01]  /*6a90*/  IMAD.HI.U32 R12, R3, R6, RZ ;  /* 0x00000006030c7227 */ /* 0x000fe200078e00ff */
[----:B------:R-:W-:Y:S02]  /*6aa0*/  ISETP.GE.AND P4, PT, R13, RZ, PT ;  /* 0x000000ff0d00720c */ /* 0x000fe40003f86270 */
[----:B------:R0:W-:Y:S01]  /*6ab0*/  STL [R1+0x8], R20 ;  /* 0x0000081401007387 */ /* 0x0001e20000100800 */
[----:B------:R-:W-:Y:S02]  /*6ac0*/  IABS R13, R14 ;  /* 0x0000000e000d7213 */ /* 0x000fe40000000000 */
[----:B------:R-:W-:Y:S01]  /*6ad0*/  IABS R8, R15 ;  /* 0x0000000f00087213 */ /* 0x000fe20000000000 */
[----:B------:R2:W-:Y:S01]  /*6ae0*/  STL [R1+0x4], R19 ;  /* 0x0000041301007387 */ /* 0x0005e20000100800 */
[----:B------:R-:W-:Y:S01]  /*6af0*/  @!P3 IMAD.IADD R4, R4, 0x1, -R2 ;  /* 0x000000010404b824 */ /* 0x000fe200078e0a02 */
[----:B0-----:R-:W-:Y:S01]  /*6b00*/  IABS R20, R17 ;  /* 0x0000001100147213 */ /* 0x001fe20000000000 */
[----:B--2---:R-:W-:-:S02]  /*6b10*/  IMAD.MOV R19, RZ, RZ, -R12 ;  /* 0x000000ffff137224 */ /* 0x004fc400078e0a0c */
[----:B------:R-:W-:Y:S02]  /*6b20*/  IMAD.MOV.U32 R12, RZ, RZ, R13 ;  /* 0x000000ffff0c7224 */ /* 0x000fe400078e000d */
[----:B------:R-:W-:Y:S02]  /*6b30*/  IMAD R6, R2, R19, R6 ;  /* 0x0000001302067224 */ /* 0x000fe400078e0206 */
[----:B------:R-:W-:Y:S02]  /*6b40*/  IMAD.MOV.U32 R13, RZ, RZ, R20 ;  /* 0x000000ffff0d7224 */ /* 0x000fe400078e0014 */
[----:B------:R-:W-:Y:S02]  /*6b50*/  IMAD.MOV.U32 R93, RZ, RZ, R10 ;  /* 0x000000ffff5d7224 */ /* 0x000fe400078e000a */
[----:B------:R-:W-:-:S04]  /*6b60*/  IMAD.HI.U32 R20, R3, R8, RZ ;  /* 0x0000000803147227 */ /* 0x000fc800078e00ff */
[----:B------:R-:W-:Y:S01]  /*6b70*/  @!P5 IMAD.IADD R11, R11, 0x1, -R2 ;  /* 0x000000010b0bd824 */ /* 0x000fe200078e0a02 */
[C---:B------:R-:W-:Y:S01]  /*6b80*/  ISETP.GT.U32.AND P5, PT, R2.reuse, R6, PT ;  /* 0x000000060200720c */ /* 0x040fe20003fa4070 */
[----:B------:R-:W-:Y:S02]  /*6b90*/  IMAD.MOV.U32 R24, RZ, RZ, R5 ;  /* 0x000000ffff187224 */ /* 0x000fe400078e0005 */
[----:B------:R-:W-:Y:S01]  /*6ba0*/  @!P1 IMAD.MOV R93, RZ, RZ, -R93 ;  /* 0x000000ffff5d9224 */ /* 0x000fe200078e0a5d */
[C---:B------:R-:W-:Y:S01]  /*6bb0*/  ISETP.GT.U32.AND P1, PT, R2.reuse, R4, PT ;  /* 0x000000040200720c */ /* 0x040fe20003f24070 */
[----:B------:R-:W-:Y:S01]  /*6bc0*/  IMAD.MOV R5, RZ, RZ, -R20 ;  /* 0x000000ffff057224 */ /* 0x000fe200078e0a14 */
[----:B------:R-:W-:Y:S01]  /*6bd0*/  ISETP.GT.U32.AND P3, PT, R2, R11, PT ;  /* 0x0000000b0200720c */ /* 0x000fe20003f64070 */
[----:B------:R-:W-:Y:S02]  /*6be0*/  VIADD R19, R0, 0x36 ;  /* 0x0000003600137836 */ /* 0x000fe40000000000 */
[----:B------:R-:W-:-:S04]  /*6bf0*/  IMAD.HI.U32 R20, R3, R13, RZ ;  /* 0x0000000d03147227 */ /* 0x000fc800078e00ff */
[----:B------:R-:W-:-:S04]  /*6c00*/  IMAD.HI.U32 R21, R3, R12, RZ ;  /* 0x0000000c03157227 */ /* 0x000fc800078e00ff */
[----:B------:R-:W-:Y:S01]  /*6c10*/  @!P6 IMAD.MOV R24, RZ, RZ, -R24 ;  /* 0x000000ffff18e224 */ /* 0x000fe200078e0a18 */
[----:B------:R-:W-:Y:S01]  /*6c20*/  ISETP.GE.AND P6, PT, R18, RZ, PT ;  /* 0x000000ff1200720c */ /* 0x000fe20003fc6270 */
[----:B------:R-:W-:Y:S01]  /*6c30*/  IMAD.MOV R10, RZ, RZ, -R20 ;  /* 0x000000ffff0a7224 */ /* 0x000fe200078e0a14 */
[----:B------:R-:W-:Y:S01]  /*6c40*/  IABS R18, R19 ;  /* 0x0000001300127213 */ /* 0x000fe20000000000 */
[----:B------:R-:W-:Y:S02]  /*6c50*/  IMAD.MOV R21, RZ, RZ, -R21 ;  /* 0x000000ffff157224 */ /* 0x000fe400078e0a15 */
[C---:B------:R-:W-:Y:S02]  /*6c60*/  IMAD R5, R2.reuse, R5, R8 ;  /* 0x0000000502057224 */ /* 0x040fe400078e0208 */
[C---:B------:R-:W-:Y:S02]  /*6c70*/  IMAD R10, R2.reuse, R10, R13 ;  /* 0x0000000a020a7224 */ /* 0x040fe400078e020d */
[----:B------:R-:W-:-:S02]  /*6c80*/  IMAD R8, R2, R21, R12 ;  /* 0x0000001502087224 */ /* 0x000fc400078e020c */
[----:B------:R-:W-:Y:S02]  /*6c90*/  IMAD.MOV.U32 R12, RZ, RZ, R18 ;  /* 0x000000ffff0c7224 */ /* 0x000fe400078e0012 */
[--C-:B------:R-:W-:Y:S02]  /*6ca0*/  @!P5 IMAD.IADD R6, R6, 0x1, -R2.reuse ;  /* 0x000000010606d824 */ /* 0x100fe400078e0a02 */
[--C-:B------:R-:W-:Y:S01]  /*6cb0*/  @!P1 IMAD.IADD R4, R4, 0x1, -R2.reuse ;  /* 0x0000000104049824 */ /* 0x100fe200078e0a02 */
[C---:B------:R-:W-:Y:S01]  /*6cc0*/  ISETP.GT.U32.AND P1, PT, R2.reuse, R10, PT ;  /* 0x0000000a0200720c */ /* 0x040fe20003f24070 */
[----:B------:R-:W-:Y:S02]  /*6cd0*/  @!P3 IMAD.IADD R11, R11, 0x1, -R2 ;  /* 0x000000010b0bb824 */ /* 0x000fe400078e0a02 */
[----:B------:R-:W-:Y:S01]  /*6ce0*/  IMAD.MOV.U32 R92, RZ, RZ, R9 ;  /* 0x000000ffff5c7224 */ /* 0x000fe200078e0009 */
[C---:B------:R-:W-:Y:S01]  /*6cf0*/  ISETP.GT.U32.AND P3, PT, R2.reuse, R5, PT ;  /* 0x000000050200720c */ /* 0x040fe20003f64070 */
[----:B------:R-:W-:Y:S01]  /*6d00*/  IMAD.HI.U32 R9, R3, R12, RZ ;  /* 0x0000000c03097227 */ /* 0x000fe200078e00ff */
[----:B------:R-:W-:-:S03]  /*6d10*/  ISETP.GT.U32.AND P5, PT, R2, R6, PT ;  /* 0x000000060200720c */ /* 0x000fc60003fa4070 */
[----:B------:R-:W-:Y:S02]  /*6d20*/  IMAD.MOV.U32 R50, RZ, RZ, R11 ;  /* 0x000000ffff327224 */ /* 0x000fe400078e000b */
[----:B------:R-:W-:Y:S02]  /*6d30*/  IMAD.MOV R9, RZ, RZ, -R9 ;  /* 0x000000ffff097224 */ /* 0x000fe400078e0a09 */
[----:B------:R-:W-:Y:S02]  /*6d40*/  VIADD R11, R0, 0x37 ;  /* 0x00000037000b7836 */ /* 0x000fe40000000000 */
[----:B------:R-:W-:Y:S01]  /*6d50*/  @!P4 IMAD.MOV R92, RZ, RZ, -R92 ;  /* 0x000000ffff5cc224 */ /* 0x000fe200078e0a5c */
[C---:B------:R-:W-:Y:S01]  /*6d60*/  ISETP.GT.U32.AND P4, PT, R2.reuse, R8, PT ;  /* 0x000000080200720c */ /* 0x040fe20003f84070 */
[----:B------:R-:W-:Y:S01]  /*6d70*/  IMAD R9, R2, R9, R12 ;  /* 0x0000000902097224 */ /* 0x000fe200078e020c */
[----:B------:R-:W-:Y:S01]  /*6d80*/  IABS R12, R11 ;  /* 0x0000000b000c7213 */ /* 0x000fe20000000000 */
[----:B------:R-:W-:-:S02]  /*6d90*/  VIADD R13, R0, 0x38 ;  /* 0x00000038000d7836 */ /* 0x000fc40000000000 */
[----:B------:R-:W-:Y:S01]  /*6da0*/  @!P0 IMAD.MOV R50, RZ, RZ, -R50 ;  /* 0x000000ffff328224 */ /* 0x000fe200078e0a32 */
[----:B------:R-:W-:Y:S01]  /*6db0*/  ISETP.GE.AND P0, PT, R16, RZ, PT ;  /* 0x000000ff1000720c */ /* 0x000fe20003f06270 */
[----:B------:R-:W-:Y:S02]  /*6dc0*/  @!P1 IMAD.IADD R10, R10, 0x1, -R2 ;  /* 0x000000010a0a9824 */ /* 0x000fe400078e0a02 */
[----:B------:R-:W-:Y:S02]  /*6dd0*/  IMAD.MOV.U32 R55, RZ, RZ, R4 ;  /* 0x000000ffff377224 */ /* 0x000fe400078e0004 */
[----:B------:R-:W-:Y:S01]  /*6de0*/  @!P3 IMAD.IADD R5, R5, 0x1, -R2 ;  /* 0x000000010505b824 */ /* 0x000fe200078e0a02 */
[----:B------:R-:W-:Y:S01]  /*6df0*/  ISETP.GE.AND P3, PT, R14, RZ, PT ;  /* 0x000000ff0e00720c */ /* 0x000fe20003f66270 */
[----:B------:R-:W-:Y:S01]  /*6e00*/  IMAD.MOV.U32 R4, RZ, RZ, R12 ;  /* 0x000000ffff047224 */ /* 0x000fe200078e000c */
[----:B------:R-:W-:Y:S01]  /*6e10*/  IABS R14, R13 ;  /* 0x0000000d000e7213 */ /* 0x000fe20000000000 */
[----:B------:R-:W-:Y:S01]  /*6e20*/  @!P5 IMAD.IADD R6, R6, 0x1, -R2 ;  /* 0x000000010606d824 */ /* 0x000fe200078e0a02 */
[----:B------:R-:W-:Y:S01]  /*6e30*/  ISETP.GT.U32.AND P1, PT, R2, R10, PT ;  /* 0x0000000a0200720c */ /* 0x000fe20003f24070 */
[----:B------:R-:W-:-:S04]  /*6e40*/  IMAD.HI.U32 R12, R3, R4, RZ ;  /* 0x00000004030c7227 */ /* 0x000fc800078e00ff */
[----:B------:R-:W-:Y:S02]  /*6e50*/  IMAD.MOV.U32 R91, RZ, RZ, R6 ;  /* 0x000000ffff5b7224 */ /* 0x000fe400078e0006 */
[----:B------:R-:W-:Y:S02]  /*6e60*/  IMAD.MOV.U32 R6, RZ, RZ, R14 ;  /* 0x000000ffff067224 */ /* 0x000fe400078e000e */
[----:B------:R-:W-:Y:S02]  /*6e70*/  @!P4 IMAD.IADD R8, R8, 0x1, -R2 ;  /* 0x000000010808c824 */ /* 0x000fe400078e0a02 */
[----:B------:R-:W-:Y:S02]  /*6e80*/  IMAD.MOV R14, RZ, RZ, -R12 ;  /* 0x000000ffff0e7224 */ /* 0x000fe400078e0a0c */
[----:B------:R-:W-:Y:S01]  /*6e90*/  @!P6 IMAD.MOV R55, RZ, RZ, -R55 ;  /* 0x000000ffff37e224 */ /* 0x000fe200078e0a37 */
[C---:B------:R-:W-:Y:S01]  /*6ea0*/  ISETP.GT.U32.AND P6, PT, R2.reuse, R8, PT ;  /* 0x000000080200720c */ /* 0x040fe20003fc4070 */
[----:B------:R-:W-:Y:S01]  /*6eb0*/  @!P0 IMAD.MOV R91, RZ, RZ, -R91 ;  /* 0x000000ffff5b8224 */ /* 0x000fe200078e0a5b */
[C---:B------:R-:W-:Y:S01]  /*6ec0*/  ISETP.GT.U32.AND P0, PT, R2.reuse, R9, PT ;  /* 0x000000090200720c */ /* 0x040fe20003f04070 */
[----:B------:R-:W-:-:S02]  /*6ed0*/  IMAD R4, R2, R14, R4 ;  /* 0x0000000e02047224 */ /* 0x000fc400078e0204 */
[--C-:B------:R-:W-:Y:S02]  /*6ee0*/  @!P1 IMAD.IADD R10, R10, 0x1, -R2.reuse ;  /* 0x000000010a0a9824 */ /* 0x100fe400078e0a02 */
[----:B------:R-:W-:Y:S01]  /*6ef0*/  VIADD R12, R0, 0x39 ;  /* 0x00000039000c7836 */ /* 0x000fe20000000000 */
[C---:B------:R-:W-:Y:S02]  /*6f00*/  ISETP.GT.U32.AND P1, PT, R2.reuse, R4, PT ;  /* 0x000000040200720c */ /* 0x040fe40003f24070 */
[----:B------:R-:W-:Y:S01]  /*6f10*/  ISETP.GE.AND P5, PT, R15, RZ, PT ;  /* 0x000000ff0f00720c */ /* 0x000fe20003fa6270 */
[----:B------:R-:W-:Y:S01]  /*6f20*/  IMAD.HI.U32 R15, R3, R6, RZ ;  /* 0x00000006030f7227 */ /* 0x000fe200078e00ff */
[----:B------:R-:W-:Y:S02]  /*6f30*/  ISETP.GT.U32.AND P4, PT, R2, R5, PT ;  /* 0x000000050200720c */ /* 0x000fe40003f84070 */
[----:B------:R-:W-:Y:S01]  /*6f40*/  IABS R14, R12 ;  /* 0x0000000c000e7213 */ /* 0x000fe20000000000 */
[----:B------:R-:W-:-:S02]  /*6f50*/  @!P6 IMAD.IADD R8, R8, 0x1, -R2 ;  /* 0x000000010808e824 */ /* 0x000fc400078e0a02 */
[----:B------:R-:W-:Y:S02]  /*6f60*/  IMAD.MOV R15, RZ, RZ, -R15 ;  /* 0x000000ffff0f7224 */ /* 0x000fe400078e0a0f */
[----:B------:R-:W-:Y:S01]  /*6f70*/  @!P0 IMAD.IADD R9, R9, 0x1, -R2 ;  /* 0x0000000109098824 */ /* 0x000fe200078e0a02 */
[----:B------:R-:W-:Y:S01]  /*6f80*/  ISETP.GE.AND P0, PT, R11, RZ, PT ;  /* 0x000000ff0b00720c */ /* 0x000fe20003f06270 */
[----:B------:R-:W-:Y:S02]  /*6f90*/  IMAD.MOV.U32 R11, RZ, RZ, R14 ;  /* 0x000000ffff0b7224 */ /* 0x000fe400078e000e */
[----:B------:R-:W-:Y:S02]  /*6fa0*/  IMAD R6, R2, R15, R6 ;  /* 0x0000000f02067224 */ /* 0x000fe400078e0206 */
[----:B------:R-:W-:Y:S01]  /*6fb0*/  @!P1 IMAD.IADD R4, R4, 0x1, -R2 ;  /* 0x0000000104049824 */ /* 0x000fe200078e0a02 */
[----:B------:R-:W-:Y:S01]  /*6fc0*/  ISETP.GT.U32.AND P1, PT, R2, R9, PT ;  /* 0x000000090200720c */ /* 0x000fe20003f24070 */
[----:B------:R-:W-:-:S02]  /*6fd0*/  IMAD.MOV.U32 R89, RZ, RZ, R8 ;  /* 0x000000ffff597224 */ /* 0x000fc400078e0008 */
[----:B------:R-:W-:-:S04]  /*6fe0*/  IMAD.HI.U32 R18, R3, R11, RZ ;  /* 0x0000000b03127227 */ /* 0x000fc800078e00ff */
[----:B------:R-:W-:Y:S01]  /*6ff0*/  @!P3 IMAD.MOV R89, RZ, RZ, -R89 ;  /* 0x000000ffff59b224 */ /* 0x000fe200078e0a59 */
[----:B------:R-:W-:Y:S01]  /*7000*/  ISETP.GT.U32.AND P3, PT, R2, R6, PT ;  /* 0x000000060200720c */ /* 0x000fe20003f64070 */
[----:B------:R-:W-:Y:S02]  /*7010*/  @!P4 IMAD.IADD R5, R5, 0x1, -R2 ;  /* 0x000000010505c824 */ /* 0x000fe400078e0a02 */
[----:B------:R-:W-:Y:S02]  /*7020*/  IMAD.MOV R18, RZ, RZ, -R18 ;  /* 0x000000ffff127224 */ /* 0x000fe400078e0a12 */
[----:B------:R-:W-:Y:S02]  /*7030*/  IMAD.MOV.U32 R90, RZ, RZ, R5 ;  /* 0x000000ffff5a7224 */ /* 0x000fe400078e0005 */
[----:B------:R-:W-:Y:S02]  /*7040*/  VIADD R16, R0, 0x3b ;  /* 0x0000003b00107836 */ /* 0x000fe40000000000 */
[----:B------:R-:W-:Y:S01]  /*7050*/  IMAD R5, R2, R18, R11 ;  /* 0x0000001202057224 */ /* 0x000fe200078e020b */
[----:B------:R-:W-:Y:S01]  /*7060*/  ISETP.GE.AND P4, PT, R17, RZ, PT ;  /* 0x000000ff1100720c */ /* 0x000fe20003f86270 */
[----:B------:R-:W-:Y:S01]  /*7070*/  VIADD R14, R0, 0x3a ;  /* 0x0000003a000e7836 */ /* 0x000fe20000000000 */
[----:B------:R-:W-:Y:S01]  /*7080*/  ISETP.GE.AND P6, PT, R19, RZ, PT ;  /* 0x000000ff1300720c */ /* 0x000fe20003fc6270 */
[----:B------:R-:W-:Y:S01]  /*7090*/  @!P1 IMAD.IADD R9, R9, 0x1, -R2 ;  /* 0x0000000109099824 */ /* 0x000fe200078e0a02 */
[----:B------:R-:W-:-:S02]  /*70a0*/  IABS R19, R16 ;  /* 0x0000001000137213 */ /* 0x000fc40000000000 */
[----:B------:R-:W-:Y:S01]  /*70b0*/  ISETP.GT.U32.AND P1, PT, R2, R5, PT ;  /* 0x000000050200720c */ /* 0x000fe20003f24070 */
[----:B------:R-:W-:Y:S01]  /*70c0*/  @!P3 IMAD.IADD R6, R6, 0x1, -R2 ;  /* 0x000000010606b824 */ /* 0x000fe200078e0a02 */
[----:B------:R-:W-:Y:S01]  /*70d0*/  IABS R17, R14 ;  /* 0x0000000e00117213 */ /* 0x000fe20000000000 */
[----:B------:R-:W-:Y:S01]  /*70e0*/  @!P5 IMAD.MOV R90, RZ, RZ, -R90 ;  /* 0x000000ffff5ad224 */ /* 0x000fe200078e0a5a */
[C---:B------:R-:W-:Y:S01]  /*70f0*/  ISETP.GT.U32.AND P5, PT, R2.reuse, R4, PT ;  /* 0x000000040200720c */ /* 0x040fe20003fa4070 */
[----:B------:R-:W-:Y:S02]  /*7100*/  IMAD.MOV.U32 R88, RZ, RZ, R10 ;  /* 0x000000ffff587224 */ /* 0x000fe400078e000a */
[----:B------:R-:W-:Y:S01]  /*7110*/  IMAD.MOV.U32 R10, RZ, RZ, R19 ;  /* 0x000000ffff0a7224 */ /* 0x000fe200078e0013 */
[----:B------:R-:W-:Y:S01]  /*7120*/  ISETP.GT.U32.AND P3, PT, R2, R6, PT ;  /* 0x000000060200720c */ /* 0x000fe20003f64070 */
[----:B------:R-:W-:Y:S02]  /*7130*/  VIADD R15, R0, 0x3c ;  /* 0x0000003c000f7836 */ /* 0x000fe40000000000 */
[----:B------:R-:W-:-:S02]  /*7140*/  IMAD.MOV.U32 R8, RZ, RZ, R17 ;  /* 0x000000ffff087224 */ /* 0x000fc400078e0011 */
[----:B------:R-:W-:Y:S01]  /*7150*/  IMAD.HI.U32 R17, R3, R10, RZ ;  /* 0x0000000a03117227 */ /* 0x000fe200078e00ff */
[----:B------:R-:W-:-:S03]  /*7160*/  IABS R20, R15 ;  /* 0x0000000f00147213 */ /* 0x000fc60000000000 */
[----:B------:R-:W-:Y:S01]  /*7170*/  @!P4 IMAD.MOV R88, RZ, RZ, -R88 ;  /* 0x000000ffff58c224 */ /* 0x000fe200078e0a58 */
[----:B------:R-:W-:Y:S01]  /*7180*/  ISETP.GE.AND P4, PT, R13, RZ, PT ;  /* 0x000000ff0d00720c */ /* 0x000fe20003f86270 */
[----:B------:R-:W-:-:S04]  /*7190*/  IMAD.HI.U32 R13, R3, R8, RZ ;  /* 0x00000008030d7227 */ /* 0x000fc800078e00ff */
[----:B------:R-:W-:Y:S02]  /*71a0*/  IMAD.MOV R18, RZ, RZ, -R17 ;  /* 0x000000ffff127224 */ /* 0x000fe400078e0a11 */
[----:B------:R-:W-:Y:S02]  /*71b0*/  IMAD.MOV.U32 R87, RZ, RZ, R9 ;  /* 0x000000ffff577224 */ /* 0x000fe400078e0009 */
[----:B------:R-:W-:Y:S02]  /*71c0*/  @!P1 IMAD.IADD R5, R5, 0x1, -R2 ;  /* 0x0000000105059824 */ /* 0x000fe400078e0a02 */
[----:B------:R-:W-:Y:S02]  /*71d0*/  IMAD.MOV.U32 R11, RZ, RZ, R20 ;  /* 0x000000ffff0b7224 */ /* 0x000fe400078e0014 */
[----:B------:R-:W-:Y:S02]  /*71e0*/  IMAD.MOV R13, RZ, RZ, -R13 ;  /* 0x000000ffff0d7224 */ /* 0x000fe400078e0a0d */
[----:B------:R-:W-:-:S02]  /*71f0*/  IMAD R10, R2, R18, R10 ;  /* 0x00000012020a7224 */ /* 0x000fc400078e020a */
[----:B------:R-:W-:Y:S01]  /*7200*/  @!P6 IMAD.MOV R87, RZ, RZ, -R87 ;  /* 0x000000ffff57e224 */ /* 0x000fe200078e0a57 */
[----:B------:R-:W-:Y:S01]  /*7210*/  ISETP.GT.U32.AND P6, PT, R2, R5, PT ;  /* 0x000000050200720c */ /* 0x000fe20003fc4070 */
[----:B------:R-:W-:Y:S01]  /*7220*/  @!P5 IMAD.IADD R4, R4, 0x1, -R2 ;  /* 0x000000010404d824 */ /* 0x000fe200078e0a02 */
[----:B------:R-:W-:Y:S01]  /*7230*/  ISETP.GE.AND P5, PT, R12, RZ, PT ;  /* 0x000000ff0c00720c */ /* 0x000fe20003fa6270 */
[----:B------:R-:W-:Y:S02]  /*7240*/  VIADD R12, R0, 0x3d ;  /* 0x0000003d000c7836 */ /* 0x000fe40000000000 */
[----:B------:R-:W-:-:S04]  /*7250*/  IMAD.HI.U32 R19, R3, R11, RZ ;  /* 0x0000000b03137227 */ /* 0x000fc800078e00ff */
[----:B------:R-:W-:Y:S02]  /*7260*/  IMAD R8, R2, R13, R8 ;  /* 0x0000000d02087224 */ /* 0x000fe400078e0208 */
[----:B------:R-:W-:Y:S01]  /*7270*/  @!P3 IMAD.IADD R6, R6, 0x1, -R2 ;  /* 0x000000010606b824 */ /* 0x000fe200078e0a02 */
[C---:B------:R-:W-:Y:S01]  /*7280*/  ISETP.GT.U32.AND P3, PT, R2.reuse, R10, PT ;  /* 0x0000000a0200720c */ /* 0x040fe20003f64070 */
[----:B------:R-:W-:Y:S01]  /*7290*/  IMAD.MOV R17, RZ, RZ, -R19 ;  /* 0x000000ffff117224 */ /* 0x000fe200078e0a13 */
[----:B------:R-:W-:Y:S02]  /*72a0*/  IABS R13, R12 ;  /* 0x0000000c000d7213 */ /* 0x000fe40000000000 */
[C---:B------:R-:W-:Y:S01]  /*72b0*/  ISETP.GT.U32.AND P1, PT, R2.reuse, R8, PT ;  /* 0x000000080200720c */ /* 0x040fe20003f24070 */
[----:B------:R-:W-:Y:S02]  /*72c0*/  IMAD R9, R2, R17, R11 ;  /* 0x0000001102097224 */ /* 0x000fe400078e020b */
[----:B------:R-:W-:-:S02]  /*72d0*/  IMAD.MOV.U32 R11, RZ, RZ, R13 ;  /* 0x000000ffff0b7224 */ /* 0x000fc400078e000d */
[----:B------:R-:W-:Y:S02]  /*72e0*/  IMAD.MOV.U32 R49, RZ, RZ, R6 ;  /* 0x000000ffff317224 */ /* 0x000fe400078e0006 */
[----:B------:R-:W-:Y:S02]  /*72f0*/  VIADD R13, R0, 0x3e ;  /* 0x0000003e000d7836 */ /* 0x000fe40000000000 */
[--C-:B------:R-:W-:Y:S02]  /*7300*/  @!P6 IMAD.IADD R5, R5, 0x1, -R2.reuse ;  /* 0x000000010505e824 */ /* 0x100fe400078e0a02 */
[----:B------:R-:W-:Y:S01]  /*7310*/  @!P4 IMAD.MOV R49, RZ, RZ, -R49 ;  /* 0x000000ffff31c224 */ /* 0x000fe200078e0a31 */
[----:B------:R-:W-:Y:S01]  /*7320*/  ISETP.GT.U32.AND P4, PT, R2, R9, PT ;  /* 0x000000090200720c */ /* 0x000fe20003f84070 */
[----:B------:R-:W-:Y:S01]  /*7330*/  @!P3 IMAD.IADD R10, R10, 0x1, -R2 ;  /* 0x000000010a0ab824 */ /* 0x000fe200078e0a02 */
[----:B------:R-:W-:Y:S01]  /*7340*/  IABS R6, R13 ;  /* 0x0000000d00067213 */ /* 0x000fe20000000000 */
[----:B------:R-:W-:-:S02]  /*7350*/  IMAD.MOV.U32 R53, RZ, RZ, R5 ;  /* 0x000000ffff357224 */ /* 0x000fc400078e0005 */
[----:B------:R-:W-:Y:S02]  /*7360*/  @!P1 IMAD.IADD R8, R8, 0x1, -R2 ;  /* 0x0000000108089824 */ /* 0x000fe400078e0a02 */
[----:B------:R-:W-:Y:S01]  /*7370*/  @!P5 IMAD.MOV R53, RZ, RZ, -R53 ;  /* 0x000000ffff35d224 */ /* 0x000fe200078e0a35 */
[C---:B------:R-:W-:Y:S01]  /*7380*/  ISETP.GT.U32.AND P5, PT, R2.reuse, R10, PT ;  /* 0x0000000a0200720c */ /* 0x040fe20003fa4070 */
[----:B------:R-:W-:Y:S01]  /*7390*/  IMAD.HI.U32 R5, R3, R6, RZ ;  /* 0x0000000603057227 */ /* 0x000fe200078e00ff */
[----:B------:R-:W-:-:S03]  /*73a0*/  ISETP.GT.U32.AND P3, PT, R2, R8, PT ;  /* 0x000000080200720c */ /* 0x000fc60003f64070 */
[----:B------:R-:W-:Y:S02]  /*73b0*/  IMAD.MOV.U32 R86, RZ, RZ, R4 ;  /* 0x000000ffff567224 */ /* 0x000fe400078e0004 */
[----:B------:R-:W-:-:S04]  /*73c0*/  IMAD.HI.U32 R4, R3, R11, RZ ;  /* 0x0000000b03047227 */ /* 0x000fc800078e00ff */
[----:B------:R-:W-:Y:S02]  /*73d0*/  IMAD.MOV R17, RZ, RZ, -R5 ;  /* 0x000000ffff117224 */ /* 0x000fe400078e0a05 */
[----:B------:R-:W-:Y:S02]  /*73e0*/  IMAD.MOV R4, RZ, RZ, -R4 ;  /* 0x000000ffff047224 */ /* 0x000fe400078e0a04 */
[----:B------:R-:W-:Y:S02]  /*73f0*/  @!P4 IMAD.IADD R9, R9, 0x1, -R2 ;  /* 0x000000010909c824 */ /* 0x000fe400078e0a02 */
[C---:B------:R-:W-:Y:S02]  /*7400*/  IMAD R6, R2.reuse, R17, R6 ;  /* 0x0000001102067224 */ /* 0x040fe400078e0206 */
[C---:B------:R-:W-:Y:S01]  /*7410*/  IMAD R4, R2.reuse, R4, R11 ;  /* 0x0000000402047224 */ /* 0x040fe200078e020b */
[----:B------:R-:W-:Y:S01]  /*7420*/  ISETP.GT.U32.AND P4, PT, R2, R9, PT ;  /* 0x000000090200720c */ /* 0x000fe20003f84070 */
[--C-:B------:R-:W-:Y:S01]  /*7430*/  @!P5 IMAD.IADD R10, R10, 0x1, -R2.reuse ;  /* 0x000000010a0ad824 */ /* 0x100fe200078e0a02 */
[----:B------:R-:W-:Y:S01]  /*7440*/  ISETP.GT.U32.AND P5, PT, R2, R6, PT ;  /* 0x000000060200720c */ /* 0x000fe20003fa4070 */
[----:B------:R-:W-:Y:S01]  /*7450*/  @!P3 IMAD.IADD R8, R8, 0x1, -R2 ;  /* 0x000000010808b824 */ /* 0x000fe200078e0a02 */
[----:B------:R-:W-:Y:S01]  /*7460*/  ISETP.GE.AND P6, PT, R16, RZ, PT ;  /* 0x000000ff1000720c */ /* 0x000fe20003fc6270 */
[----:B------:R-:W-:Y:S01]  /*7470*/  VIADD R16, R0, 0x41 ;  /* 0x0000004100107836 */ /* 0x000fe20000000000 */
[----:B------:R-:W-:Y:S01]  /*7480*/  ISETP.GT.U32.AND P3, PT, R2, R4, PT ;  /* 0x000000040200720c */ /* 0x000fe20003f64070 */
[----:B------:R-:W-:Y:S01]  /*7490*/  @!P0 IMAD.MOV R86, RZ, RZ, -R86 ;  /* 0x000000ffff568224 */ /* 0x000fe200078e0a56 */
[----:B------:R-:W-:Y:S01]  /*74a0*/  ISETP.GE.AND P0, PT, R14, RZ, PT ;  /* 0x000000ff0e00720c */ /* 0x000fe20003f06270 */
[----:B------:R-:W-:Y:S01]  /*74b0*/  VIADD R14, R0, 0x3f ;  /* 0x0000003f000e7836 */ /* 0x000fe20000000000 */
[----:B------:R-:W-:-:S03]  /*74c0*/  IABS R18, R16 ;  /* 0x0000001000127213 */ /* 0x000fc60000000000 */
[--C-:B------:R-:W-:Y:S01]  /*74d0*/  @!P4 IMAD.IADD R9, R9, 0x1, -R2.reuse ;  /* 0x000000010909c824 */ /* 0x100fe200078e0a02 */
[----:B------:R-:W-:Y:S01]  /*74e0*/  ISETP.GE.AND P4, PT, R12, RZ, PT ;  /* 0x000000ff0c00720c */ /* 0x000fe20003f86270 */
[----:B------:R-:W-:Y:S01]  /*74f0*/  @!P5 IMAD.IADD R6, R6, 0x1, -R2 ;  /* 0x000000010606d824 */ /* 0x000fe200078e0a02 */
[----:B------:R-:W-:Y:S01]  /*7500*/  ISETP.GE.AND P1, PT, R15, RZ, PT ;  /* 0x000000ff0f00720c */ /* 0x000fe20003f26270 */
[----:B------:R-:W-:Y:S01]  /*7510*/  IMAD.MOV.U32 R12, RZ, RZ, R18 ;  /* 0x000000ffff0c7224 */ /* 0x000fe200078e0012 */
[----:B------:R-:W-:Y:S01]  /*7520*/  IABS R11, R14 ;  /* 0x0000000e000b7213 */ /* 0x000fe20000000000 */
[----:B------:R-:W-:Y:S01]  /*7530*/  VIADD R15, R0, 0x40 ;  /* 0x00000040000f7836 */ /* 0x000fe20000000000 */
[----:B------:R-:W-:Y:S01]  /*7540*/  ISETP.GT.U32.AND P5, PT, R2, R6, PT ;  /* 0x000000060200720c */ /* 0x000fe20003fa4070 */
[----:B------:R-:W-:Y:S01]  /*7550*/  @!P3 IMAD.IADD R4, R4, 0x1, -R2 ;  /* 0x000000010404b824 */ /* 0x000fe200078e0a02 */
[----:B------:R-:W-:Y:S01]  /*7560*/  ISETP.GE.AND P3, PT, R13, RZ, PT ;  /* 0x000000ff0d00720c */ /* 0x000fe20003f66270 */
[----:B------:R-:W-:-:S04]  /*7570*/  IMAD.HI.U32 R13, R3, R12, RZ ;  /* 0x0000000c030d7227 */ /* 0x000fc800078e00ff */
[----:B------:R-:W-:Y:S01]  /*7580*/  IMAD.MOV.U32 R5, RZ, RZ, R11 ;  /* 0x000000ffff057224 */ /* 0x000fe200078e000b */
[----:B------:R-:W-:Y:S01]  /*7590*/  IABS R11, R15 ;  /* 0x0000000f000b7213 */ /* 0x000fe20000000000 */
[----:B------:R-:W-:Y:S02]  /*75a0*/  IMAD.MOV.U32 R83, RZ, RZ, R10 ;  /* 0x000000ffff537224 */ /* 0x000fe400078e000a */
[----:B------:R-:W-:Y:S02]  /*75b0*/  IMAD.MOV.U32 R84, RZ, RZ, R8 ;  /* 0x000000ffff547224 */ /* 0x000fe400078e0008 */
[----:B------:R-:W-:Y:S02]  /*75c0*/  IMAD.MOV R10, RZ, RZ, -R13 ;  /* 0x000000ffff0a7224 */ /* 0x000fe400078e0a0d */
[----:B------:R-:W-:Y:S02]  /*75d0*/  IMAD.MOV.U32 R82, RZ, RZ, R9 ;  /* 0x000000ffff527224 */ /* 0x000fe400078e0009 */
[----:B------:R-:W-:-:S04]  /*75e0*/  IMAD.HI.U32 R18, R3, R11, RZ ;  /* 0x0000000b03127227 */ /* 0x000fc800078e00ff */
[----:B------:R-:W-:Y:S01]  /*75f0*/  @!P0 IMAD.MOV R84, RZ, RZ, -R84 ;  /* 0x000000ffff548224 */ /* 0x000fe200078e0a54 */
[C---:B------:R-:W-:Y:S01]  /*7600*/  ISETP.GT.U32.AND P0, PT, R2.reuse, R4, PT ;  /* 0x000000040200720c */ /* 0x040fe20003f04070 */
[----:B------:R-:W-:Y:S02]  /*7610*/  IMAD R9, R2, R10, R12 ;  /* 0x0000000a02097224 */ /* 0x000fe400078e020c */
[----:B------:R-:W-:-:S04]  /*7620*/  IMAD.HI.U32 R17, R3, R5, RZ ;  /* 0x0000000503117227 */ /* 0x000fc800078e00ff */
[----:B------:R-:W-:Y:S02]  /*7630*/  IMAD.MOV R8, RZ, RZ, -R18 ;  /* 0x000000ffff087224 */ /* 0x000fe400078e0a12 */
[----:B------:R-:W-:Y:S01]  /*7640*/  @!P5 IMAD.IADD R6, R6, 0x1, -R2 ;  /* 0x000000010606d824 */ /* 0x000fe200078e0a02 */
[C---:B------:R-:W-:Y:S01]  /*7650*/  ISETP.GT.U32.AND P5, PT, R2.reuse, R9, PT ;  /* 0x000000090200720c */ /* 0x040fe20003fa4070 */
[----:B------:R-:W-:Y:S02]  /*7660*/  IMAD.MOV R17, RZ, RZ, -R17 ;  /* 0x000000ffff117224 */ /* 0x000fe400078e0a11 */
[----:B------:R-:W-:Y:S02]  /*7670*/  IMAD R8, R2, R8, R11 ;  /* 0x0000000802087224 */ /* 0x000fe400078e020b */
[----:B------:R-:W-:Y:S02]  /*7680*/  VIADD R11, R0, 0x42 ;  /* 0x00000042000b7836 */ /* 0x000fe40000000000 */
[----:B------:R-:W-:-:S02]  /*7690*/  IMAD R5, R2, R17, R5 ;  /* 0x0000001102057224 */ /* 0x000fc400078e0205 */
[----:B------:R-:W-:Y:S01]  /*76a0*/  @!P6 IMAD.MOV R83, RZ, RZ, -R83 ;  /* 0x000000ffff53e224 */ /* 0x000fe200078e0a53 */
[----:B------:R-:W-:Y:S01]  /*76b0*/  IABS R10, R11 ;  /* 0x0000000b000a7213 */ /* 0x000fe20000000000 */
[----:B------:R-:W-:Y:S01]  /*76c0*/  VIADD R13, R0, 0x43 ;  /* 0x00000043000d7836 */ /* 0x000fe20000000000 */
[----:B------:R-:W-:Y:S01]  /*76d0*/  ISETP.GT.U32.AND P6, PT, R2, R5, PT ;  /* 0x000000050200720c */ /* 0x000fe20003fc4070 */
[----:B------:R-:W-:Y:S02]  /*76e0*/  @!P0 IMAD.IADD R4, R4, 0x1, -R2 ;  /* 0x0000000104048824 */ /* 0x000fe400078e0a02 */
[----:B------:R-:W-:Y:S01]  /*76f0*/  @!P1 IMAD.MOV R82, RZ, RZ, -R82 ;  /* 0x000000ffff529224 */ /* 0x000fe200078e0a52 */
[----:B------:R-:W-:Y:S01]  /*7700*/  ISETP.GT.U32.AND P1, PT, R2, R8, PT ;  /* 0x000000080200720c */ /* 0x000fe20003f24070 */
[----:B------:R-:W-:Y:S01]  /*7710*/  IMAD.MOV.U32 R81, RZ, RZ, R4 ;  /* 0x000000ffff517224 */ /* 0x000fe200078e0004 */
[----:B------:R-:W-:Y:S01]  /*7720*/  IABS R12, R13 ;  /* 0x0000000d000c7213 */ /* 0x000fe20000000000 */
[----:B------:R-:W-:-:S02]  /*7730*/  @!P5 IMAD.IADD R9, R9, 0x1, -R2 ;  /* 0x000000010909d824 */ /* 0x000fc400078e0a02 */
[C---:B------:R-:W-:Y:S01]  /*7740*/  IMAD.HI.U32 R4, R3.reuse, R10, RZ ;  /* 0x0000000a03047227 */ /* 0x040fe200078e00ff */
[----:B------:R-:W-:Y:S02]  /*7750*/  ISETP.GE.AND P0, PT, R14, RZ, PT ;  /* 0x000000ff0e00720c */ /* 0x000fe40003f06270 */
[----:B------:R-:W-:Y:S01]  /*7760*/  ISETP.GT.U32.AND P5, PT, R2, R9, PT ;  /* 0x000000090200720c */ /* 0x000fe20003fa4070 */
[----:B------:R-:W-:Y:S02]  /*7770*/  IMAD.MOV.U32 R80, RZ, RZ, R6 ;  /* 0x000000ffff507224 */ /* 0x000fe400078e0006 */
[----:B------:R-:W-:Y:S02]  /*7780*/  IMAD.MOV R6, RZ, RZ, -R4 ;  /* 0x000000ffff067224 */ /* 0x000fe400078e0a04 */
[----:B------:R-:W-:-:S04]  /*7790*/  IMAD.HI.U32 R14, R3, R12, RZ ;  /* 0x0000000c030e7227 */ /* 0x000fc800078e00ff */
[----:B------:R-:W-:Y:S02]  /*77a0*/  IMAD R6, R2, R6, R10 ;  /* 0x0000000602067224 */ /* 0x000fe400078e020a */
[----:B------:R-:W-:Y:S02]  /*77b0*/  @!P6 IMAD.IADD R5, R5, 0x1, -R2 ;  /* 0x000000010505e824 */ /* 0x000fe400078e0a02 */
[----:B------:R-:W-:Y:S02]  /*77c0*/  IMAD.MOV R10, RZ, RZ, -R14 ;  /* 0x000000ffff0a7224 */ /* 0x000fe400078e0a0e */
[----:B------:R-:W-:Y:S02]  /*77d0*/  @!P1 IMAD.IADD R8, R8, 0x1, -R2 ;  /* 0x0000000108089824 */ /* 0x000fe400078e0a02 */
[----:B------:R-:W-:Y:S01]  /*77e0*/  @!P4 IMAD.MOV R81, RZ, RZ, -R81 ;  /* 0x000000ffff51c224 */ /* 0x000fe200078e0a51 */
[C---:B------:R-:W-:Y:S01]  /*77f0*/  ISETP.GT.U32.AND P4, PT, R2.reuse, R5, PT ;  /* 0x000000050200720c */ /* 0x040fe20003f84070 */
[----:B------:R-:W-:Y:S01]  /*7800*/  IMAD R10, R2, R10, R12 ;  /* 0x0000000a020a7224 */ /* 0x000fe200078e020c */
[----:B------:R-:W-:Y:S01]  /*7810*/  ISETP.GE.AND P6, PT, R15, RZ, PT ;  /* 0x000000ff0f00720c */ /* 0x000fe20003fc6270 */
[----:B------:R-:W-:Y:S01]  /*7820*/  VIADD R15, R0, 0x44 ;  /* 0x00000044000f7836 */ /* 0x000fe20000000000 */
[C---:B------:R-:W-:Y:S01]  /*7830*/  ISETP.GT.U32.AND P1, PT, R2.reuse, R8, PT ;  /* 0x000000080200720c */ /* 0x040fe20003f24070 */
[----:B------:R-:W-:Y:S01]  /*7840*/  @!P5 IMAD.IADD R9, R9, 0x1, -R2 ;  /* 0x000000010909d824 */ /* 0x000fe200078e0a02 */
[----:B------:R-:W-:-:S02]  /*7850*/  ISETP.GT.U32.AND P5, PT, R2, R10, PT ;  /* 0x0000000a0200720c */ /* 0x000fc40003fa4070 */
[----:B------:R-:W-:Y:S01]  /*7860*/  IABS R4, R15 ;  /* 0x0000000f00047213 */ /* 0x000fe20000000000 */
[C---:B------:R-:W-:Y:S02]  /*7870*/  VIADD R12, R0.reuse, 0x45 ;  /* 0x00000045000c7836 */ /* 0x040fe40000000000 */
[----:B------:R-:W-:Y:S02]  /*7880*/  VIADD R17, R0, 0x46 ;  /* 0x0000004600117836 */ /* 0x000fe40000000000 */
[----:B------:R-:W-:Y:S02]  /*7890*/  @!P4 IMAD.IADD R5, R5, 0x1, -R2 ;  /* 0x000000010505c824 */ /* 0x000fe400078e0a02 */
[----:B------:R-:W-:Y:S01]  /*78a0*/  IMAD.HI.U32 R14, R3, R4, RZ ;  /* 0x00000004030e7227 */ /* 0x000fe200078e00ff */
[----:B------:R-:W-:-:S03]  /*78b0*/  ISETP.GT.U32.AND P4, PT, R2, R6, PT ;  /* 0x000000060200720c */ /* 0x000fc60003f84070 */
[----:B------:R-:W-:Y:S01]  /*78c0*/  @!P3 IMAD.MOV R80, RZ, RZ, -R80 ;  /* 0x000000ffff50b224 */ /* 0x000fe200078e0a50 */
[----:B------:R-:W-:Y:S01]  /*78d0*/  ISETP.GE.AND P3, PT, R16, RZ, PT ;  /* 0x000000ff1000720c */ /* 0x000fe20003f66270 */
[----:B------:R-:W-:Y:S01]  /*78e0*/  @!P1 IMAD.IADD R8, R8, 0x1, -R2 ;  /* 0x0000000108089824 */ /* 0x000fe200078e0a02 */
[----:B------:R-:W-:Y:S01]  /*78f0*/  ISETP.GE.AND P1, PT, R11, RZ, PT ;  /* 0x000000ff0b00720c */ /* 0x000fe20003f26270 */
[----:B------:R-:W-:Y:S01]  /*7900*/  IMAD.MOV R19, RZ, RZ, -R14 ;  /* 0x000000ffff137224 */ /* 0x000fe200078e0a0e */
[----:B------:R-:W-:Y:S01]  /*7910*/  IABS R11, R12 ;  /* 0x0000000c000b7213 */ /* 0x000fe20000000000 */
[----:B------:R-:W-:Y:S01]  /*7920*/  IMAD.MOV.U32 R79, RZ, RZ, R5 ;  /* 0x000000ffff4f7224 */ /* 0x000fe200078e0005 */
[----:B------:R-:W-:Y:S01]  /*7930*/  IABS R16, R17 ;  /* 0x0000001100107213 */ /* 0x000fe20000000000 */
[----:B------:R-:W-:Y:S02]  /*7940*/  @!P5 IMAD.IADD R10, R10, 0x1, -R2 ;  /* 0x000000010a0ad824 */ /* 0x000fe400078e0a02 */
[----:B------:R-:W-:-:S02]  /*7950*/  IMAD R4, R2, R19, R4 ;  /* 0x0000001302047224 */ /* 0x000fc400078e0204 */
[----:B------:R-:W-:Y:S01]  /*7960*/  @!P0 IMAD.MOV R79, RZ, RZ, -R79 ;  /* 0x000000ffff4f8224 */ /* 0x000fe200078e0a4f */
[----:B------:R-:W-:Y:S01]  /*7970*/  ISETP.GT.U32.AND P0, PT, R2, R10, PT ;  /* 0x0000000a0200720c */ /* 0x000fe20003f04070 */
[----:B------:R-:W-:Y:S02]  /*7980*/  IMAD.MOV.U32 R46, RZ, RZ, R8 ;  /* 0x000000ffff2e7224 */ /* 0x000fe400078e0008 */
[----:B------:R-:W-:Y:S02]  /*7990*/  IMAD.MOV.U32 R14, RZ, RZ, R16 ;  /* 0x000000ffff0e7224 */ /* 0x000fe400078e0010 */
[----:B------:R-:W-:-:S04]  /*79a0*/  IMAD.HI.U32 R5, R3, R11, RZ ;  /* 0x0000000b03057227 */ /* 0x000fc800078e00ff */
[----:B------:R-:W-:Y:S01]  /*79b0*/  @!P6 IMAD.MOV R46, RZ, RZ, -R46 ;  /* 0x000000ffff2ee224 */ /* 0x000fe200078e0a2e */
[----:B------:R-:W-:Y:S01]  /*79c0*/  ISETP.GT.U32.AND P6, PT, R2, R4, PT ;  /* 0x000000040200720c */ /* 0x000fe20003fc4070 */
[----:B------:R-:W-:Y:S02]  /*79d0*/  VIADD R18, R0, 0x47 ;  /* 0x0000004700127836 */ /* 0x000fe40000000000 */
[----:B------:R-:W-:-:S04]  /*79e0*/  IMAD.HI.U32 R16, R3, R14, RZ ;  /* 0x0000000e03107227 */ /* 0x000fc800078e00ff */
[----:B------:R-:W-:Y:S02]  /*79f0*/  IMAD.MOV R5, RZ, RZ, -R5 ;  /* 0x000000ffff057224 */ /* 0x000fe400078e0a05 */
[----:B------:R-:W-:Y:S01]  /*7a00*/  @!P4 IMAD.IADD R6, R6, 0x1, -R2 ;  /* 0x000000010606c824 */ /* 0x000fe200078e0a02 */
[----:B------:R-:W-:Y:S01]  /*7a10*/  ISETP.GE.AND P4, PT, R13, RZ, PT ;  /* 0x000000ff0d00720c */ /* 0x000fe20003f86270 */
[----:B------:R-:W-:Y:S01]  /*7a20*/  IMAD.MOV R8, RZ, RZ, -R16 ;  /* 0x000000ffff087224 */ /* 0x000fe200078e0a10 */
[----:B------:R-:W-:Y:S01]  /*7a30*/  IABS R13, R18 ;  /* 0x00000012000d7213 */ /* 0x000fe20000000000 */
[C---:B------:R-:W-:Y:S01]  /*7a40*/  IMAD R5, R2.reuse, R5, R11 ;  /* 0x0000000502057224 */ /* 0x040fe200078e020b */
[C---:B------:R-:W-:Y:S01]  /*7a50*/  ISETP.GT.U32.AND P5, PT, R2.reuse, R6, PT ;  /* 0x000000060200720c */ /* 0x040fe20003fa4070 */
[----:B------:R-:W-:Y:S02]  /*7a60*/  IMAD R8, R2, R8, R14 ;  /* 0x0000000802087224 */ /* 0x000fe400078e020e */
[----:B------:R-:W-:Y:S01]  /*7a70*/  @!P0 IMAD.IADD R10, R10, 0x1, -R2 ;  /* 0x000000010a0a8824 */ /* 0x000fe200078e0a02 */
[----:B------:R-:W-:Y:S01]  /*7a80*/  ISETP.GT.U32.AND P0, PT, R2, R5, PT ;  /* 0x000000050200720c */ /* 0x000fe20003f04070 */
[----:B------:R-:W-:-:S04]  /*7a90*/  IMAD.HI.U32 R19, R3, R13, RZ ;  /* 0x0000000d03137227 */ /* 0x000fc800078e00ff */
[----:B------:R-:W-:Y:S02]  /*7aa0*/  IMAD.MOV.U32 R51, RZ, RZ, R9 ;  /* 0x000000ffff337224 */ /* 0x000fe400078e0009 */
[----:B------:R-:W-:Y:S01]  /*7ab0*/  @!P6 IMAD.IADD R4, R4, 0x1, -R2 ;  /* 0x000000010404e824 */ /* 0x000fe200078e0a02 */
[----:B------:R-:W-:Y:S01]  /*7ac0*/  ISETP.GT.U32.AND P6, PT, R2, R8, PT ;  /* 0x000000080200720c */ /* 0x000fe20003fc4070 */
[----:B------:R-:W-:-:S04]  /*7ad0*/  IMAD.MOV R9, RZ, RZ, -R19 ;  /* 0x000000ffff097224 */ /* 0x000fc800078e0a13 */
[----:B------:R-:W-:Y:S02]  /*7ae0*/  IMAD R9, R2, R9, R13 ;  /* 0x0000000902097224 */ /* 0x000fe400078e020d */
[----:B------:R-:W-:Y:S02]  /*7af0*/  VIADD R13, R0, 0x48 ;  /* 0x00000048000d7836 */ /* 0x000fe40000000000 */
[--C-:B------:R-:W-:Y:S02]  /*7b00*/  @!P5 IMAD.IADD R6, R6, 0x1, -R2.reuse ;  /* 0x000000010606d824 */ /* 0x100fe400078e0a02 */
[----:B------:R-:W-:Y:S01]  /*7b10*/  VIADD R14, R0, 0x49 ;  /* 0x00000049000e7836 */ /* 0x000fe20000000000 */
[----:B------:R-:W-:Y:S01]  /*7b20*/  IABS R11, R13 ;  /* 0x0000000d000b7213 */ /* 0x000fe20000000000 */
[----:B------:R-:W-:Y:S01]  /*7b30*/  @!P0 IMAD.IADD R5, R5, 0x1, -R2 ;  /* 0x0000000105058824 */ /* 0x000fe200078e0a02 */
[----:B------:R-:W-:Y:S01]  /*7b40*/  ISETP.GE.AND P5, PT, R12, RZ, PT ;  /* 0x000000ff0c00720c */ /* 0x000fe20003fa6270 */
[----:B------:R-:W-:Y:S01]  /*7b50*/  IMAD.MOV.U32 R78, RZ, RZ, R6 ;  /* 0x000000ffff4e7224 */ /* 0x000fe200078e0006 */
[----:B------:R-:W-:Y:S01]  /*7b60*/  IABS R12, R14 ;  /* 0x0000000e000c7213 */ /* 0x000fe20000000000 */
[----:B------:R-:W-:Y:S01]  /*7b70*/  @!P6 IMAD.IADD R8, R8, 0x1, -R2 ;  /* 0x000000010808e824 */ /* 0x000fe200078e0a02 */
[C---:B------:R-:W-:Y:S01]  /*7b80*/  ISETP.GT.U32.AND P6, PT, R2.reuse, R5, PT ;  /* 0x000000050200720c */ /* 0x040fe20003fc4070 */
[----:B------:R-:W-:Y:S01]  /*7b90*/  IMAD.HI.U32 R6, R3, R11, RZ ;  /* 0x0000000b03067227 */ /* 0x000fe200078e00ff */
[----:B------:R-:W-:-:S03]  /*7ba0*/  ISETP.GT.U32.AND P0, PT, R2, R4, PT ;  /* 0x000000040200720c */ /* 0x000fc60003f04070 */
[----:B------:R-:W-:Y:S01]  /*7bb0*/  @!P1 IMAD.MOV R78, RZ, RZ, -R78 ;  /* 0x000000ffff4e9224 */ /* 0x000fe200078e0a4e */
[----:B------:R-:W-:Y:S01]  /*7bc0*/  ISETP.GT.U32.AND P1, PT, R2, R8, PT ;  /* 0x000000080200720c */ /* 0x000fe20003f24070 */
[----:B------:R-:W-:Y:S02]  /*7bd0*/  IMAD.MOV.U32 R77, RZ, RZ, R10 ;  /* 0x000000ffff4d7224 */ /* 0x000fe400078e000a */
[----:B------:R-:W-:-:S04]  /*7be0*/  IMAD.HI.U32 R19, R3, R12, RZ ;  /* 0x0000000c03137227 */ /* 0x000fc800078e00ff */
[----:B------:R-:W-:Y:S02]  /*7bf0*/  IMAD.MOV R10, RZ, RZ, -R6 ;  /* 0x000000ffff0a7224 */ /* 0x000fe400078e0a06 */
[----:B------:R-:W-:Y:S01]  /*7c00*/  @!P4 IMAD.MOV R77, RZ, RZ, -R77 ;  /* 0x000000ffff4dc224 */ /* 0x000fe200078e0a4d */
[C---:B------:R-:W-:Y:S01]  /*7c10*/  ISETP.GT.U32.AND P4, PT, R2.reuse, R9, PT ;  /* 0x000000090200720c */ /* 0x040fe20003f84070 */
[----:B------:R-:W-:Y:S02]  /*7c20*/  IMAD.MOV R19, RZ, RZ, -R19 ;  /* 0x000000ffff137224 */ /* 0x000fe400078e0a13 */
[----:B------:R-:W-:Y:S02]  /*7c30*/  IMAD R10, R2, R10, R11 ;  /* 0x0000000a020a7224 */ /* 0x000fe400078e020b */
[----:B------:R-:W-:Y:S01]  /*7c40*/  @!P3 IMAD.MOV R51, RZ, RZ, -R51 ;  /* 0x000000ffff33b224 */ /* 0x000fe200078e0a33 */
[----:B------:R-:W-:Y:S01]  /*7c50*/  ISETP.GE.AND P3, PT, R15, RZ, PT ;  /* 0x000000ff0f00720c */ /* 0x000fe20003f66270 */
[----:B------:R-:W-:-:S02]  /*7c60*/  VIADD R16, R0, 0x4a ;  /* 0x0000004a00107836 */ /* 0x000fc40000000000 */
[C---:B------:R-:W-:Y:S02]  /*7c70*/  IMAD R6, R2.reuse, R19, R12 ;  /* 0x0000001302067224 */ /* 0x040fe400078e020c */
[--C-:B------:R-:W-:Y:S01]  /*7c80*/  @!P6 IMAD.IADD R5, R5, 0x1, -R2.reuse ;  /* 0x000000010505e824 */ /* 0x100fe200078e0a02 */
[----:B------:R-:W-:Y:S01]  /*7c90*/  ISETP.GT.U32.AND P6, PT, R2, R10, PT ;  /* 0x0000000a0200720c */ /* 0x000fe20003fc4070 */
[--C-:B------:R-:W-:Y:S01]  /*7ca0*/  @!P1 IMAD.IADD R8, R8, 0x1, -R2.reuse ;  /* 0x0000000108089824 */ /* 0x100fe200078e0a02 */
[----:B------:R-:W-:Y:S01]  /*7cb0*/  IABS R20, R16 ;  /* 0x0000001000147213 */ /* 0x000fe20000000000 */
[----:B------:R-:W-:Y:S01]  /*7cc0*/  @!P0 IMAD.IADD R4, R4, 0x1, -R2 ;  /* 0x0000000104048824 */ /* 0x000fe200078e0a02 */
[----:B------:R-:W-:Y:S01]  /*7cd0*/  ISETP.GT.U32.AND P1, PT, R2, R6, PT ;  /* 0x000000060200720c */ /* 0x000fe20003f24070 */
[----:B------:R-:W-:Y:S02]  /*7ce0*/  VIADD R15, R0, 0x4b ;  /* 0x0000004b000f7836 */ /* 0x000fe40000000000 */
[----:B------:R-:W-:-:S02]  /*7cf0*/  IMAD.MOV.U32 R75, RZ, RZ, R4 ;  /* 0x000000ffff4b7224 */ /* 0x000fc400078e0004 */
[----:B------:R-:W-:Y:S02]  /*7d00*/  @!P4 IMAD.IADD R9, R9, 0x1, -R2 ;  /* 0x000000010909c824 */ /* 0x000fe400078e0a02 */
[----:B------:R-:W-:Y:S01]  /*7d10*/  IMAD.MOV.U32 R11, RZ, RZ, R20 ;  /* 0x000000ffff0b7224 */ /* 0x000fe200078e0014 */
[----:B------:R-:W-:Y:S01]  /*7d20*/  ISETP.GE.AND P0, PT, R17, RZ, PT ;  /* 0x000000ff1100720c */ /* 0x000fe20003f06270 */
[----:B------:R-:W-:Y:S01]  /*7d30*/  @!P3 IMAD.MOV R75, RZ, RZ, -R75 ;  /* 0x000000ffff4bb224 */ /* 0x000fe200078e0a4b */
[----:B------:R-:W-:Y:S01]  /*7d40*/  IABS R17, R15 ;  /* 0x0000000f00117213 */ /* 0x000fe20000000000 */
[----:B------:R-:W-:Y:S01]  /*7d50*/  IMAD.HI.U32 R19, R3, R11, RZ ;  /* 0x0000000b03137227 */ /* 0x000fe200078e00ff */
[----:B------:R-:W-:-:S03]  /*7d60*/  ISETP.GT.U32.AND P3, PT, R2, R9, PT ;  /* 0x000000090200720c */ /* 0x000fc60003f64070 */
[--C-:B------:R-:W-:Y:S02]  /*7d70*/  @!P6 IMAD.IADD R10, R10, 0x1, -R2.reuse ;  /* 0x000000010a0ae824 */ /* 0x100fe400078e0a02 */
[----:B------:R-:W-:Y:S02]  /*7d80*/  IMAD.MOV R4, RZ, RZ, -R19 ;  /* 0x000000ffff047224 */ /* 0x000fe400078e0a13 */
[----:B------:R-:W-:Y:S01]  /*7d90*/  @!P1 IMAD.IADD R6, R6, 0x1, -R2 ;  /* 0x0000000106069824 */ /* 0x000fe200078e0a02 */
[----:B------:R-:W-:Y:S01]  /*7da0*/  ISETP.GT.U32.AND P1, PT, R2, R10, PT ;  /* 0x0000000a0200720c */ /* 0x000fe20003f24070 */
[----:B------:R-:W-:Y:S02]  /*7db0*/  IMAD.MOV.U32 R12, RZ, RZ, R17 ;  /* 0x000000ffff0c7224 */ /* 0x000fe400078e0011 */
[----:B------:R-:W-:Y:S01]  /*7dc0*/  IMAD.MOV.U32 R74, RZ, RZ, R5 ;  /* 0x000000ffff4a7224 */ /* 0x000fe200078e0005 */
[----:B------:R-:W-:Y:S01]  /*7dd0*/  ISETP.GE.AND P4, PT, R18, RZ, PT ;  /* 0x000000ff1200720c */ /* 0x000fe20003f86270 */
[----:B------:R-:W-:-:S02]  /*7de0*/  IMAD R4, R2, R4, R11 ;  /* 0x0000000402047224 */ /* 0x000fc400078e020b */
[----:B------:R-:W-:-:S04]  /*7df0*/  IMAD.HI.U32 R17, R3, R12, RZ ;  /* 0x0000000c03117227 */ /* 0x000fc800078e00ff */
[----:B------:R-:W-:Y:S01]  /*7e00*/  @!P5 IMAD.MOV R74, RZ, RZ, -R74 ;  /* 0x000000ffff4ad224 */ /* 0x000fe200078e0a4a */
[----:B------:R-:W-:Y:S01]  /*7e10*/  ISETP.GT.U32.AND P5, PT, R2, R6, PT ;  /* 0x000000060200720c */ /* 0x000fe20003fa4070 */
[----:B------:R-:W-:Y:S02]  /*7e20*/  VIADD R11, R0, 0x4c ;  /* 0x0000004c000b7836 */ /* 0x000fe40000000000 */
[----:B------:R-:W-:Y:S02]  /*7e30*/  IMAD.MOV R17, RZ, RZ, -R17 ;  /* 0x000000ffff117224 */ /* 0x000fe400078e0a11 */
[----:B------:R-:W-:Y:S01]  /*7e40*/  @!P3 IMAD.IADD R9, R9, 0x1, -R2 ;  /* 0x000000010909b824 */ /* 0x000fe200078e0a02 */
[C---:B------:R-:W-:Y:S01]  /*7e50*/  ISETP.GT.U32.AND P3, PT, R2.reuse, R4, PT ;  /* 0x000000040200720c */ /* 0x040fe20003f64070 */
[----:B------:R-:W-:Y:S01]  /*7e60*/  IMAD.MOV.U32 R72, RZ, RZ, R8 ;  /* 0x000000ffff487224 */ /* 0x000fe200078e0008 */
[----:B------:R-:W-:Y:S01]  /*7e70*/  IABS R8, R11 ;  /* 0x0000000b00087213 */ /* 0x000fe20000000000 */
[----:B------:R-:W-:Y:S01]  /*7e80*/  STL [R1], R24 ;  /* 0x0000001801007387 */ /* 0x000fe20000100800 */
[----:B------:R-:W-:-:S02]  /*7e90*/  IMAD R5, R2, R17, R12 ;  /* 0x0000001102057224 */ /* 0x000fc400078e020c */
[----:B------:R-:W-:Y:S01]  /*7ea0*/  IMAD.MOV.U32 R71, RZ, RZ, R9 ;  /* 0x000000ffff477224 */ /* 0x000fe200078e0009 */
[----:B------:R-:W-:Y:S01]  /*7eb0*/  STL [R1+0x75c], R93 ;  /* 0x00075c5d01007387 */ /* 0x000fe20000100800 */
[----:B------:R-:W-:Y:S01]  /*7ec0*/  @!P0 IMAD.MOV R72, RZ, RZ, -R72 ;  /* 0x000000ffff488224 */ /* 0x000fe200078e0a48 */
[----:B------:R-:W-:Y:S01]  /*7ed0*/  ISETP.GE.AND P0, PT, R14, RZ, PT ;  /* 0x000000ff0e00720c */ /* 0x000fe20003f06270 */
[----:B------:R-:W-:Y:S01]  /*7ee0*/  @!P1 IMAD.IADD R10, R10, 0x1, -R2 ;  /* 0x000000010a0a9824 */ /* 0x000fe200078e0a02 */
[----:B------:R-:W-:Y:S01]  /*7ef0*/  STL [R1+0x760], R92 ;  /* 0x0007605c01007387 */ /* 0x000fe20000100800 */
[----:B------:R-:W-:-:S03]  /*7f00*/  IMAD.HI.U32 R9, R3, R8, RZ ;  /* 0x0000000803097227 */ /* 0x000fc600078e00ff */
[----:B------:R0:W-:Y:S01]  /*7f10*/  STL [R1+0x764], R91 ;  /* 0x0007645b01007387 */ /* 0x0001e20000100800 */
[----:B------:R-:W-:Y:S01]  /*7f20*/  @!P4 IMAD.MOV R71, RZ, RZ, -R71 ;  /* 0x000000ffff47c224 */ /* 0x000fe200078e0a47 */
[----:B------:R-:W-:Y:S01]  /*7f30*/  ISETP.GT.U32.AND P4, PT, R2, R5, PT ;  /* 0x000000050200720c */ /* 0x000fe20003f84070 */
[----:B------:R-:W-:Y:S02]  /*7f40*/  @!P5 IMAD.IADD R6, R6, 0x1, -R2 ;  /* 0x000000010606d824 */ /* 0x000fe400078e0a02 */
[----:B0-----:R-:W-:Y:S02]  /*7f50*/  IMAD.MOV.U32 R91, RZ, RZ, R26 ;  /* 0x000000ffff5b7224 */ /* 0x001fe400078e001a */
[----:B------:R-:W-:Y:S02]  /*7f60*/  IMAD.MOV.U32 R26, RZ, RZ, R10 ;  /* 0x000000ffff1a7224 */ /* 0x000fe400078e000a */
[----:B------:R-:W-:Y:S02]  /*7f70*/  IMAD.MOV R10, RZ, RZ, -R9 ;  /* 0x000000ffff0a7224 */ /* 0x000fe400078e0a09 */
[----:B------:R-:W-:-:S02]  /*7f80*/  @!P3 IMAD.IADD R4, R4, 0x1, -R2 ;  /* 0x000000010404b824 */ /* 0x000fc400078e0a02 */
[C---:B------:R-:W-:Y:S02]  /*7f90*/  IMAD R10, R2.reuse, R10, R8 ;  /* 0x0000000a020a7224 */ /* 0x040fe400078e0208 */
[----:B------:R-:W-:Y:S01]  /*7fa0*/  IMAD.MOV.U32 R44, RZ, RZ, R6 ;  /* 0x000000ffff2c7224 */ /* 0x000fe200078e0006 */
[----:B------:R-:W-:-:S03]  /*7fb0*/  ISETP.GT.U32.AND P3, PT, R2, R4, PT ;  /* 0x000000040200720c */ /* 0x000fc60003f64070 */
[----:B------:R-:W-:Y:S01]  /*7fc0*/  @!P0 IMAD.MOV R44, RZ, RZ, -R44 ;  /* 0x000000ffff2c8224 */ /* 0x000fe200078e0a2c */
[----:B------:R-:W-:Y:S01]  /*7fd0*/  ISETP.GT.U32.AND P0, PT, R2, R10, PT ;  /* 0x0000000a0200720c */ /* 0x000fe20003f04070 */
[--C-:B------:R-:W-:Y:S02]  /*7fe0*/  @!P4 IMAD.IADD R5, R5, 0x1, -R2.reuse ;  /* 0x000000010505c824 */ /* 0x100fe400078e0a02 */
[C---:B------:R-:W-:Y:S02]  /*7ff0*/  VIADD R9, R0.reuse, 0x4d ;  /* 0x0000004d00097836 */ /* 0x040fe40000000000 */
[----:B------:R-:W-:Y:S01]  /*8000*/  VIADD R8, R0, 0x4e ;  /* 0x0000004e00087836 */ /* 0x000fe20000000000 */
[----:B------:R-:W-:Y:S02]  /*8010*/  ISETP.GT.U32.AND P4, PT, R2, R5, PT ;  /* 0x000000050200720c */ /* 0x000fe40003f84070 */
[----:B------:R-:W-:Y:S01]  /*8020*/  IABS R14, R9 ;  /* 0x00000009000e7213 */ /* 0x000fe20000000000 */
[----:B------:R-:W-:Y:S01]  /*8030*/  @!P3 IMAD.IADD R4, R4, 0x1, -R2 ;  /* 0x000000010404b824 */ /* 0x000fe200078e0a02 */
[----:B------:R-:W-:-:S02]  /*8040*/  ISETP.GE.AND P5, PT, R15, RZ, PT ;  /* 0x000000ff0f00720c */ /* 0x000fc40003fa6270 */
[----:B------:R-:W-:Y:S01]  /*8050*/  ISETP.GE.AND P1, PT, R16, RZ, PT ;  /* 0x000000ff1000720c */ /* 0x000fe20003f26270 */
[----:B------:R-:W-:Y:S01]  /*8060*/  @!P0 IMAD.IADD R10, R10, 0x1, -R2 ;  /* 0x000000010a0a8824 */ /* 0x000fe200078e0a02 */
[----:B------:R-:W-:Y:S02]  /*8070*/  IABS R15, R8 ;  /* 0x00000008000f7213 */ /* 0x000fe40000000000 */
[----:B------:R-:W-:Y:S01]  /*8080*/  ISETP.GE.AND P3, PT, R9, RZ, PT ;  /* 0x000000ff0900720c */ /* 0x000fe20003f66270 */
[----:B------:R-:W-:Y:S01]  /*8090*/  IMAD.HI.U32 R9, R3, R14, RZ ;  /* 0x0000000e03097227 */ /* 0x000fe200078e00ff */
[----:B------:R-:W-:-:S03]  /*80a0*/  ISETP.GT.U32.AND P0, PT, R2, R10, PT ;  /* 0x0000000a0200720c */ /* 0x000fc60003f04070 */
[----:B------:R-:W-:Y:S01]  /*80b0*/  IMAD.HI.U32 R6, R3, R15, RZ ;  /* 0x0000000f03067227 */ /* 0x000fe200078e00ff */
[----:B------:R-:W-:-:S03]  /*80c0*/  ISETP.GE.AND P6, PT, R13, RZ, PT ;  /* 0x000000ff0d00720c */ /* 0x000fc60003fc6270 */
[----:B------:R-:W-:Y:S02]  /*80d0*/  IMAD.MOV R9, RZ, RZ, -R9 ;  /* 0x000000ffff097224 */ /* 0x000fe400078e0a09 */
[----:B------:R-:W-:Y:S01]  /*80e0*/  @!P4 IMAD.IADD R5, R5, 0x1, -R2 ;  /* 0x000000010505c824 */ /* 0x000fe200078e0a02 */
[----:B------:R-:W-:Y:S01]  /*80f0*/  ISETP.GE.AND P4, PT, R8, RZ, PT ;  /* 0x000000ff0800720c */ /* 0x000fe20003f86270 */
[----:B------:R-:W-:Y:S02]  /*8100*/  IMAD.MOV R8, RZ, RZ, -R6 ;  /* 0x000000ffff087224 */ /* 0x000fe400078e0a06 */
[C---:B------:R-:W-:Y:S02]  /*8110*/  IMAD R14, R2.reuse, R9, R14 ;  /* 0x00000009020e7224 */ /* 0x040fe400078e020e */
[----:B------:R-:W-:Y:S02]  /*8120*/  IMAD.MOV.U32 R69, RZ, RZ, R4 ;  /* 0x000000ffff457224 */ /* 0x000fe400078e0004 */
[----:B------:R-:W-:-:S02]  /*8130*/  IMAD R15, R2, R8, R15 ;  /* 0x00000008020f7224 */ /* 0x000fc400078e020f */
[----:B------:R-:W-:Y:S01]  /*8140*/  @!P1 IMAD.MOV R69, RZ, RZ, -R69 ;  /* 0x000000ffff459224 */ /* 0x000fe200078e0a45 */
[----:B------:R-:W-:Y:S01]  /*8150*/  ISETP.GT.U32.AND P1, PT, R2, R14, PT ;  /* 0x0000000e0200720c */ /* 0x000fe20003f24070 */
[----:B------:R-:W-:Y:S01]  /*8160*/  @!P0 IMAD.IADD R10, R10, 0x1, -R2 ;  /* 0x000000010a0a8824 */ /* 0x000fe200078e0a02 */
[----:B------:R-:W-:Y:S01]  /*8170*/  ISETP.GT.U32.AND P0, PT, R2, R15, PT ;  /* 0x0000000f0200720c */ /* 0x000fe20003f04070 */
[----:B------:R-:W-:Y:S01]  /*8180*/  @!P6 IMAD.MOV R26, RZ, RZ, -R26 ;  /* 0x000000ffff1ae224 */ /* 0x000fe200078e0a1a */
[----:B------:R-:W-:Y:S01]  /*8190*/  ISETP.GE.AND P6, PT, R11, RZ, PT ;  /* 0x000000ff0b00720c */ /* 0x000fe20003fc6270 */
[C---:B------:R-:W-:Y:S02]  /*81a0*/  VIADD R43, R0.reuse, 0x50 ;  /* 0x00000050002b7836 */ /* 0x040fe40000000000 */
[----:B------:R-:W-:-:S03]  /*81b0*/  VIADD R11, R0, 0x4f ;  /* 0x0000004f000b7836 */ /* 0x000fc60000000000 */
[----:B------:R-:W-:Y:S02]  /*81c0*/  IABS R12, R43 ;  /* 0x0000002b000c7213 */ /* 0x000fe40000000000 */
[----:B------:R-:W-:Y:S01]  /*81d0*/  IABS R21, R11 ;  /* 0x0000000b00157213 */ /* 0x000fe20000000000 */
[--C-:B------:R-:W-:Y:S02]  /*81e0*/  @!P1 IMAD.IADD R14, R14, 0x1, -R2.reuse ;  /* 0x000000010e0e9824 */ /* 0x100fe400078e0a02 */
[----:B------:R-:W-:Y:S02]  /*81f0*/  @!P0 IMAD.IADD R15, R15, 0x1, -R2 ;  /* 0x000000010f0f8824 */ /* 0x000fe400078e0a02 */
[----:B------:R-:W-:Y:S01]  /*8200*/  IMAD.MOV.U32 R6, RZ, RZ, R12 ;  /* 0x000000ffff067224 */ /* 0x000fe200078e000c */
[C---:B------:R-:W-:Y:S01]  /*8210*/  ISETP.GT.U32.AND P1, PT, R2.reuse, R14, PT ;  /* 0x0000000e0200720c */ /* 0x040fe20003f24070 */
[----:B------:R-:W-:Y:S01]  /*8220*/  IMAD.HI.U32 R12, R3, R21, RZ ;  /* 0x00000015030c7227 */ /* 0x000fe200078e00ff */
[----:B------:R-:W-:-:S03]  /*8230*/  ISETP.GT.U32.AND P0, PT, R2, R15, PT ;  /* 0x0000000f0200720c */ /* 0x000fc60003f04070 */
[----:B------:R-:W-:-:S04]  /*8240*/  IMAD.HI.U32 R4, R3, R6, RZ ;  /* 0x0000000603047227 */ /* 0x000fc800078e00ff */
[----:B------:R-:W-:Y:S02]  /*8250*/  IMAD.MOV R8, RZ, RZ, -R12 ;  /* 0x000000ffff087224 */ /* 0x000fe400078e0a0c */
[----:B------:R-:W-:Y:S02]  /*8260*/  IMAD.MOV.U32 R68, RZ, RZ, R5 ;  /* 0x000000ffff447224 */ /* 0x000fe400078e0005 */
[----:B------:R-:W-:Y:S02]  /*8270*/  IMAD.MOV R5, RZ, RZ, -R4 ;  /* 0x000000ffff057224 */ /* 0x000fe400078e0a04 */
[C---:B------:R-:W-:Y:S02]  /*8280*/  IMAD R21, R2.reuse, R8, R21 ;  /* 0x0000000802157224 */ /* 0x040fe400078e0215 */
[----:B------:R-:W-:Y:S02]  /*8290*/  IMAD R5, R2, R5, R6 ;  /* 0x0000000502057224 */ /* 0x000fe400078e0206 */
[--C-:B------:R-:W-:Y:S01]  /*82a0*/  @!P1 IMAD.IADD R14, R14, 0x1, -R2.reuse ;  /* 0x000000010e0e9824 */ /* 0x100fe200078e0a02 */
[C---:B------:R-:W-:Y:S01]  /*82b0*/  ISETP.GT.U32.AND P1, PT, R2.reuse, R21, PT ;  /* 0x000000150200720c */ /* 0x040fe20003f24070 */
[----:B------:R-:W-:Y:S01]  /*82c0*/  @!P0 IMAD.IADD R15, R15, 0x1, -R2 ;  /* 0x000000010f0f8824 */ /* 0x000fe200078e0a02 */
[----:B------:R-:W-:Y:S01]  /*82d0*/  ISETP.GT.U32.AND P0, PT, R2, R5, PT ;  /* 0x000000050200720c */ /* 0x000fe20003f04070 */
[----:B------:R-:W-:-:S02]  /*82e0*/  VIADD R38, R0, 0x51 ;  /* 0x0000005100267836 */ /* 0x000fc40000000000 */
[----:B------:R-:W-:-:S03]  /*82f0*/  VIADD R37, R0, 0x52 ;  /* 0x0000005200257836 */ /* 0x000fc60000000000 */
[----:B------:R-:W-:-:S05]  /*8300*/  IABS R17, R38 ;  /* 0x0000002600117213 */ /* 0x000fca0000000000 */
[--C-:B------:R-:W-:Y:S01]  /*8310*/  @!P1 IMAD.IADD R21, R21, 0x1, -R2.reuse ;  /* 0x0000000115159824 */ /* 0x100fe200078e0a02 */
[----:B------:R-:W-:Y:S01]  /*8320*/  IABS R18, R37 ;  /* 0x0000002500127213 */ /* 0x000fe20000000000 */
[----:B------:R-:W-:Y:S02]  /*8330*/  @!P0 IMAD.IADD R5, R5, 0x1, -R2 ;  /* 0x0000000105058824 */ /* 0x000fe400078e0a02 */
[C---:B------:R-:W-:Y:S01]  /*8340*/  IMAD.HI.U32 R4, R3.reuse, R17, RZ ;  /* 0x0000001103047227 */ /* 0x040fe200078e00ff */
[C---:B------:R-:W-:Y:S02]  /*8350*/  ISETP.GT.U32.AND P1, PT, R2.reuse, R21, PT ;  /* 0x000000150200720c */ /* 0x040fe40003f24070 */
[----:B------:R-:W-:Y:S01]  /*8360*/  ISETP.GT.U32.AND P0, PT, R2, R5, PT ;  /* 0x000000050200720c */ /* 0x000fe20003f04070 */
[----:B------:R-:W-:-:S04]  /*8370*/  IMAD.HI.U32 R6, R3, R18, RZ ;  /* 0x0000001203067227 */ /* 0x000fc800078e00ff */
[----:B------:R-:W-:Y:S02]  /*8380*/  IMAD.MOV R4, RZ, RZ, -R4 ;  /* 0x000000ffff047224 */ /* 0x000fe400078e0a04 */
[----:B------:R-:W-:Y:S02]  /*8390*/  IMAD.MOV R6, RZ, RZ, -R6 ;  /* 0x000000ffff067224 */ /* 0x000fe400078e0a06 */
[C---:B------:R-:W-:Y:S02]  /*83a0*/  IMAD R17, R2.reuse, R4, R17 ;  /* 0x0000000402117224 */ /* 0x040fe400078e0211 */
[C---:B------:R-:W-:Y:S02]  /*83b0*/  IMAD R18, R2.reuse, R6, R18 ;  /* 0x0000000602127224 */ /* 0x040fe400078e0212 */
        /* <DEDUP_REMOVED lines=10> */
[----:B------:R-:W-:Y:S01]  /*8460*/  VIADD R41, R0, 0x55 ;  /* 0x0000005500297836 */ /* 0x000fe20000000000 */
[C---:B------:R-:W-:Y:S01]  /*8470*/  ISETP.GT.U32.AND P1, PT, R2.reuse, R17, PT ;  /* 0x000000110200720c */ /* 0x040fe20003f24070 */
[----:B------:R-:W-:Y:S01]  /*8480*/  IMAD.HI.U32 R8, R3, R19, RZ ;  /* 0x0000001303087227 */ /* 0x000fe200078e00ff */
[----:B------:R-:W-:-:S03]  /*8490*/  ISETP.GT.U32.AND P0, PT, R2, R18, PT ;  /* 0x000000120200720c */ /* 0x000fc60003f04070 */
[----:B------:R-:W-:Y:S01]  /*84a0*/  @!P5 IMAD.MOV R68, RZ, RZ, -R68 ;  /* 0x000000ffff44d224 */ /* 0x000fe200078e0a44 */
[----:B------:R-:W-:Y:S01]  /*84b0*/  ISETP.GE.AND P5, PT, R11, RZ, PT ;  /* 0x000000ff0b00720c */ /* 0x000fe20003fa6270 */
[----:B------:R-:W-:Y:S01]  /*84c0*/  IMAD.HI.U32 R9, R3, R20, RZ ;  /* 0x0000001403097227 */ /* 0x000fe200078e00ff */
[----:B------:R-:W-:-:S03]  /*84d0*/  IABS R11, R41 ;  /* 0x00000029000b7213 */ /* 0x000fc60000000000 */
[----:B------:R-:W-:Y:S02]  /*84e0*/  IMAD.MOV R8, RZ, RZ, -R8 ;  /* 0x000000ffff087224 */ /* 0x000fe400078e0a08 */
[----:B------:R-:W-:Y:S02]  /*84f0*/  IMAD.MOV R9, RZ, RZ, -R9 ;  /* 0x000000ffff097224 */ /* 0x000fe400078e0a09 */
[C---:B------:R-:W-:Y:S02]  /*8500*/  IMAD R19, R2.reuse, R8, R19 ;  /* 0x0000000802137224 */ /* 0x040fe400078e0213 */
[----:B------:R-:W-:Y:S02]  /*8510*/  IMAD.MOV.U32 R4, RZ, RZ, R11 ;  /* 0x000000ffff047224 */ /* 0x000fe400078e000b */
[C---:B------:R-:W-:Y:S02]  /*8520*/  IMAD R20, R2.reuse, R9, R20 ;  /* 0x0000000902147224 */ /* 0x040fe400078e0214 */
[----:B------:R-:W-:Y:S01]  /*8530*/  @!P1 IMAD.IADD R17, R17, 0x1, -R2 ;  /* 0x0000000111119824 */ /* 0x000fe200078e0a02 */
[----:B------:R-:W-:Y:S01]  /*8540*/  ISETP.GT.U32.AND P1, PT, R2, R19, PT ;  /* 0x000000130200720c */ /* 0x000fe20003f24070 */
[----:B------:R-:W-:-:S04]  /*8550*/  IMAD.HI.U32 R6, R3, R4, RZ ;  /* 0x0000000403067227 */ /* 0x000fc800078e00ff */
[----:B------:R-:W-:Y:S01]  /*8560*/  @!P0 IMAD.IADD R18, R18, 0x1, -R2 ;  /* 0x0000000112128824 */ /* 0x000fe200078e0a02 */
[----:B------:R-:W-:Y:S01]  /*8570*/  ISETP.GT.U32.AND P0, PT, R2, R20, PT ;  /* 0x000000140200720c */ /* 0x000fe20003f04070 */
[C---:B------:R-:W-:Y:S02]  /*8580*/  VIADD R42, R0.reuse, 0x56 ;  /* 0x00000056002a7836 */ /* 0x040fe40000000000 */
[----:B------:R-:W-:Y:S02]  /*8590*/  VIADD R45, R0, 0x57 ;  /* 0x00000057002d7836 */ /* 0x000fe40000000000 */
[----:B------:R-:W-:Y:S02]  /*85a0*/  IMAD.MOV R6, RZ, RZ, -R6 ;  /* 0x000000ffff067224 */ /* 0x000fe400078e0a06 */
[----:B------:R-:W-:Y:S01]  /*85b0*/  IMAD.MOV.U32 R92, RZ, RZ, R22 ;  /* 0x000000ffff5c7224 */ /* 0x000fe200078e0016 */
[----:B------:R-:W-:Y:S01]  /*85c0*/  IABS R22, R42 ;  /* 0x0000002a00167213 */ /* 0x000fe20000000000 */
[----:B------:R-:W-:Y:S01]  /*85d0*/  IMAD.MOV.U32 R93, RZ, RZ, R23 ;  /* 0x000000ffff5d7224 */ /* 0x000fe200078e0017 */
[----:B------:R-:W-:Y:S01]  /*85e0*/  IABS R23, R45 ;  /* 0x0000002d00177213 */ /* 0x000fe20000000000 */
[----:B------:R-:W-:-:S02]  /*85f0*/  IMAD R4, R2, R6, R4 ;  /* 0x0000000602047224 */ /* 0x000fc400078e0204 */
[----:B------:R-:W-:Y:S02]  /*8600*/  VIADD R34, R0, 0x58 ;  /* 0x0000005800227836 */ /* 0x000fe40000000000 */
[----:B------:R-:W-:Y:S01]  /*8610*/  @!P1 IMAD.IADD R19, R19, 0x1, -R2 ;  /* 0x0000000113139824 */ /* 0x000fe200078e0a02 */
[----:B------:R-:W-:Y:S01]  /*8620*/  ISETP.GT.U32.AND P1, PT, R2, R4, PT ;  /* 0x000000040200720c */ /* 0x000fe20003f24070 */
[----:B------:R-:W-:Y:S02]  /*8630*/  VIADD R33, R0, 0x59 ;  /* 0x0000005900217836 */ /* 0x000fe40000000000 */
[----:B------:R-:W-:Y:S01]  /*8640*/  IMAD.HI.U32 R8, R3, R22, RZ ;  /* 0x0000001603087227 */ /* 0x000fe200078e00ff */
[----:B------:R-:W-:-:S03]  /*8650*/  IABS R16, R34 ;  /* 0x0000002200107213 */ /* 0x000fc60000000000 */
[----:B------:R-:W-:Y:S01]  /*8660*/  IMAD.HI.U32 R6, R3, R23, RZ ;  /* 0x0000001703067227 */ /* 0x000fe200078e00ff */
[----:B------:R-:W-:-:S03]  /*8670*/  IABS R9, R33 ;  /* 0x0000002100097213 */ /* 0x000fc60000000000 */
[----:B------:R-:W-:Y:S02]  /*8680*/  @!P0 IMAD.IADD R20, R20, 0x1, -R2 ;  /* 0x0000000114148824 */ /* 0x000fe400078e0a02 */
[----:B------:R-:W-:Y:S02]  /*8690*/  IMAD.MOV R8, RZ, RZ, -R8 ;  /* 0x000000ffff087224 */ /* 0x000fe400078e0a08 */
[----:B------:R-:W-:Y:S01]  /*86a0*/  IMAD.MOV R6, RZ, RZ, -R6 ;  /* 0x000000ffff067224 */ /* 0x000fe200078e0a06 */
[C---:B------:R-:W-:Y:S01]  /*86b0*/  ISETP.GT.U32.AND P0, PT, R2.reuse, R20, PT ;  /* 0x000000140200720c */ /* 0x040fe20003f04070 */
[C---:B------:R-:W-:Y:S02]  /*86c0*/  IMAD R22, R2.reuse, R8, R22 ;  /* 0x0000000802167224 */ /* 0x040fe400078e0216 */
[----:B------:R-:W-:Y:S02]  /*86d0*/  IMAD R23, R2, R6, R23 ;  /* 0x0000000602177224 */ /* 0x000fe400078e0217 */
[----:B------:R-:W-:-:S02]  /*86e0*/  VIADD R29, R0, 0x60 ;  /* 0x00000060001d7836 */ /* 0x000fc40000000000 */
[----:B------:R-:W-:-:S04]  /*86f0*/  IMAD.HI.U32 R8, R3, R16, RZ ;  /* 0x0000001003087227 */ /* 0x000fc800078e00ff */
[----:B------:R-:W-:Y:S02]  /*8700*/  VIADD R36, R0, 0x61 ;  /* 0x0000006100247836 */ /* 0x000fe40000000000 */
[----:B------:R-:W-:Y:S01]  /*8710*/  IMAD.MOV.U32 R6, RZ, RZ, R9 ;  /* 0x000000ffff067224 */ /* 0x000fe200078e0009 */
[----:B------:R-:W-:Y:S01]  /*8720*/  IABS R12, R29 ;  /* 0x0000001d000c7213 */ /* 0x000fe20000000000 */
[----:B------:R-:W-:Y:S01]  /*8730*/  IMAD.MOV R8, RZ, RZ, -R8 ;  /* 0x000000ffff087224 */ /* 0x000fe200078e0a08 */
[----:B------:R-:W-:Y:S01]  /*8740*/  IABS R11, R36 ;  /* 0x00000024000b7213 */ /* 0x000fe20000000000 */
[----:B------:R-:W-:Y:S02]  /*8750*/  @!P1 IMAD.IADD R4, R4, 0x1, -R2 ;  /* 0x0000000104049824 */ /* 0x000fe400078e0a02 */
[----:B------:R-:W-:-:S04]  /*8760*/  IMAD.HI.U32 R9, R3, R6, RZ ;  /* 0x0000000603097227 */ /* 0x000fc800078e00ff */
[----:B------:R-:W-:Y:S01]  /*8770*/  IMAD.MOV.U32 R65, RZ, RZ, R10 ;  /* 0x000000ffff417224 */ /* 0x000fe200078e000a */
[C---:B------:R-:W-:Y:S01]  /*8780*/  ISETP.GT.U32.AND P1, PT, R2.reuse, R4, PT ;  /* 0x000000040200720c */ /* 0x040fe20003f24070 */
[C---:B------:R-:W-:Y:S02]  /*8790*/  IMAD R16, R2.reuse, R8, R16 ;  /* 0x0000000802107224 */ /* 0x040fe400078e0210 */
[----:B------:R-:W-:Y:S02]  /*87a0*/  IMAD.MOV R13, RZ, RZ, -R9 ;  /* 0x000000ffff0d7224 */ /* 0x000fe400078e0a09 */
[----:B------:R-:W-:Y:S02]  /*87b0*/  IMAD.MOV.U32 R8, RZ, RZ, R12 ;  /* 0x000000ffff087224 */ /* 0x000fe400078e000c */
[----:B------:R-:W-:Y:S02]  /*87c0*/  IMAD.MOV.U32 R9, RZ, RZ, R11 ;  /* 0x000000ffff097224 */ /* 0x000fe400078e000b */
[----:B------:R-:W-:Y:S01]  /*87d0*/  @!P6 IMAD.MOV R65, RZ, RZ, -R65 ;  /* 0x000000ffff41e224 */ /* 0x000fe200078e0a41 */
[----:B------:R-:W-:Y:S01]  /*87e0*/  ISETP.GT.U32.AND P6, PT, R2, R19, PT ;  /* 0x000000130200720c */ /* 0x000fe20003fc4070 */
[----:B------:R-:W-:Y:S01]  /*87f0*/  @!P0 IMAD.IADD R20, R20, 0x1, -R2 ;  /* 0x0000000114148824 */ /* 0x000fe200078e0a02 */
[C---:B------:R-:W-:Y:S01]  /*8800*/  ISETP.GT.U32.AND P0, PT, R2.reuse, R16, PT ;  /* 0x000000100200720c */ /* 0x040fe20003f04070 */
[----:B------:R-:W-:-:S02]  /*8810*/  IMAD R6, R2, R13, R6 ;  /* 0x0000000d02067224 */ /* 0x000fc400078e0206 */
[C---:B------:R-:W-:Y:S02]  /*8820*/  VIADD R28, R0.reuse, 0x68 ;  /* 0x00000068001c7836 */ /* 0x040fe40000000000 */
[----:B------:R-:W-:Y:S02]  /*8830*/  VIADD R32, R0, 0x69 ;  /* 0x0000006900207836 */ /* 0x000fe40000000000 */
[----:B------:R-:W-:-:S04]  /*8840*/  IMAD.HI.U32 R13, R3, R8, RZ ;  /* 0x00000008030d7227 */ /* 0x000fc800078e00ff */
[----:B------:R-:W-:Y:S01]  /*8850*/  IMAD.HI.U32 R11, R3, R9, RZ ;  /* 0x00000009030b7227 */ /* 0x000fe200078e00ff */
[----:B------:R-:W-:Y:S02]  /*8860*/  IABS R12, R28 ;  /* 0x0000001c000c7213 */ /* 0x000fe40000000000 */
[----:B------:R-:W-:Y:S01]  /*8870*/  IABS R24, R32 ;  /* 0x0000002000187213 */ /* 0x000fe20000000000 */
[----:B------:R-:W-:Y:S02]  /*8880*/  IMAD.MOV R13, RZ, RZ, -R13 ;  /* 0x000000ffff0d7224 */ /* 0x000fe400078e0a0d */
[----:B------:R-:W-:Y:S02]  /*8890*/  IMAD.MOV R11, RZ, RZ, -R11 ;  /* 0x000000ffff0b7224 */ /* 0x000fe400078e0a0b */
[C---:B------:R-:W-:Y:S02]  /*88a0*/  IMAD R8, R2.reuse, R13, R8 ;  /* 0x0000000d02087224 */ /* 0x040fe400078e0208 */
[----:B------:R-:W-:-:S02]  /*88b0*/  IMAD R9, R2, R11, R9 ;  /* 0x0000000b02097224 */ /* 0x000fc400078e0209 */
[----:B------:R-:W-:Y:S01]  /*88c0*/  @!P1 IMAD.IADD R4, R4, 0x1, -R2 ;  /* 0x0000000104049824 */ /* 0x000fe200078e0a02 */
[----:B------:R-:W-:Y:S01]  /*88d0*/  ISETP.GT.U32.AND P1, PT, R2, R6, PT ;  /* 0x000000060200720c */ /* 0x000fe20003f24070 */
[----:B------:R-:W-:-:S04]  /*88e0*/  IMAD.HI.U32 R13, R3, R12, RZ ;  /* 0x0000000c030d7227 */ /* 0x000fc800078e00ff */
[----:B------:R-:W-:Y:S02]  /*88f0*/  IMAD.MOV.U32 R11, RZ, RZ, R24 ;  /* 0x000000ffff0b7224 */ /* 0x000fe400078e0018 */
[--C-:B------:R-:W-:Y:S01]  /*8900*/  @!P6 IMAD.IADD R19, R19, 0x1, -R2.reuse ;  /* 0x000000011313e824 */ /* 0x100fe200078e0a02 */
[----:B------:R-:W-:Y:S01]  /*8910*/  ISETP.GT.U32.AND P6, PT, R2, R22, PT ;  /* 0x000000160200720c */ /* 0x000fe20003fc4070 */
[----:B------:R-:W-:Y:S01]  /*8920*/  @!P0 IMAD.IADD R16, R16, 0x1, -R2 ;  /* 0x0000000110108824 */ /* 0x000fe200078e0a02 */
[----:B------:R-:W-:Y:S01]  /*8930*/  ISETP.GT.U32.AND P0, PT, R2, R9, PT ;  /* 0x000000090200720c */ /* 0x000fe20003f04070 */
[----:B------:R-:W-:Y:S02]  /*8940*/  IMAD.MOV R10, RZ, RZ, -R13 ;  /* 0x000000ffff0a7224 */ /* 0x000fe400078e0a0d */
[----:B------:R-:W-:-:S04]  /*8950*/  IMAD.HI.U32 R13, R3, R11, RZ ;  /* 0x0000000b030d7227 */ /* 0x000fc800078e00ff */
[----:B------:R-:W-:Y:S02]  /*8960*/  IMAD.MOV.U32 R62, RZ, RZ, R14 ;  /* 0x000000ffff3e7224 */ /* 0x000fe400078e000e */
[----:B------:R-:W-:Y:S02]  /*8970*/  IMAD.MOV R13, RZ, RZ, -R13 ;  /* 0x000000ffff0d7224 */ /* 0x000fe400078e0a0d */
[----:B------:R-:W-:Y:S02]  /*8980*/  VIADD R35, R0, 0x71 ;  /* 0x0000007100237836 */ /* 0x000fe40000000000 */
[----:B------:R-:W-:Y:S01]  /*8990*/  @!P3 IMAD.MOV R62, RZ, RZ, -R62 ;  /* 0x000000ffff3eb224 */ /* 0x000fe200078e0a3e */
[----:B------:R-:W-:Y:S01]  /*89a0*/  ISETP.GT.U32.AND P3, PT, R2, R23, PT ;  /* 0x000000170200720c */ /* 0x000fe20003f64070 */
[----:B------:R-:W-:Y:S02]  /*89b0*/  VIADD R27, R0, 0x70 ;  /* 0x00000070001b7836 */ /* 0x000fe40000000000 */
[----:B------:R-:W-:Y:S01]  /*89c0*/  IMAD R11, R2, R13, R11 ;  /* 0x0000000d020b7224 */ /* 0x000fe200078e020b */
[----:B------:R-:W-:Y:S01]  /*89d0*/  IABS R13, R35 ;  /* 0x00000023000d7213 */ /* 0x000fe20000000000 */
[----:B------:R-:W-:-:S02]  /*89e0*/  @!P1 IMAD.IADD R6, R6, 0x1, -R2 ;  /* 0x0000000106069824 */ /* 0x000fc400078e0a02 */
[--C-:B------:R-:W-:Y:S01]  /*89f0*/  @!P6 IMAD.IADD R22, R22, 0x1, -R2.reuse ;  /* 0x000000011616e824 */ /* 0x100fe200078e0a02 */
[C---:B------:R-:W-:Y:S01]  /*8a00*/  ISETP.GT.U32.AND P6, PT, R2.reuse, R8, PT ;  /* 0x000000080200720c */ /* 0x040fe20003fc4070 */
[----:B------:R-:W-:Y:S01]  /*8a10*/  @!P0 IMAD.IADD R9, R9, 0x1, -R2 ;  /* 0x0000000109098824 */ /* 0x000fe200078e0a02 */
[----:B------:R-:W-:Y:S01]  /*8a20*/  IABS R24, R27 ;  /* 0x0000001b00187213 */ /* 0x000fe20000000000 */
[----:B------:R-:W-:Y:S01]  /*8a30*/  IMAD.HI.U32 R47, R3, R13, RZ ;  /* 0x0000000d032f7227 */ /* 0x000fe200078e00ff */
[----:B------:R-:W-:-:S03]  /*8a40*/  ISETP.GT.U32.AND P0, PT, R2, R6, PT ;  /* 0x000000060200720c */ /* 0x000fc60003f04070 */
[C---:B------:R-:W-:Y:S02]  /*8a50*/  IMAD R10, R2.reuse, R10, R12 ;  /* 0x0000000a020a7224 */ /* 0x040fe400078e020c */
[----:B------:R-:W-:Y:S02]  /*8a60*/  IMAD.MOV.U32 R12, RZ, RZ, R24 ;  /* 0x000000ffff0c7224 */ /* 0x000fe400078e0018 */
[----:B------:R-:W-:Y:S02]  /*8a70*/  IMAD.MOV R47, RZ, RZ, -R47 ;  /* 0x000000ffff2f7224 */ /* 0x000fe400078e0a2f */
[----:B------:R-:W-:Y:S01]  /*8a80*/  @!P3 IMAD.IADD R23, R23, 0x1, -R2 ;  /* 0x000000011717b824 */ /* 0x000fe200078e0a02 */
[----:B------:R-:W-:Y:S01]  /*8a90*/  ISETP.GT.U32.AND P3, PT, R2, R11, PT ;  /* 0x0000000b0200720c */ /* 0x000fe20003f64070 */
[----:B------:R-:W-:-:S04]  /*8aa0*/  IMAD.HI.U32 R24, R3, R12, RZ ;  /* 0x0000000c03187227 */ /* 0x000fc800078e00ff */
[----:B------:R-:W-:Y:S02]  /*8ab0*/  IMAD R13, R2, R47, R13 ;  /* 0x0000002f020d7224 */ /* 0x000fe400078e020d */
[----:B------:R-:W-:Y:S01]  /*8ac0*/  @!P6 IMAD.IADD R8, R8, 0x1, -R2 ;  /* 0x000000010808e824 */ /* 0x000fe200078e0a02 */
[----:B------:R-:W-:Y:S01]  /*8ad0*/  ISETP.GT.U32.AND P6, PT, R2, R16, PT ;  /* 0x000000100200720c */ /* 0x000fe20003fc4070 */
[C---:B------:R-:W-:Y:S02]  /*8ae0*/  VIADD R30, R0.reuse, 0x79 ;  /* 0x00000079001e7836 */ /* 0x040fe40000000000 */
[----:B------:R-:W-:Y:S02]  /*8af0*/  VIADD R31, R0, 0x78 ;  /* 0x00000078001f7836 */ /* 0x000fe40000000000 */
[----:B------:R-:W-:Y:S02]  /*8b00*/  IMAD.MOV R24, RZ, RZ, -R24 ;  /* 0x000000ffff187224 */ /* 0x000fe400078e0a18 */
[----:B------:R-:W-:-:S02]  /*8b10*/  IMAD.MOV.U32 R61, RZ, RZ, R15 ;  /* 0x000000ffff3d7224 */ /* 0x000fc400078e000f */
[----:B------:R-:W-:Y:S01]  /*8b20*/  @!P0 IMAD.IADD R6, R6, 0x1, -R2 ;  /* 0x0000000106068824 */ /* 0x000fe200078e0a02 */
[C---:B------:R-:W-:Y:S01]  /*8b30*/  ISETP.GT.U32.AND P0, PT, R2.reuse, R13, PT ;  /* 0x0000000d0200720c */ /* 0x040fe20003f04070 */
[----:B------:R0:W-:Y:S01]  /*8b40*/  STL [R1+0x768], R90 ;  /* 0x0007685a01007387 */ /* 0x0001e20000100800 */
[C---:B------:R-:W-:Y:S01]  /*8b50*/  IMAD R12, R2.reuse, R24, R12 ;  /* 0x00000018020c7224 */ /* 0x040fe200078e020c */
[----:B------:R-:W-:Y:S01]  /*8b60*/  IABS R24, R31 ;  /* 0x0000001f00187213 */ /* 0x000fe20000000000 */
[----:B------:R-:W-:Y:S02]  /*8b70*/  IMAD.MOV.U32 R60, RZ, RZ, R21 ;  /* 0x000000ffff3c7224 */ /* 0x000fe400078e0015 */
[----:B------:R-:W-:Y:S01]  /*8b80*/  @!P4 IMAD.MOV R61, RZ, RZ, -R61 ;  /* 0x000000ffff3dc224 */ /* 0x000fe200078e0a3d */
[C---:B------:R-:W-:Y:S01]  /*8b90*/  ISETP.GT.U32.AND P4, PT, R2.reuse, R9, PT ;  /* 0x000000090200720c */ /* 0x040fe20003f84070 */
[----:B0-----:R-:W-:Y:S01]  /*8ba0*/  IMAD.MOV.U32 R90, RZ, RZ, R25 ;  /* 0x000000ffff5a7224 */ /* 0x001fe200078e0019 */
[----:B------:R-:W-:Y:S01]  /*8bb0*/  IABS R25, R30 ;  /* 0x0000001e00197213 */ /* 0x000fe20000000000 */
[----:B------:R-:W-:Y:S01]  /*8bc0*/  @!P5 IMAD.MOV R60, RZ, RZ, -R60 ;  /* 0x000000ffff3cd224 */ /* 0x000fe200078e0a3c */
[----:B------:R-:W-:Y:S01]  /*8bd0*/  ISETP.GT.U32.AND P5, PT, R2, R8, PT ;  /* 0x000000080200720c */ /* 0x000fe20003fa4070 */
[----:B------:R-:W-:Y:S01]  /*8be0*/  @!P3 IMAD.IADD R11, R11, 0x1, -R2 ;  /* 0x000000010b0bb824 */ /* 0x000fe200078e0a02 */
[----:B------:R-:W-:Y:S01]  /*8bf0*/  ISETP.GE.AND P3, PT, R38, RZ, PT ;  /* 0x000000ff2600720c */ /* 0x000fe20003f66270 */
[C---:B------:R-:W-:Y:S01]  /*8c00*/  IMAD.HI.U32 R47, R3.reuse, R25, RZ ;  /* 0x00000019032f7227 */ /* 0x040fe200078e00ff */
[----:B------:R0:W-:Y:S03]  /*8c10*/  STL [R1+0x76c], R89 ;  /* 0x00076c5901007387 */ /* 0x0001e60000100800 */
[----:B------:R-:W-:-:S04]  /*8c20*/  IMAD.HI.U32 R48, R3, R24, RZ ;  /* 0x0000001803307227 */ /* 0x000fc800078e00ff */
[----:B------:R-:W-:Y:S01]  /*8c30*/  @!P6 IMAD.IADD R16, R16, 0x1, -R2 ;  /* 0x000000011010e824 */ /* 0x000fe200078e0a02 */
[----:B------:R-:W-:Y:S01]  /*8c40*/  ISETP.GT.U32.AND P6, PT, R2, R12, PT ;  /* 0x0000000c0200720c */ /* 0x000fe20003fc4070 */
[----:B------:R-:W-:Y:S01]  /*8c50*/  IMAD.MOV R15, RZ, RZ, -R47 ;  /* 0x000000ffff0f7224 */ /* 0x000fe200078e0a2f */
[----:B0-----:R-:W0:Y:S01]  /*8c60*/  S2R R89, SR_TID.X ;  /* 0x0000000000597919 */ /* 0x001e220000002100 */
[----:B------:R-:W-:Y:S02]  /*8c70*/  IMAD.MOV R14, RZ, RZ, -R48 ;  /* 0x000000ffff0e7224 */ /* 0x000fe400078e0a30 */
[----:B------:R-:W-:Y:S01]  /*8c80*/  @!P0 IMAD.IADD R13, R13, 0x1, -R2 ;  /* 0x000000010d0d8824 */ /* 0x000fe200078e0a02 */
[----:B------:R-:W-:Y:S01]  /*8c90*/  ISETP.GE.AND P0, PT, R40, RZ, PT ;  /* 0x000000ff2800720c */ /* 0x000fe20003f06270 */
[C---:B------:R-:W-:Y:S01]  /*8ca0*/  IMAD R15, R2.reuse, R15, R25 ;  /* 0x0000000f020f7224 */ /* 0x040fe200078e0219 */
[C---:B------:R-:W-:Y:S01]  /*8cb0*/  ISETP.GT.U32.AND P1, PT, R2.reuse, R22, PT ;  /* 0x000000160200720c */ /* 0x040fe20003f24070 */
[----:B------:R-:W-:-:S02]  /*8cc0*/  IMAD R14, R2, R14, R24 ;  /* 0x0000000e020e7224 */ /* 0x000fc400078e0218 */
[--C-:B------:R-:W-:Y:S01]  /*8cd0*/  @!P4 IMAD.IADD R9, R9, 0x1, -R2.reuse ;  /* 0x000000010909c824 */ /* 0x100fe200078e0a02 */
[----:B------:R-:W-:Y:S01]  /*8ce0*/  ISETP.GE.AND P4, PT, R43, RZ, PT ;  /* 0x000000ff2b00720c */ /* 0x000fe20003f86270 */
[----:B------:R-:W-:Y:S02]  /*8cf0*/  IMAD.MOV.U32 R25, RZ, RZ, R17 ;  /* 0x000000ffff197224 */ /* 0x000fe400078e0011 */
[--C-:B------:R-:W-:Y:S01]  /*8d00*/  @!P5 IMAD.IADD R8, R8, 0x1, -R2.reuse ;  /* 0x000000010808d824 */ /* 0x100fe200078e0a02 */
[C---:B------:R-:W-:Y:S01]  /*8d10*/  ISETP.GT.U32.AND P5, PT, R2.reuse, R14, PT ;  /* 0x0000000e0200720c */ /* 0x040fe20003fa4070 */
[----:B------:R-:W-:Y:S01]  /*8d20*/  @!P3 IMAD.MOV R25, RZ, RZ, -R25 ;  /* 0x000000ffff19b224 */ /* 0x000fe200078e0a19 */
[----:B------:R-:W-:Y:S01]  /*8d30*/  ISETP.GT.U32.AND P3, PT, R2, R11, PT ;  /* 0x0000000b0200720c */ /* 0x000fe20003f64070 */
[----:B------:R-:W-:Y:S01]  /*8d40*/  IMAD.MOV.U32 R58, RZ, RZ, R19 ;  /* 0x000000ffff3a7224 */ /* 0x000fe200078e0013 */
[----:B------:R-:W-:Y:S01]  /*8d50*/  IABS R24, R0 ;  /* 0x0000000000187213 */ /* 0x000fe20000000000 */
[----:B------:R-:W-:Y:S01]  /*8d60*/  @!P6 IMAD.IADD R12, R12, 0x1, -R2 ;  /* 0x000000010c0ce824 */ /* 0x000fe200078e0a02 */
[----:B------:R-:W-:Y:S01]  /*8d70*/  ISETP.GE.AND P6, PT, R37, RZ, PT ;  /* 0x000000ff2500720c */ /* 0x000fe20003fc6270 */
[----:B------:R-:W-:-:S02]  /*8d80*/  IMAD.MOV.U32 R21, RZ, RZ, R5 ;  /* 0x000000ffff157224 */ /* 0x000fc400078e0005 */
[----:B------:R-:W-:Y:S01]  /*8d90*/  @!P0 IMAD.MOV R58, RZ, RZ, -R58 ;  /* 0x000000ffff3a8224 */ /* 0x000fe200078e0a3a */
[----:B------:R-:W-:Y:S01]  /*8da0*/  ISETP.GT.U32.AND P0, PT, R2, R13, PT ;  /* 0x0000000d0200720c */ /* 0x000fe20003f04070 */
[----:B------:R-:W-:-:S04]  /*8db0*/  IMAD.HI.U32 R5, R3, R24, RZ ;  /* 0x0000001803057227 */ /* 0x000fc800078e00ff */
[--C-:B------:R-:W-:Y:S01]  /*8dc0*/  @!P1 IMAD.IADD R22, R22, 0x1, -R2.reuse ;  /* 0x0000000116169824 */ /* 0x100fe200078e0a02 */
[C---:B------:R-:W-:Y:S01]  /*8dd0*/  ISETP.GT.U32.AND P1, PT, R2.reuse, R10, PT ;  /* 0x0000000a0200720c */ /* 0x040fe20003f24070 */
[----:B------:R-:W-:Y:S01]  /*8de0*/  @!P4 IMAD.MOV R21, RZ, RZ, -R21 ;  /* 0x000000ffff15c224 */ /* 0x000fe200078e0a15 */
[----:B------:R-:W-:Y:S01]  /*8df0*/  ISETP.GT.U32.AND P4, PT, R2, R12, PT ;  /* 0x0000000c0200720c */ /* 0x000fe20003f84070 */
[----:B------:R-:W-:Y:S02]  /*8e00*/  IMAD.MOV R17, RZ, RZ, -R5 ;  /* 0x000000ffff117224 */ /* 0x000fe400078e0a05 */
[----:B------:R-:W-:Y:S02]  /*8e10*/  @!P5 IMAD.IADD R14, R14, 0x1, -R2 ;  /* 0x000000010e0ed824 */ /* 0x000fe400078e0a02 */
[----:B------:R-:W-:Y:S02]  /*8e20*/  IMAD.MOV.U32 R59, RZ, RZ, R18 ;  /* 0x000000ffff3b7224 */ /* 0x000fe400078e0012 */
[----:B------:R-:W-:Y:S01]  /*8e30*/  @!P3 IMAD.IADD R11, R11, 0x1, -R2 ;  /* 0x000000010b0bb824 */ /* 0x000fe200078e0a02 */
[----:B------:R-:W-:Y:S01]  /*8e40*/  ISETP.GE.AND P3, PT, R34, RZ, PT ;  /* 0x000000ff2200720c */ /* 0x000fe20003f66270 */
[----:B------:R-:W-:-:S02]  /*8e50*/  IMAD R17, R2, R17, R24 ;  /* 0x0000001102117224 */ /* 0x000fc400078e0218 */
[----:B------:R-:W-:Y:S01]  /*8e60*/  @!P6 IMAD.MOV R59, RZ, RZ, -R59 ;  /* 0x000000ffff3be224 */ /* 0x000fe200078e0a3b */
[C---:B------:R-:W-:Y:S01]  /*8e70*/  ISETP.GT.U32.AND P6, PT, R2.reuse, R14, PT ;  /* 0x0000000e0200720c */ /* 0x040fe20003fc4070 */
[--C-:B------:R-:W-:Y:S01]  /*8e80*/  @!P0 IMAD.IADD R13, R13, 0x1, -R2.reuse ;  /* 0x000000010d0d8824 */ /* 0x100fe200078e0a02 */
[----:B------:R-:W-:Y:S01]  /*8e90*/  ISETP.GT.U32.AND P0, PT, R2, R17, PT ;  /* 0x000000110200720c */ /* 0x000fe20003f04070 */
[--C-:B------:R-:W-:Y:S01]  /*8ea0*/  @!P1 IMAD.IADD R10, R10, 0x1, -R2.reuse ;  /* 0x000000010a0a9824 */ /* 0x100fe200078e0a02 */
[----:B0-----:R-:W-:Y:S01]  /*8eb0*/  LOP3.LUT R89, R89, 0x7f, RZ, 0xc0, !PT ;  /* 0x0000007f59597812 */ /* 0x001fe200078ec0ff */
[----:B------:R-:W-:Y:S01]  /*8ec0*/  @!P4 IMAD.IADD R12, R12, 0x1, -R2 ;  /* 0x000000010c0cc824 */ /* 0x000fe200078e0a02 */
[----:B------:R-:W-:Y:S02]  /*8ed0*/  ISETP.GT.U32.AND P1, PT, R2, R15, PT ;  /* 0x0000000f0200720c */ /* 0x000fe40003f24070 */
[----:B------:R-:W-:Y:S01]  /*8ee0*/  ISETP.GE.AND P4, PT, R33, RZ, PT ;  /* 0x000000ff2100720c */ /* 0x000fe20003f86270 */
[----:B------:R-:W-:-:S02]  /*8ef0*/  IMAD R18, R89, UR15, RZ ;  /* 0x0000000f59127c24 */ /* 0x000fc4000f8e02ff */
[----:B------:R-:W-:Y:S01]  /*8f00*/  @!P3 IMAD.MOV R16, RZ, RZ, -R16 ;  /* 0x000000ffff10b224 */ /* 0x000fe200078e0a10 */
[----:B------:R-:W-:Y:S01]  /*8f10*/  ISETP.GE.AND P3, PT, R32, RZ, PT ;  /* 0x000000ff2000720c */ /* 0x000fe20003f66270 */
[----:B------:R-:W-:Y:S01]  /*8f20*/  @!P6 IMAD.IADD R14, R14, 0x1, -R2 ;  /* 0x000000010e0ee824 */ /* 0x000fe200078e0a02 */
[C---:B------:R-:W-:Y:S01]  /*8f30*/  LEA R5, P6, R18.reuse, UR22, 0x1 ;  /* 0x0000001612057c11 */ /* 0x040fe2000f8c08ff */
[----:B------:R-:W-:Y:S02]  /*8f40*/  IMAD.MOV.U32 R48, RZ, RZ, R20 ;  /* 0x000000ffff307224 */ /* 0x000fe400078e0014 */
[----:B------:R-:W-:Y:S02]  /*8f50*/  IMAD.MOV.U32 R20, RZ, RZ, R6 ;  /* 0x000000ffff147224 */ /* 0x000fe400078e0006 */
[----:B------:R-:W-:Y:S02]  /*8f60*/  @!P0 IMAD.IADD R17, R17, 0x1, -R2 ;  /* 0x0000000111118824 */ /* 0x000fe400078e0a02 */
[----:B------:R-:W-:Y:S01]  /*8f70*/  IMAD.MOV.U32 R47, RZ, RZ, R4 ;  /* 0x000000ffff2f7224 */ /* 0x000fe200078e0004 */
[----:B------:R-:W-:Y:S01]  /*8f80*/  LEA.HI.X.SX32 R4, R18, UR23, 0x1, P6 ;  /* 0x0000001712047c11 */ /* 0x000fe2000b0f0eff */
[----:B------:R-:W-:Y:S01]  /*8f90*/  @!P1 IMAD.IADD R15, R15, 0x1, -R2 ;  /* 0x000000010f0f9824 */ /* 0x000fe200078e0a02 */
[C---:B------:R-:W-:Y:S01]  /*8fa0*/  ISETP.GT.U32.AND P1, PT, R2.reuse, R10, PT ;  /* 0x0000000a0200720c */ /* 0x040fe20003f24070 */
[----:B------:R-:W-:Y:S01]  /*8fb0*/  @!P4 IMAD.MOV R20, RZ, RZ, -R20 ;  /* 0x000000ffff14c224 */ /* 0x000fe200078e0a14 */
[----:B------:R-:W-:Y:S01]  /*8fc0*/  ISETP.GT.U32.AND P4, PT, R2, R17, PT ;  /* 0x000000110200720c */ /* 0x000fe20003f84070 */
[----:B------:R-:W-:Y:S01]  /*8fd0*/  IMAD.MOV.U32 R18, RZ, RZ, R11 ;  /* 0x000000ffff127224 */ /* 0x000fe200078e000b */
[----:B------:R-:W-:-:S03]  /*8fe0*/  ISETP.GE.AND P6, PT, R28, RZ, PT ;  /* 0x000000ff1c00720c */ /* 0x000fc60003fc6270 */
[----:B------:R-:W-:Y:S01]  /*8ff0*/  @!P3 IMAD.MOV R18, RZ, RZ, -R18 ;  /* 0x000000ffff12b224 */ /* 0x000fe200078e0a12 */
[----:B------:R-:W-:Y:S02]  /*9000*/  ISETP.GE.AND P3, PT, R0, RZ, PT ;  /* 0x000000ff0000720c */ /* 0x000fe40003f66270 */
[----:B------:R-:W-:-:S03]  /*9010*/  ISETP.GE.AND P5, PT, R39, RZ, PT ;  /* 0x000000ff2700720c */ /* 0x000fc60003fa6270 */
[--C-:B------:R-:W-:Y:S02]  /*9020*/  @!P1 IMAD.IADD R10, R10, 0x1, -R2.reuse ;  /* 0x000000010a0a9824 */ /* 0x100fe400078e0a02 */
[----:B------:R-:W-:Y:S01]  /*9030*/  @!P4 IMAD.IADD R17, R17, 0x1, -R2 ;  /* 0x000000011111c824 */ /* 0x000fe200078e0a02 */
[----:B------:R-:W-:Y:S01]  /*9040*/  ISETP.NE.AND P4, PT, R7, RZ, PT ;  /* 0x000000ff0700720c */ /* 0x000fe20003f85270 */
[----:B------:R-:W-:Y:S01]  /*9050*/  @!P6 IMAD.MOV R10, RZ, RZ, -R10 ;  /* 0x000000ffff0ae224 */ /* 0x000fe200078e0a0a */
[----:B------:R-:W-:Y:S02]  /*9060*/  ISETP.GE.AND P6, PT, R31, RZ, PT ;  /* 0x000000ff1f00720c */ /* 0x000fe40003fc6270 */
[----:B------:R-:W-:Y:S01]  /*9070*/  LOP3.LUT R11, RZ, R7, RZ, 0x33, !PT ;  /* 0x00000007ff0b7212 */ /* 0x000fe200078e33ff */
[----:B------:R-:W-:Y:S02]  /*9080*/  @!P3 IMAD.MOV R17, RZ, RZ, -R17 ;  /* 0x000000ffff11b224 */ /* 0x000fe400078e0a11 */
[----:B------:R-:W-:Y:S01]  /*9090*/  @!P5 IMAD.MOV R48, RZ, RZ, -R48 ;  /* 0x000000ffff30d224 */ /* 0x000fe200078e0a30 */
[----:B------:R-:W-:-:S02]  /*90a0*/  ISETP.GT.U32.AND P5, PT, R2, R15, PT ;  /* 0x0000000f0200720c */ /* 0x000fc40003fa4070 */
[----:B------:R-:W-:Y:S02]  /*90b0*/  SEL R17, R11, R17, !P4 ;  /* 0x000000110b117207 */ /* 0x000fe40006000000 */
[----:B------:R-:W-:-:S03]  /*90c0*/  PLOP3.LUT P3, PT, PT, PT, UP1, 0x80, 0x8 ;  /* 0x000000000008781c */ /* 0x000fc60003f6f018 */
[----:B------:R-:W-:Y:S01]  /*90d0*/  IMAD R24, R17, UR7, RZ ;  /* 0x0000000711187c24 */ /* 0x000fe2000f8e02ff */
[----:B------:R-:W-:Y:S01]  /*90e0*/  ISETP.LT.AND P3, PT, R89, UR12, P3 ;  /* 0x0000000c59007c0c */ /* 0x000fe20009f61270 */
[----:B------:R-:W-:-:S03]  /*90f0*/  @!P6 IMAD.MOV R14, RZ, RZ, -R14 ;  /* 0x000000ffff0ee224 */ /* 0x000fc600078e0a0e */
[C---:B------:R-:W-:Y:S01]  /*9100*/  LEA R28, P6, R24.reuse, R5, 0x1 ;  /* 0x00000005181c7211 */ /* 0x040fe200078c08ff */
[----:B------:R-:W-:Y:S01]  /*9110*/  @!P5 IMAD.IADD R15, R15, 0x1, -R2 ;  /* 0x000000010f0fd824 */ /* 0x000fe200078e0a02 */
[----:B------:R-:W-:Y:S02]  /*9120*/  ISETP.GE.AND P5, PT, R29, RZ, PT ;  /* 0x000000ff1d00720c */ /* 0x000fe40003fa6270 */
[----:B------:R-:W-:Y:S02]  /*9130*/  PRMT R43, RZ, 0x7610, R43 ;  /* 0x00007610ff2b7816 */ /* 0x000fe4000000002b */
[----:B------:R-:W-:-:S05]  /*9140*/  LEA.HI.X.SX32 R29, R24, R4, 0x1, P6 ;  /* 0x00000004181d7211 */ /* 0x000fca00030f0eff */
[----:B------:R0:W2:Y:S01]  /*9150*/  @P3 LDG.E.U16 R43, desc[UR24][R28.64] ;  /* 0x000000181c2b3981 */ /* 0x0000a2000c1e1500 */
[----:B------:R-:W-:Y:S02]  /*9160*/  ISETP.GE.AND P0, PT, R27, RZ, PT ;  /* 0x000000ff1b00720c */ /* 0x000fe40003f06270 */
[----:B------:R-:W-:Y:S01]  /*9170*/  SEL R17, R11, R70, !P4 ;  /* 0x000000460b117207 */ /* 0x000fe20006000000 */
[----:B------:R-:W-:-:S10]  /*9180*/  IMAD.MOV.U32 R19, RZ, RZ, R9 ;  /* 0x000000ffff137224 */ /* 0x000fd400078e0009 */
[----:B------:R-:W-:Y:S01]  /*9190*/  @!P0 IMAD.MOV R12, RZ, RZ, -R12 ;  /* 0x000000ffff0c8224 */ /* 0x000fe200078e0a0c */
[----:B------:R-:W-:Y:S01]  /*91a0*/  ISETP.GE.AND P0, PT, R30, RZ, PT ;  /* 0x000000ff1e00720c */ /* 0x000fe20003f06270 */
[----:B------:R-:W-:Y:S01]  /*91b0*/  @!P5 IMAD.MOV R8, RZ, RZ, -R8 ;  /* 0x000000ffff08d224 */ /* 0x000fe200078e0a08 */
[----:B------:R-:W-:Y:S01]  /*91c0*/  ISETP.GE.AND P5, PT, R35, RZ, PT ;  /* 0x000000ff2300720c */ /* 0x000fe20003fa6270 */
[----:B------:R-:W-:Y:S02]  /*91d0*/  VIADD R9, R0, 0x5a ;  /* 0x0000005a00097836 */ /* 0x000fe40000000000 */
[----:B------:R-:W-:-:S03]  /*91e0*/  IMAD R27, R17, UR7, RZ ;  /* 0x00000007111b7c24 */ /* 0x000fc6000f8e02ff */
[----:B------:R-:W-:Y:S02]  /*91f0*/  IABS R6, R9 ;  /* 0x0000000900067213 */ /* 0x000fe40000000000 */
[----:B------:R-:W-:-:S03]  /*9200*/  LEA R89, P6, R27, R5, 0x1 ;  /* 0x000000051b597211 */ /* 0x000fc600078c08ff */
[----:B------:R-:W-:Y:S01]  /*9210*/  @!P0 IMAD.MOV R15, RZ, RZ, -R15 ;  /* 0x000000ffff0f8224 */ /* 0x000fe200078e0a0f */
[----:B------:R-:W-:Y:S02]  /*9220*/  ISETP.GE.AND P0, PT, R9, RZ, PT ;  /* 0x000000ff0900720c */ /* 0x000fe40003f06270 */
[----:B------:R-:W-:Y:S01]  /*9230*/  SEL R9, R11, R66, !P4 ;  /* 0x000000420b097207 */ /* 0x000fe20006000000 */
[----:B------:R-:W-:Y:S04]  /*9240*/  STL [R1+0x770], R88 ;  /* 0x0007705801007387 */ /* 0x000fe80000100800 */
[----:B------:R0:W-:Y:S01]  /*9250*/  STL [R1+0xb8], R28 ;  /* 0x0000b81c01007387 */ /* 0x0001e20000100800 */
[----:B------:R-:W-:Y:S02]  /*9260*/  IMAD R17, R9, UR7, RZ ;  /* 0x0000000709117c24 */ /* 0x000fe4000f8e02ff */
[----:B------:R-:W-:Y:S01]  /*9270*/  @!P5 IMAD.MOV R13, RZ, RZ, -R13 ;  /* 0x000000ffff0dd224 */ /* 0x000fe200078e0a0d */
[----:B------:R3:W-:Y:S01]  /*9280*/  STL [R1+0xb4], R29 ;  /* 0x0000b41d01007387 */ /* 0x0007e20000100800 */
[----:B------:R-:W-:-:S02]  /*9290*/  ISETP.GE.AND P5, PT, R45, RZ, PT ;  /* 0x000000ff2d00720c */ /* 0x000fc40003fa6270 */
[----:B0-----:R-:W-:Y:S01]  /*92a0*/  LEA.HI.X.SX32 R28, R27, R4, 0x1, P6 ;  /* 0x000000041b1c7211 */ /* 0x001fe200030f0eff */
[----:B------:R-:W-:Y:S01]  /*92b0*/  STL [R1+0x4b0], R89 ;  /* 0x0004b05901007387 */ /* 0x000fe20000100800 */
[----:B------:R-:W-:-:S03]  /*92c0*/  PRMT R45, RZ, 0x7610, R45 ;  /* 0x00007610ff2d7816 */ /* 0x000fc6000000002d */
[----:B---3--:R-:W-:Y:S01]  /*92d0*/  @P3 IMAD.MOV.U32 R29, RZ, RZ, R28 ;  /* 0x000000ffff1d3224 */ /* 0x008fe200078e001c */
[----:B------:R-:W-:Y:S02]  /*92e0*/  ISETP.GE.AND P1, PT, R41, RZ, PT ;  /* 0x000000ff2900720c */ /* 0x000fe40003f26270 */
[----:B------:R-:W-:Y:S01]  /*92f0*/  PRMT R41, RZ, 0x7610, R41 ;  /* 0x00007610ff297816 */ /* 0x000fe20000000029 */
[----:B--2---:R0:W-:Y:S04]  /*9300*/  STL [R1+0x224], R43 ;  /* 0x0002242b01007387 */ /* 0x0041e80000100800 */
[----:B------:R2:W-:Y:S01]  /*9310*/  STL [R1+0x4ac], R28 ;  /* 0x0004ac1c01007387 */ /* 0x0005e20000100800 */
[----:B0-----:R-:W-:Y:S01]  /*9320*/  LEA R43, P6, R17, R5, 0x1 ;  /* 0x00000005112b7211 */ /* 0x001fe200078c08ff */
[----:B--2---:R-:W-:-:S03]  /*9330*/  @P3 IMAD.MOV.U32 R28, RZ, RZ, R89 ;  /* 0x000000ffff1c3224 */ /* 0x004fc600078e0059 */
[----:B------:R-:W-:Y:S02]  /*9340*/  LEA.HI.X.SX32 R88, R17, R4, 0x1, P6 ;  /* 0x0000000411587211 */ /* 0x000fe400030f0eff */
[----:B------:R0:W2:Y:S02]  /*9350*/  @P3 LDG.E.U16 R45, desc[UR24][R28.64] ;  /* 0x000000181c2d3981 */ /* 0x0000a4000c1e1500 */
[----:B0-----:R-:W-:Y:S02]  /*9360*/  @P3 IMAD.MOV.U32 R28, RZ, RZ, R43 ;  /* 0x000000ffff1c3224 */ /* 0x001fe400078e002b */
[----:B------:R-:W-:-:S05]  /*9370*/  @P3 IMAD.MOV.U32 R29, RZ, RZ, R88 ;  /* 0x000000ffff1d3224 */ /* 0x000fca00078e0058 */
[----:B------:R0:W3:Y:S01]  /*9380*/  @P3 LDG.E.U16 R41, desc[UR24][R28.64] ;  /* 0x000000181c293981 */ /* 0x0000e2000c1e1500 */
[----:B------:R-:W-:-:S04]  /*9390*/  IMAD.HI.U32 R7, R3, R6, RZ ;  /* 0x0000000603077227 */ /* 0x000fc800078e00ff */
[----:B------:R-:W-:-:S04]  /*93a0*/  IMAD.MOV R7, RZ, RZ, -R7 ;  /* 0x000000ffff077224 */ /* 0x000fc800078e0a07 */
[----:B------:R-:W-:Y:S01]  /*93b0*/  IMAD R6, R2, R7, R6 ;  /* 0x0000000702067224 */ /* 0x000fe200078e0206 */
[----:B------:R-:W-:Y:S01]  /*93c0*/  SEL R7, R11, R63, !P4 ;  /* 0x0000003f0b077207 */ /* 0x000fe20006000000 */
[----:B------:R-:W-:Y:S01]  /*93d0*/  @!P1 IMAD.MOV R47, RZ, RZ, -R47 ;  /* 0x000000ffff2f9224 */ /* 0x000fe200078e0a2f */
[----:B------:R-:W-:Y:S01]  /*93e0*/  ISETP.GE.AND P1, PT, R36, RZ, PT ;  /* 0x000000ff2400720c */ /* 0x000fe20003f26270 */
[----:B------:R-:W-:Y:S02]  /*93f0*/  STL [R1+0xf8], R43 ;  /* 0x0000f82b01007387 */ /* 0x000fe40000100800 */
[----:B------:R-:W-:Y:S01]  /*9400*/  IMAD R24, R7, UR7, RZ ;  /* 0x0000000707187c24 */ /* 0x000fe2000f8e02ff */
[----:B------:R-:W-:Y:S01]  /*9410*/  SEL R9, R11, R56, !P4 ;  /* 0x000000380b097207 */ /* 0x000fe20006000000 */
[----:B------:R-:W-:Y:S04]  /*9420*/  STL [R1+0xf4], R88 ;  /* 0x0000f45801007387 */ /* 0x000fe80000100800 */
[----:B------:R-:W-:-:S04]  /*9430*/  IMAD R17, R9, UR7, RZ ;  /* 0x0000000709117c24 */ /* 0x000fc8000f8e02ff */
[----:B------:R-:W-:Y:S01]  /*9440*/  @!P1 IMAD.MOV R19, RZ, RZ, -R19 ;  /* 0x000000ffff139224 */ /* 0x000fe200078e0a13 */
[----:B------:R-:W-:Y:S02]  /*9450*/  ISETP.GE.AND P1, PT, R42, RZ, PT ;  /* 0x000000ff2a00720c */ /* 0x000fe40003f26270 */
[----:B------:R-:W-:Y:S02]  /*9460*/  PRMT R42, RZ, 0x7610, R42 ;  /* 0x00007610ff2a7816 */ /* 0x000fe4000000002a */
[----:B------:R-:W-:Y:S01]  /*9470*/  PRMT R40, RZ, 0x7610, R40 ;  /* 0x00007610ff287816 */ /* 0x000fe20000000028 */
[----:B--2---:R2:W-:Y:S02]  /*9480*/  STL [R1+0x2f4], R45 ;  /* 0x0002f42d01007387 */ /* 0x0045e40000100800 */
[----:B--2---:R-:W-:-:S04]  /*9490*/  LEA R45, P6, R24, R5, 0x1 ;  /* 0x00000005182d7211 */ /* 0x004fc800078c08ff */
[----:B0-----:R-:W-:Y:S01]  /*94a0*/  LEA.HI.X.SX32 R28, R24, R4, 0x1, P6 ;  /* 0x00000004181c7211 */ /* 0x001fe200030f0eff */
[----:B------:R-:W-:Y:S04]  /*94b0*/  STL [R1+0x138], R45 ;  /* 0x0001382d01007387 */ /* 0x000fe80000100800 */
[----:B---3--:R0:W-:Y:S01]  /*94c0*/  STL [R1+0x220], R41 ;  /* 0x0002202901007387 */ /* 0x0081e20000100800 */
[----:B------:R-:W-:-:S03]  /*94d0*/  @P3 IMAD.MOV.U32 R29, RZ, RZ, R28 ;  /* 0x000000ffff1d3224 */ /* 0x000fc600078e001c */
        /* <DEDUP_REMOVED lines=8> */
[C---:B------:R-:W-:Y:S02]  /*9560*/  SEL R7, R11.reuse, R54, !P4 ;  /* 0x000000360b077207 */ /* 0x040fe40006000000 */
[----:B------:R-:W-:Y:S01]  /*9570*/  SEL R9, R11, R52, !P4 ;  /* 0x000000340b097207 */ /* 0x000fe20006000000 */
[----:B------:R-:W-:Y:S02]  /*9580*/  STL [R1+0x180], R41 ;  /* 0x0001802901007387 */ /* 0x000fe40000100800 */
[----:B------:R-:W-:Y:S02]  /*9590*/  IMAD R24, R7, UR7, RZ ;  /* 0x0000000707187c24 */ /* 0x000fe4000f8e02ff */
[----:B------:R-:W-:Y:S01]  /*95a0*/  STL [R1+0x17c], R43 ;  /* 0x00017c2b01007387 */ /* 0x000fe20000100800 */
[----:B------:R-:W-:Y:S01]  /*95b0*/  IMAD R17, R9, UR7, RZ ;  /* 0x0000000709117c24 */ /* 0x000fe2000f8e02ff */
[----:B------:R-:W-:-:S02]  /*95c0*/  PRMT R27, RZ, 0x7610, R27 ;  /* 0x00007610ff1b7816 */ /* 0x000fc4000000001b */
        /* <DEDUP_REMOVED lines=14> */
[----:B------:R-:W3:Y:S01]  /*96b0*/  @P3 LDG.E.U16 R38, desc[UR24][R28.64] ;  /* 0x000000181c263981 */ /* 0x000ee2000c1e1500 */
        /* <DEDUP_REMOVED lines=9> */
[----:B0-----:R-:W-:-:S04]  /*9750*/  LEA R27, P6, R7, R5, 0x1 ;  /* 0x00000005071b7211 */ /* 0x001fc800078c08ff */
[----:B------:R-:W-:Y:S01]  /*9760*/  LEA.HI.X.SX32 R41, R7, R4, 0x1, P6 ;  /* 0x0000000407297211 */ /* 0x000fe200030f0eff */
[----:B------:R0:W-:Y:S01]  /*9770*/  STL [R1+0x240], R27 ;  /* 0x0002401b01007387 */ /* 0x0001e20000100800 */
[----:B------:R-:W-:Y:S01]  /*9780*/  SEL R7, R11, R26, !P4 ;  /* 0x0000001a0b077207 */ /* 0x000fe20006000000 */
[----:B------:R-:W-:Y:S02]  /*9790*/  @P3 IMAD.MOV.U32 R26, RZ, RZ, R27 ;  /* 0x000000ffff1a3224 */ /* 0x000fe400078e001b */
[----:B---3--:R2:W-:Y:S01]  /*97a0*/  STL [R1+0x21c], R38 ;  /* 0x00021c2601007387 */ /* 0x0085e20000100800 */
[----:B0-----:R-:W-:Y:S01]  /*97b0*/  @P3 IMAD.MOV.U32 R27, RZ, RZ, R41 ;  /* 0x000000ffff1b3224 */ /* 0x001fe200078e0029 */
[----:B--2---:R-:W-:-:S04]  /*97c0*/  LEA R38, P6, R9, R5, 0x1 ;  /* 0x0000000509267211 */ /* 0x004fc800078c08ff */
[----:B------:R0:W2:Y:S01]  /*97d0*/  @P3 LDG.E.U16 R17, desc[UR24][R26.64] ;  /* 0x000000181a113981 */ /* 0x0000a2000c1e1500 */
[----:B------:R-:W-:Y:S01]  /*97e0*/  LEA.HI.X.SX32 R40, R9, R4, 0x1, P6 ;  /* 0x0000000409287211 */ /* 0x000fe200030f0eff */
[----:B0-----:R-:W-:-:S04]  /*97f0*/  @P3 IMAD.MOV.U32 R26, RZ, RZ, R38 ;  /* 0x000000ffff1a3224 */ /* 0x001fc800078e0026 */
[----:B------:R-:W-:-:S05]  /*9800*/  @P3 IMAD.MOV.U32 R27, RZ, RZ, R40 ;  /* 0x000000ffff1b3224 */ /* 0x000fca00078e0028 */
[----:B------:R-:W3:Y:S01]  /*9810*/  @P3 LDG.E.U16 R37, desc[UR24][R26.64] ;  /* 0x000000181a253981 */ /* 0x000ee2000c1e1500 */
[----:B------:R-:W-:-:S03]  /*9820*/  SEL R46, R11, R46, !P4 ;  /* 0x0000002e0b2e7207 */ /* 0x000fc60006000000 */
[----:B------:R-:W-:Y:S02]  /*9830*/  STL [R1+0x23c], R41 ;  /* 0x00023c2901007387 */ /* 0x000fe40000100800 */
[----:B------:R-:W-:Y:S02]  /*9840*/  IMAD R46, R46, UR7, RZ ;  /* 0x000000072e2e7c24 */ /* 0x000fe4000f8e02ff */
[----:B------:R-:W-:Y:S04]  /*9850*/  STL [R1+0x280], R38 ;  /* 0x0002802601007387 */ /* 0x000fe80000100800 */
[----:B------:R-:W-:Y:S01]  /*9860*/  STL [R1+0x27c], R40 ;  /* 0x00027c2801007387 */ /* 0x000fe20000100800 */
[----:B------:R-:W-:Y:S01]  /*9870*/  IMAD R9, R7, UR7, RZ ;  /* 0x0000000707097c24 */ /* 0x000fe2000f8e02ff */
[----:B------:R-:W-:-:S02]  /*9880*/  SEL R7, R11, R16, !P4 ;  /* 0x000000100b077207 */ /* 0x000fc40006000000 */
[----:B------:R-:W-:Y:S02]  /*9890*/  PRMT R39, RZ, 0x7610, R39 ;  /* 0x00007610ff277816 */ /* 0x000fe40000000027 */
[----:B------:R-:W-:Y:S01]  /*98a0*/  PRMT R34, RZ, 0x7610, R34 ;  /* 0x00007610ff227816 */ /* 0x000fe20000000022 */
[----:B--2---:R0:W-:Y:S02]  /*98b0*/  STL [R1+0x1f4], R17 ;  /* 0x0001f41101007387 */ /* 0x0041e40000100800 */
[----:B0-----:R-:W-:-:S04]  /*98c0*/  LEA R17, P6, R46, R5, 0x1 ;  /* 0x000000052e117211 */ /* 0x001fc800078c08ff */
[----:B------:R-:W-:Y:S01]  /*98d0*/  LEA.HI.X.SX32 R40, R46, R4, 0x1, P6 ;  /* 0x000000042e287211 */ /* 0x000fe200030f0eff */
[----:B------:R0:W-:Y:S01]  /*98e0*/  STL [R1+0x2c0], R17 ;  /* 0x0002c01101007387 */ /* 0x0001e20000100800 */
[----:B------:R-:W-:-:S03]  /*98f0*/  @P3 IMAD.MOV.U32 R16, RZ, RZ, R17 ;  /* 0x000000ffff103224 */ /* 0x000fc600078e0011 */
[----:B---3--:R2:W-:Y:S01]  /*9900*/  STL [R1+0x1f8], R37 ;  /* 0x0001f82501007387 */ /* 0x0085e20000100800 */
[----:B0-----:R-:W-:Y:S01]  /*9910*/  @P3 IMAD.MOV.U32 R17, RZ, RZ, R40 ;  /* 0x000000ffff113224 */ /* 0x001fe200078e0028 */
[----:B--2---:R-:W-:-:S04]  /*9920*/  LEA R37, P6, R9, R5, 0x1 ;  /* 0x0000000509257211 */ /* 0x004fc800078c08ff */
[----:B------:R0:W2:Y:S01]  /*9930*/  @P3 LDG.E.U16 R39, desc[UR24][R16.64] ;  /* 0x0000001810273981 */ /* 0x0000a2000c1e1500 */
[----:B------:R-:W-:Y:S01]  /*9940*/  LEA.HI.X.SX32 R38, R9, R4, 0x1, P6 ;  /* 0x0000000409267211 */ /* 0x000fe200030f0eff */
[----:B0-----:R-:W-:-:S04]  /*9950*/  @P3 IMAD.MOV.U32 R16, RZ, RZ, R37 ;  /* 0x000000ffff103224 */ /* 0x001fc800078e0025 */
[----:B------:R-:W-:-:S05]  /*9960*/  @P3 IMAD.MOV.U32 R17, RZ, RZ, R38 ;  /* 0x000000ffff113224 */ /* 0x000fca00078e0026 */
[----:B------:R0:W3:Y:S01]  /*9970*/  @P3 LDG.E.U16 R34, desc[UR24][R16.64] ;  /* 0x0000001810223981 */ /* 0x0000e2000c1e1500 */
[----:B------:R-:W-:-:S05]  /*9980*/  SEL R21, R11, R21, !P4 ;  /* 0x000000150b157207 */ /* 0x000fca0006000000 */
[----:B------:R-:W-:Y:S01]  /*9990*/  IMAD R21, R21, UR7, RZ ;  /* 0x0000000715157c24 */ /* 0x000fe2000f8e02ff */
[----:B------:R-:W-:Y:S01]  /*99a0*/  STL [R1+0x2bc], R40 ;  /* 0x0002bc2801007387 */ /* 0x000fe20000100800 */
[----:B------:R-:W-:-:S03]  /*99b0*/  SEL R8, R11, R8, !P4 ;  /* 0x000000080b087207 */ /* 0x000fc60006000000 */
[----:B------:R-:W-:Y:S01]  /*99c0*/  LEA R9, P6, R21, R5, 0x1 ;  /* 0x0000000515097211 */ /* 0x000fe200078c08ff */
[----:B------:R-:W-:Y:S01]  /*99d0*/  STL [R1+0x300], R37 ;  /* 0x0003002501007387 */ /* 0x000fe20000100800 */
[----:B------:R-:W-:-:S03]  /*99e0*/  IMAD R7, R7, UR7, RZ ;  /* 0x0000000707077c24 */ /* 0x000fc6000f8e02ff */
[----:B------:R4:W-:Y:S01]  /*99f0*/  STL [R1+0x2fc], R38 ;  /* 0x0002fc2601007387 */ /* 0x0009e20000100800 */
[----:B0-----:R-:W-:Y:S01]  /*9a00*/  IMAD R16, R8, UR7, RZ ;  /* 0x0000000708107c24 */ /* 0x001fe2000f8e02ff */
[----:B------:R-:W-:Y:S01]  /*9a10*/  PRMT R36, RZ, 0x7610, R36 ;  /* 0x00007610ff247816 */ /* 0x000fe20000000024 */
[----:B------:R-:W-:Y:S01]  /*9a20*/  @P3 IMAD.MOV.U32 R8, RZ, RZ, R9 ;  /* 0x000000ffff083224 */ /* 0x000fe200078e0009 */
[----:B------:R0:W-:Y:S01]  /*9a30*/  STL [R1+0x340], R9 ;  /* 0x0003400901007387 */ /* 0x0001e20000100800 */
[----:B----4-:R-:W-:-:S05]  /*9a40*/  LEA.HI.X.SX32 R38, R21, R4, 0x1, P6 ;  /* 0x0000000415267211 */ /* 0x010fca00030f0eff */
[----:B0-----:R-:W-:Y:S01]  /*9a50*/  @P3 IMAD.MOV.U32 R9, RZ, RZ, R38 ;  /* 0x000000ffff093224 */ /* 0x001fe200078e0026 */
[----:B------:R-:W-:-:S04]  /*9a60*/  PRMT R32, RZ, 0x7610, R32 ;  /* 0x00007610ff207816 */ /* 0x000fc80000000020 */
[----:B------:R0:W4:Y:S04]  /*9a70*/  @P3 LDG.E.U16 R36, desc[UR24][R8.64] ;  /* 0x0000001808243981 */ /* 0x000128000c1e1500 */
[----:B---3--:R3:W-:Y:S02]  /*9a80*/  STL [R1+0x1f0], R34 ;  /* 0x0001f02201007387 */ /* 0x0087e40000100800 */
[----:B---3--:R-:W-:-:S04]  /*9a90*/  LEA R34, P6, R7, R5, 0x1 ;  /* 0x0000000507227211 */ /* 0x008fc800078c08ff */
[----:B------:R-:W-:Y:S01]  /*9aa0*/  LEA.HI.X.SX32 R37, R7, R4, 0x1, P6 ;  /* 0x0000000407257211 */ /* 0x000fe200030f0eff */
[----:B0-----:R-:W-:-:S04]  /*9ab0*/  @P3 IMAD.MOV.U32 R8, RZ, RZ, R34 ;  /* 0x000000ffff083224 */ /* 0x001fc800078e0022 */
[----:B------:R-:W-:-:S05]  /*9ac0*/  @P3 IMAD.MOV.U32 R9, RZ, RZ, R37 ;  /* 0x000000ffff093224 */ /* 0x000fca00078e0025 */
[----:B------:R0:W3:Y:S04]  /*9ad0*/  @P3 LDG.E.U16 R32, desc[UR24][R8.64] ;  /* 0x0000001808203981 */ /* 0x0000e8000c1e1500 */
[----:B------:R-:W-:Y:S01]  /*9ae0*/  STL [R1+0x33c], R38 ;  /* 0x00033c2601007387 */ /* 0x000fe20000100800 */
[----:B------:R-:W-:-:S03]  /*9af0*/  SEL R10, R11, R10, !P4 ;  /* 0x0000000a0b0a7207 */ /* 0x000fc60006000000 */
[----:B------:R-:W-:Y:S04]  /*9b00*/  STL [R1+0x460], R34 ;  /* 0x0004602201007387 */ /* 0x000fe80000100800 */
[----:B------:R-:W-:Y:S04]  /*9b10*/  STL [R1+0x45c], R37 ;  /* 0x00045c2501007387 */ /* 0x000fe80000100800 */
[----:B----4-:R4:W-:Y:S01]  /*9b20*/  STL [R1+0x1e4], R36 ;  /* 0x0001e42401007387 */ /* 0x0109e20000100800 */
[----:B------:R-:W-:Y:S01]  /*9b30*/  IMAD R10, R10, UR7, RZ ;  /* 0x000000070a0a7c24 */ /* 0x000fe2000f8e02ff */
[----:B----4-:R-:W-:-:S04]  /*9b40*/  LEA R36, P6, R16, R5, 0x1 ;  /* 0x0000000510247211 */ /* 0x010fc800078c08ff */
[----:B0-----:R-:W-:Y:S01]  /*9b50*/  LEA.HI.X.SX32 R8, R16, R4, 0x1, P6 ;  /* 0x0000000410087211 */ /* 0x001fe200030f0eff */
[----:B------:R-:W-:Y:S01]  /*9b60*/  STL [R1+0x470], R36 ;  /* 0x0004702401007387 */ /* 0x000fe20000100800 */
[----:B------:R-:W-:-:S03]  /*9b70*/  PRMT R35, RZ, 0x7610, R35 ;  /* 0x00007610ff237816 */ /* 0x000fc60000000023 */
[----:B--2---:R-:W-:Y:S01]  /*9b80*/  STL [R1+0x1ec], R39 ;  /* 0x0001ec2701007387 */ /* 0x004fe20000100800 */
[----:B------:R-:W-:Y:S01]  /*9b90*/  @P3 IMAD.MOV.U32 R9, RZ, RZ, R8 ;  /* 0x000000ffff093224 */ /* 0x000fe200078e0008 */
[----:B------:R-:W-:Y:S02]  /*9ba0*/  PRMT R7, RZ, 0x7610, R7 ;  /* 0x00007610ff077816 */ /* 0x000fe40000000007 */
[----:B---3--:R0:W-:Y:S04]  /*9bb0*/  STL [R1+0x1e8], R32 ;  /* 0x0001e82001007387 */ /* 0x0081e80000100800 */
        /* <DEDUP_REMOVED lines=8> */
[----:B------:R-:W-:-:S03]  /*9c40*/  SEL R12, R11, R12, !P4 ;  /* 0x0000000c0b0c7207 */ /* 0x000fc60006000000 */
[----:B------:R-:W-:Y:S02]  /*9c50*/  STL [R1+0x480], R32 ;  /* 0x0004802001007387 */ /* 0x000fe40000100800 */
[----:B------:R-:W-:Y:S02]  /*9c60*/  IMAD R12, R12, UR7, RZ ;  /* 0x000000070c0c7c24 */ /* 0x000fe4000f8e02ff */
[----:B------:R-:W-:Y:S01]  /*9c70*/  STL [R1+0x47c], R34 ;  /* 0x00047c2201007387 */ /* 0x000fe20000100800 */
[----:B------:R-:W-:-:S05]  /*9c80*/  SEL R14, R11, R14, !P4 ;  /* 0x0000000e0b0e7207 */ /* 0x000fca0006000000 */
[----:B------:R-:W-:Y:S01]  /*9c90*/  IMAD R14, R14, UR7, RZ ;  /* 0x000000070e0e7c24 */ /* 0x000fe2000f8e02ff */
[----:B------:R-:W-:Y:S02]  /*9ca0*/  PRMT R33, RZ, 0x7610, R33 ;  /* 0x00007610ff217816 */ /* 0x000fe40000000021 */
[----:B------:R-:W-:Y:S01]  /*9cb0*/  PRMT R30, RZ, 0x7610, R30 ;  /* 0x00007610ff1e7816 */ /* 0x000fe2000000001e */
[----:B--2---:R2:W-:Y:S02]  /*9cc0*/  STL [R1+0x1b4], R35 ;  /* 0x0001b42301007387 */ /* 0x0045e40000100800 */
[----:B--2---:R-:W-:-:S04]  /*9cd0*/  LEA R35, P6, R12, R5, 0x1 ;  /* 0x000000050c237211 */ /* 0x004fc800078c08ff */
[----:B0-----:R-:W-:Y:S01]  /*9ce0*/  LEA.HI.X.SX32 R8, R12, R4, 0x1, P6 ;  /* 0x000000040c087211 */ /* 0x001fe200030f0eff */
[----:B------:R-:W-:Y:S01]  /*9cf0*/  STL [R1+0x490], R35 ;  /* 0x0004902301007387 */ /* 0x000fe20000100800 */
[----:B------:R-:W-:-:S03]  /*9d00*/  LEA R32, P6, R14, R5, 0x1 ;  /* 0x000000050e207211 */ /* 0x000fc600078c08ff */
[----:B---3--:R-:W-:Y:S01]  /*9d10*/  STL [R1+0x1b8], R7 ;  /* 0x0001b80701007387 */ /* 0x008fe20000100800 */
[----:B------:R-:W-:-:S03]  /*9d20*/  @P3 IMAD.MOV.U32 R9, RZ, RZ, R8 ;  /* 0x000000ffff093224 */ /* 0x000fc600078e0008 */
[----:B------:R0:W-:Y:S01]  /*9d30*/  STL [R1+0x48c], R8 ;  /* 0x00048c0801007387 */ /* 0x0001e20000100800 */
[----:B------:R-:W-:Y:S01]  /*9d40*/  LEA.HI.X.SX32 R34, R14, R4, 0x1, P6 ;  /* 0x000000040e227211 */ /* 0x000fe200030f0eff */
[----:B0-----:R-:W-:-:S05]  /*9d50*/  @P3 IMAD.MOV.U32 R8, RZ, RZ, R35 ;  /* 0x000000ffff083224 */ /* 0x001fca00078e0023 */
        /* <DEDUP_REMOVED lines=74> */
[----:B------:R-:W-:Y:S02]  /*a200*/  SEL R10, R11, R53, !P4 ;  /* 0x000000350b0a7207 */ /* 0x000fe40006000000 */
[----:B------:R-:W-:-:S03]  /*a210*/  PRMT R21, RZ, 0x7610, R21 ;  /* 0x00007610ff157816 */ /* 0x000fc60000000015 */
[----:B------:R-:W-:Y:S01]  /*a220*/  IMAD R10, R10, UR7, RZ ;  /* 0x000000070a0a7c24 */ /* 0x000fe2000f8e02ff */
        /* <DEDUP_REMOVED lines=25> */
[----:B0-----:R-:W-:Y:S02]  /*a3c0*/  LEA.HI.X.SX32 R8, R7, R4, 0x1, P6 ;  /* 0x0000000407087211 */ /* 0x001fe400030f0eff */
[----:B------:R-:W-:Y:S01]  /*a3d0*/  LEA R14, P6, R44, R5, 0x1 ;  /* 0x000000052c0e7211 */ /* 0x000fe200078c08ff */
[----:B------:R-:W-:Y:S02]  /*a3e0*/  STL [R1+0x2c8], R21 ;  /* 0x0002c81501007387 */ /* 0x000fe40000100800 */
[----:B------:R-:W-:Y:S02]  /*a3f0*/  @P3 IMAD.MOV.U32 R9, RZ, RZ, R8 ;  /* 0x000000ffff093224 */ /* 0x000fe400078e0008 */
[----:B------:R0:W-:Y:S04]  /*a400*/  STL [R1+0x2c4], R8 ;  /* 0x0002c40801007387 */ /* 0x0001e80000100800 */
[----:B------:R-:W-:Y:S04]  /*a410*/  STL [R1+0x308], R14 ;  /* 0x0003080e01007387 */ /* 0x000fe80000100800 */
[----:B---3--:R2:W-:Y:S01]  /*a420*/  STL [R1+0x164], R17 ;  /* 0x0001641101007387 */ /* 0x0085e20000100800 */
[----:B0-----:R-:W-:-:S05]  /*a430*/  @P3 IMAD.MOV.U32 R8, RZ, RZ, R21 ;  /* 0x000000ffff083224 */ /* 0x001fca00078e0015 */
[----:B------:R0:W3:Y:S01]  /*a440*/  @P3 LDG.E.U16 R16, desc[UR24][R8.64] ;  /* 0x0000001808103981 */ /* 0x0000e2000c1e1500 */
[----:B--2---:R-:W-:Y:S01]  /*a450*/  LEA.HI.X.SX32 R17, R44, R4, 0x1, P6 ;  /* 0x000000042c117211 */ /* 0x004fe200030f0eff */
[----:B0-----:R-:W-:-:S04]  /*a460*/  @P3 IMAD.MOV.U32 R8, RZ, RZ, R14 ;  /* 0x000000ffff083224 */ /* 0x001fc800078e000e */
[----:B------:R-:W-:-:S05]  /*a470*/  @P3 IMAD.MOV.U32 R9, RZ, RZ, R17 ;  /* 0x000000ffff093224 */ /* 0x000fca00078e0011 */
[----:B------:R0:W2:Y:S01]  /*a480*/  @P3 LDG.E.U16 R12, desc[UR24][R8.64] ;  /* 0x00000018080c3981 */ /* 0x0000a2000c1e1500 */
[C---:B------:R-:W-:Y:S02]  /*a490*/  SEL R25, R11.reuse, R25, !P4 ;  /* 0x000000190b197207 */ /* 0x040fe40006000000 */
[----:B------:R-:W-:-:S03]  /*a4a0*/  SEL R20, R11, R20, !P4 ;  /* 0x000000140b147207 */ /* 0x000fc60006000000 */
[----:B------:R-:W-:Y:S01]  /*a4b0*/  IMAD R25, R25, UR7, RZ ;  /* 0x0000000719197c24 */ /* 0x000fe2000f8e02ff */
[----:B------:R-:W-:Y:S01]  /*a4c0*/  STL [R1+0x304], R17 ;  /* 0x0003041101007387 */ /* 0x000fe20000100800 */
[----:B------:R-:W-:Y:S01]  /*a4d0*/  IMAD R20, R20, UR7, RZ ;  /* 0x0000000714147c24 */ /* 0x000fe2000f8e02ff */
[----:B------:R-:W-:Y:S02]  /*a4e0*/  PRMT R10, RZ, 0x7610, R10 ;  /* 0x00007610ff0a7816 */ /* 0x000fe4000000000a */
[----:B------:R-:W-:Y:S01]  /*a4f0*/  PRMT R7, RZ, 0x7610, R7 ;  /* 0x00007610ff077816 */ /* 0x000fe20000000007 */
[----:B---3--:R3:W-:Y:S02]  /*a500*/  STL [R1+0x160], R16 ;  /* 0x0001601001007387 */ /* 0x0087e40000100800 */
[----:B---3--:R-:W-:-:S04]  /*a510*/  LEA R16, P6, R25, R5, 0x1 ;  /* 0x0000000519107211 */ /* 0x008fc800078c08ff */
[----:B0-----:R-:W-:Y:S01]  /*a520*/  LEA.HI.X.SX32 R8, R25, R4, 0x1, P6 ;  /* 0x0000000419087211 */ /* 0x001fe200030f0eff */
[----:B------:R-:W-:Y:S04]  /*a530*/  STL [R1+0x458], R16 ;  /* 0x0004581001007387 */ /* 0x000fe80000100800 */
[----:B--2---:R0:W-:Y:S01]  /*a540*/  STL [R1+0x15c], R12 ;  /* 0x00015c0c01007387 */ /* 0x0041e20000100800 */
        /* <DEDUP_REMOVED lines=15> */
[----:B------:R-:W-:-:S02]  /*a640*/  SEL R13, R11, R13, !P4 ;  /* 0x0000000d0b0d7207 */ /* 0x000fc40006000000 */
[----:B------:R-:W-:-:S03]  /*a650*/  PRMT R70, RZ, 0x7610, R70 ;  /* 0x00007610ff467816 */ /* 0x000fc60000000046 */
        /* <DEDUP_REMOVED lines=12> */
[-C--:B------:R-:W-:Y:S02]  /*a720*/  LEA.HI.X.SX32 R12, R18, R4.reuse, 0x1, P6 ;  /* 0x00000004120c7211 */ /* 0x080fe400030f0eff */
[----:B------:R0:W2:Y:S01]  /*a730*/  @P3 LDG.E.U16 R70, desc[UR24][R8.64] ;  /* 0x0000001808463981 */ /* 0x0000a2000c1e1500 */
[C---:B------:R-:W-:Y:S01]  /*a740*/  LEA R10, P6, R13.reuse, R5, 0x1 ;  /* 0x000000050d0a7211 */ /* 0x040fe200078c08ff */
[----:B0-----:R-:W-:Y:S02]  /*a750*/  @P3 IMAD.MOV.U32 R8, RZ, RZ, R7 ;  /* 0x000000ffff083224 */ /* 0x001fe400078e0007 */
[----:B------:R-:W-:Y:S01]  /*a760*/  @P3 IMAD.MOV.U32 R9, RZ, RZ, R12 ;  /* 0x000000ffff093224 */ /* 0x000fe200078e000c */
[----:B------:R-:W-:Y:S04]  /*a770*/  STL [R1+0x488], R7 ;  /* 0x0004880701007387 */ /* 0x000fe80000100800 */
[----:B------:R0:W3:Y:S04]  /*a780*/  @P3 LDG.E.U16 R67, desc[UR24][R8.64] ;  /* 0x0000001808433981 */ /* 0x0000e8000c1e1500 */
[----:B------:R-:W-:Y:S01]  /*a790*/  STL [R1+0x484], R12 ;  /* 0x0004840c01007387 */ /* 0x000fe20000100800 */
[----:B0-----:R-:W-:-:S03]  /*a7a0*/  LEA.HI.X.SX32 R8, R13, R4, 0x1, P6 ;  /* 0x000000040d087211 */ /* 0x001fc600030f0eff */
[----:B------:R-:W-:Y:S04]  /*a7b0*/  STL [R1+0x498], R10 ;  /* 0x0004980a01007387 */ /* 0x000fe80000100800 */
[----:B------:R0:W-:Y:S01]  /*a7c0*/  STL [R1+0x494], R8 ;  /* 0x0004940801007387 */ /* 0x0001e20000100800 */
[----:B------:R-:W-:Y:S02]  /*a7d0*/  @P3 IMAD.MOV.U32 R9, RZ, RZ, R8 ;  /* 0x000000ffff093224 */ /* 0x000fe400078e0008 */
[----:B0-----:R-:W-:-:S05]  /*a7e0*/  @P3 IMAD.MOV.U32 R8, RZ, RZ, R10 ;  /* 0x000000ffff083224 */ /* 0x001fca00078e000a */
[----:B------:R0:W4:Y:S01]  /*a7f0*/  @P3 LDG.E.U16 R66, desc[UR24][R8.64] ;  /* 0x0000001808423981 */ /* 0x000122000c1e1500 */
[C---:B------:R-:W-:Y:S02]  /*a800*/  SEL R15, R11.reuse, R15, !P4 ;  /* 0x0000000f0b0f7207 */ /* 0x040fe40006000000 */
[----:B------:R-:W-:-:S03]  /*a810*/  SEL R7, R11, R90, !P4 ;  /* 0x0000005a0b077207 */ /* 0x000fc60006000000 */
[----:B------:R-:W-:Y:S02]  /*a820*/  IMAD R15, R15, UR7, RZ ;  /* 0x000000070f0f7c24 */ /* 0x000fe4000f8e02ff */
[----:B------:R-:W-:-:S03]  /*a830*/  IMAD R12, R7, UR7, RZ ;  /* 0x00000007070c7c24 */ /* 0x000fc6000f8e02ff */
[----:B------:R-:W-:Y:S01]  /*a840*/  LEA R14, P6, R15, R5, 0x1 ;  /* 0x000000050f0e7211 */ /* 0x000fe200078c08ff */
[----:B------:R-:W-:-:S03]  /*a850*/  VIADD R7, R0, 0x5b ;  /* 0x0000005b00077836 */ /* 0x000fc60000000000 */
[-C--:B------:R-:W-:Y:S02]  /*a860*/  LEA.HI.X.SX32 R16, R15, R4.reuse, 0x1, P6 ;  /* 0x000000040f107211 */ /* 0x080fe400030f0eff */
[C---:B------:R-:W-:Y:S01]  /*a870*/  LEA R13, P6, R12.reuse, R5, 0x1 ;  /* 0x000000050c0d7211 */ /* 0x040fe200078c08ff */
[----:B------:R-:W-:Y:S01]  /*a880*/  STL [R1+0x4a8], R14 ;  /* 0x0004a80e01007387 */ /* 0x000fe20000100800 */
[----:B------:R-:W-:Y:S01]  /*a890*/  PRMT R64, RZ, 0x7610, R64 ;  /* 0x00007610ff407816 */ /* 0x000fe20000000040 */
[----:B0-----:R-:W-:Y:S01]  /*a8a0*/  @P3 IMAD.MOV.U32 R8, RZ, RZ, R14 ;  /* 0x000000ffff083224 */ /* 0x001fe200078e000e */
[----:B------:R-:W-:Y:S01]  /*a8b0*/  LEA.HI.X.SX32 R12, R12, R4, 0x1, P6 ;  /* 0x000000040c0c7211 */ /* 0x000fe200030f0eff */
[----:B------:R-:W-:Y:S01]  /*a8c0*/  @P3 IMAD.MOV.U32 R9, RZ, RZ, R16 ;  /* 0x000000ffff093224 */ /* 0x000fe200078e0010 */
[----:B------:R-:W-:Y:S02]  /*a8d0*/  IABS R10, R7 ;  /* 0x00000007000a7213 */ /* 0x000fe40000000000 */
[C---:B------:R-:W-:Y:S01]  /*a8e0*/  ISETP.GT.U32.AND P6, PT, R2.reuse, R23, PT ;  /* 0x000000170200720c */ /* 0x040fe20003fc4070 */
[----:B------:R-:W-:Y:S01]  /*a8f0*/  IMAD.MOV.U32 R39, RZ, RZ, R22 ;  /* 0x000000ffff277224 */ /* 0x000fe200078e0016 */
[----:B------:R0:W2:Y:S03]  /*a900*/  @P3 LDG.E.U16 R64, desc[UR24][R8.64] ;  /* 0x0000001808403981 */ /* 0x0000a6000c1e1500 */
[----:B------:R-:W-:Y:S01]  /*a910*/  @!P1 IMAD.MOV R39, RZ, RZ, -R39 ;  /* 0x000000ffff279224 */ /* 0x000fe200078e0a27 */
[----:B------:R-:W-:-:S02]  /*a920*/  ISETP.GT.U32.AND P1, PT, R2, R6, PT ;  /* 0x000000060200720c */ /* 0x000fc40003f24070 */
[----:B------:R-:W-:Y:S01]  /*a930*/  PRMT R57, RZ, 0x7610, R57 ;  /* 0x00007610ff397816 */ /* 0x000fe20000000039 */
[----:B0-----:R-:W-:-:S04]  /*a940*/  IMAD.MOV.U32 R9, RZ, RZ, R10 ;  /* 0x000000ffff097224 */ /* 0x001fc800078e000a */
[----:B------:R-:W-:-:S04]  /*a950*/  IMAD.HI.U32 R10, R3, R9, RZ ;  /* 0x00000009030a7227 */ /* 0x000fc800078e00ff */
[----:B------:R-:W-:Y:S02]  /*a960*/  IMAD.MOV R10, RZ, RZ, -R10 ;  /* 0x000000ffff0a7224 */ /* 0x000fe400078e0a0a */
[--C-:B------:R-:W-:Y:S01]  /*a970*/  @!P6 IMAD.IADD R23, R23, 0x1, -R2.reuse ;  /* 0x000000011717e824 */ /* 0x100fe200078e0a02 */
[----:B------:R-:W-:Y:S01]  /*a980*/  ISETP.GE.AND P6, PT, R7, RZ, PT ;  /* 0x000000ff0700720c */ /* 0x000fe20003fc6270 */
[----:B------:R-:W-:Y:S02]  /*a990*/  IMAD R7, R2, R10, R9 ;  /* 0x0000000a02077224 */ /* 0x000fe400078e0209 */
[----:B------:R-:W-:Y:S02]  /*a9a0*/  IMAD.MOV.U32 R38, RZ, RZ, R23 ;  /* 0x000000ffff267224 */ /* 0x000fe400078e0017 */
[----:B------:R-:W-:Y:S02]  /*a9b0*/  @!P1 IMAD.IADD R6, R6, 0x1, -R2 ;  /* 0x0000000106069824 */ /* 0x000fe400078e0a02 */
[----:B------:R-:W-:Y:S01]  /*a9c0*/  @!P5 IMAD.MOV R38, RZ, RZ, -R38 ;  /* 0x000000ffff26d224 */ /* 0x000fe200078e0a26 */
[----:B------:R-:W-:-:S02]  /*a9d0*/  ISETP.GT.U32.AND P5, PT, R2, R7, PT ;  /* 0x000000070200720c */ /* 0x000fc40003fa4070 */
[----:B------:R-:W-:Y:S01]  /*a9e0*/  ISETP.GT.U32.AND P1, PT, R2, R6, PT ;  /* 0x000000060200720c */ /* 0x000fe20003f24070 */
[----:B------:R-:W-:-:S10]  /*a9f0*/  VIADD R10, R0, 0x5d ;  /* 0x0000005d000a7836 */ /* 0x000fd40000000000 */
[--C-:B------:R-:W-:Y:S02]  /*aa00*/  @!P5 IMAD.IADD R7, R7, 0x1, -R2.reuse ;  /* 0x000000010707d824 */ /* 0x100fe400078e0a02 */
[----:B------:R-:W-:-:S03]  /*aa10*/  @!P1 IMAD.IADD R6, R6, 0x1, -R2 ;  /* 0x0000000106069824 */ /* 0x000fc600078e0a02 */
[----:B------:R-:W-:Y:S01]  /*aa20*/  ISETP.GT.U32.AND P5, PT, R2, R7, PT ;  /* 0x000000070200720c */ /* 0x000fe20003fa4070 */
[----:B------:R-:W-:-:S04]  /*aa30*/  IMAD.MOV.U32 R36, RZ, RZ, R6 ;  /* 0x000000ffff247224 */ /* 0x000fc800078e0006 */
[----:B------:R-:W-:-:S08]  /*aa40*/  @!P0 IMAD.MOV R36, RZ, RZ, -R36 ;  /* 0x000000ffff248224 */ /* 0x000fd000078e0a24 */
[----:B------:R-:W-:-:S04]  /*aa50*/  @!P5 IMAD.IADD R7, R7, 0x1, -R2 ;  /* 0x000000010707d824 */ /* 0x000fc800078e0a02 */
[----:B------:R-:W-:-:S04]  /*aa60*/  IMAD.MOV.U32 R35, RZ, RZ, R7 ;  /* 0x000000ffff237224 */ /* 0x000fc800078e0007 */
[----:B------:R-:W-:Y:S01]  /*aa70*/  @!P6 IMAD.MOV R35, RZ, RZ, -R35 ;  /* 0x000000ffff23e224 */ /* 0x000fe200078e0a23 */
[----:B------:R-:W-:Y:S01]  /*aa80*/  ISETP.GE.AND P6, PT, R10, RZ, PT ;  /* 0x000000ff0a00720c */ /* 0x000fe20003fc6270 */
[----:B----4-:R-:W-:Y:S04]  /*aa90*/  STL [R1+0x758], R66 ;  /* 0x0007584201007387 */ /* 0x010fe80000100800 */
[----:B------:R-:W-:Y:S04]  /*aaa0*/  STL [R1+0x4a4], R16 ;  /* 0x0004a41001007387 */ /* 0x000fe80000100800 */
[----:B------:R0:W-:Y:S04]  /*aab0*/  STL [R1+0xc8], R13 ;  /* 0x0000c80d01007387 */ /* 0x0001e80000100800 */
[----:B------:R4:W-:Y:S01]  /*aac0*/  STL [R1+0xc4], R12 ;  /* 0x0000c40c01007387 */ /* 0x0009e20000100800 */
[----:B0-----:R-:W-:-:S04]  /*aad0*/  @P3 LOP3.LUT R13, R13, R12, RZ, 0x3c, !PT ;  /* 0x0000000c0d0d3212 */ /* 0x001fc800078e3cff */
[----:B----4-:R-:W-:-:S04]  /*aae0*/  @P3 LOP3.LUT R12, R13, R12, RZ, 0x3c, !PT ;  /* 0x0000000c0d0c3212 */ /* 0x010fc800078e3cff */
[----:B------:R-:W-:-:S05]  /*aaf0*/  @P3 LOP3.LUT R13, R13, R12, RZ, 0x3c, !PT ;  /* 0x0000000c0d0d3212 */ /* 0x000fca00078e3cff */
[----:B------:R0:W4:Y:S02]  /*ab00*/  @P3 LDG.E.U16 R57, desc[UR24][R12.64] ;  /* 0x000000180c393981 */ /* 0x000124000c1e1500 */
[----:B0-----:R-:W-:-:S05]  /*ab10*/  VIADD R12, R0, 0x5c ;  /* 0x0000005c000c7836 */ /* 0x001fca0000000000 */
[----:B------:R-:W-:-:S05]  /*ab20*/  IABS R8, R12 ;  /* 0x0000000c00087213 */ /* 0x000fca0000000000 */
[----:B------:R-:W-:-:S04]  /*ab30*/  IMAD.HI.U32 R9, R3, R8, RZ ;  /* 0x0000000803097227 */ /* 0x000fc800078e00ff */
[----:B------:R-:W-:-:S04]  /*ab40*/  IMAD.MOV R9, RZ, RZ, -R9 ;  /* 0x000000ffff097224 */ /* 0x000fc800078e0a09 */
[----:B------:R-:W-:Y:S01]  /*ab50*/  IMAD R8, R2, R9, R8 ;  /* 0x0000000902087224 */ /* 0x000fe200078e0208 */
[----:B------:R-:W-:-:S04]  /*ab60*/  IABS R9, R10 ;  /* 0x0000000a00097213 */ /* 0x000fc80000000000 */
[----:B------:R-:W-:Y:S01]  /*ab70*/  ISETP.GT.U32.AND P1, PT, R2, R8, PT ;  /* 0x000000080200720c */ /* 0x000fe20003f24070 */
[----:B------:R-:W-:-:S04]  /*ab80*/  IMAD.HI.U32 R13, R3, R9, RZ ;  /* 0x00000009030d7227 */ /* 0x000fc800078e00ff */
[----:B------:R-:W-:-:S04]  /*ab90*/  IMAD.MOV R6, RZ, RZ, -R13 ;  /* 0x000000ffff067224 */ /* 0x000fc800078e0a0d */
[----:B------:R-:W-:Y:S02]  /*aba0*/  IMAD R6, R2, R6, R9 ;  /* 0x0000000602067224 */ /* 0x000fe400078e0209 */
[----:B------:R-:W-:Y:S02]  /*abb0*/  VIADD R9, R0, 0x5e ;  /* 0x0000005e00097836 */ /* 0x000fe40000000000 */
[----:B------:R-:W-:Y:S01]  /*abc0*/  @!P1 IMAD.IADD R8, R8, 0x1, -R2 ;  /* 0x0000000108089824 */ /* 0x000fe200078e0a02 */
[----:B------:R-:W-:Y:S02]  /*abd0*/  ISETP.GT.U32.AND P5, PT, R2, R6, PT ;  /* 0x000000060200720c */ /* 0x000fe40003fa4070 */
[----:B------:R-:W-:Y:S02]  /*abe0*/  ISETP.GE.AND P0, PT, R12, RZ, PT ;  /* 0x000000ff0c00720c */ /* 0x000fe40003f06270 */
[----:B------:R-:W-:Y:S02]  /*abf0*/  ISETP.GT.U32.AND P1, PT, R2, R8, PT ;  /* 0x000000080200720c */ /* 0x000fe40003f24070 */
[----:B------:R-:W-:-:S05]  /*ac00*/  IABS R12, R9 ;  /* 0x00000009000c7213 */ /* 0x000fca0000000000 */
[----:B------:R-:W-:Y:S02]  /*ac10*/  IMAD.MOV.U32 R7, RZ, RZ, R12 ;  /* 0x000000ffff077224 */ /* 0x000fe400078e000c */
[----:B------:R-:W-:Y:S02]  /*ac20*/  @!P5 IMAD.IADD R6, R6, 0x1, -R2 ;  /* 0x000000010606d824 */ /* 0x000fe400078e0a02 */
[----:B------:R-:W-:-:S04]  /*ac30*/  IMAD.HI.U32 R10, R3, R7, RZ ;  /* 0x00000007030a7227 */ /* 0x000fc800078e00ff */
[----:B------:R-:W-:Y:S01]  /*ac40*/  @!P1 IMAD.IADD R8, R8, 0x1, -R2 ;  /* 0x0000000108089824 */ /* 0x000fe200078e0a02 */
[----:B------:R-:W-:Y:S01]  /*ac50*/  ISETP.GE.AND P1, PT, R9, RZ, PT ;  /* 0x000000ff0900720c */ /* 0x000fe20003f26270 */
[----:B------:R-:W-:Y:S01]  /*ac60*/  IMAD.MOV R9, RZ, RZ, -R10 ;  /* 0x000000ffff097224 */ /* 0x000fe200078e0a0a */
[C---:B------:R-:W-:Y:S01]  /*ac70*/  ISETP.GT.U32.AND P5, PT, R2.reuse, R6, PT ;  /* 0x000000060200720c */ /* 0x040fe20003fa4070 */
[----:B------:R-:W-:Y:S02]  /*ac80*/  IMAD.MOV.U32 R32, RZ, RZ, R8 ;  /* 0x000000ffff207224 */ /* 0x000fe400078e0008 */
[----:B------:R-:W-:Y:S02]  /*ac90*/  IMAD R7, R2, R9, R7 ;  /* 0x0000000902077224 */ /* 0x000fe400078e0207 */
[----:B------:R-:W-:Y:S02]  /*aca0*/  VIADD R9, R0, 0x5f ;  /* 0x0000005f00097836 */ /* 0x000fe40000000000 */
[----:B------:R-:W-:Y:S01]  /*acb0*/  @!P0 IMAD.MOV R32, RZ, RZ, -R32 ;  /* 0x000000ffff208224 */ /* 0x000fe200078e0a20 */
[----:B------:R-:W-:-:S02]  /*acc0*/  ISETP.GT.U32.AND P0, PT, R2, R7, PT ;  /* 0x000000070200720c */ /* 0x000fc40003f04070 */
[----:B------:R-:W-:-:S03]  /*acd0*/  IABS R8, R9 ;  /* 0x0000000900087213 */ /* 0x000fc60000000000 */
[----:B------:R-:W-:Y:S01]  /*ace0*/  @!P5 IMAD.IADD R6, R6, 0x1, -R2 ;  /* 0x000000010606d824 */ /* 0x000fe200078e0a02 */
[----:B------:R-:W-:Y:S01]  /*acf0*/  ISETP.GE.AND P5, PT, R9, RZ, PT ;  /* 0x000000ff0900720c */ /* 0x000fe20003fa6270 */
[----:B------:R-:W-:-:S04]  /*ad00*/  IMAD.HI.U32 R9, R3, R8, RZ ;  /* 0x0000000803097227 */ /* 0x000fc800078e00ff */
[----:B------:R-:W-:Y:S02]  /*ad10*/  IMAD.MOV R9, RZ, RZ, -R9 ;  /* 0x000000ffff097224 */ /* 0x000fe400078e0a09 */
[----:B------:R-:W-:Y:S02]  /*ad20*/  @!P0 IMAD.IADD R7, R7, 0x1, -R2 ;  /* 0x0000000107078824 */ /* 0x000fe400078e0a02 */
[C---:B------:R-:W-:Y:S02]  /*ad30*/  IMAD R8, R2.reuse, R9, R8 ;  /* 0x0000000902087224 */ /* 0x040fe400078e0208 */
[----:B------:R-:W-:Y:S01]  /*ad40*/  IMAD.MOV.U32 R31, RZ, RZ, R6 ;  /* 0x000000ffff1f7224 */ /* 0x000fe200078e0006 */
[----:B------:R-:W-:-:S03]  /*ad50*/  ISETP.GT.U32.AND P0, PT, R2, R7, PT ;  /* 0x000000070200720c */ /* 0x000fc60003f04070 */
[----:B------:R-:W-:Y:S01]  /*ad60*/  @!P6 IMAD.MOV R31, RZ, RZ, -R31 ;  /* 0x000000ffff1fe224 */ /* 0x000fe200078e0a1f */
[----:B------:R-:W-:Y:S01]  /*ad70*/  ISETP.GT.U32.AND P6, PT, R2, R8, PT ;  /* 0x000000080200720c */ /* 0x000fe20003fc4070 */
[----:B------:R-:W-:-:S05]  /*ad80*/  VIADD R9, R0, 0x62 ;  /* 0x0000006200097836 */ /* 0x000fca0000000000 */
[----:B------:R-:W-:-:S03]  /*ad90*/  IABS R6, R9 ;  /* 0x0000000900067213 */ /* 0x000fc60000000000 */
[----:B------:R-:W-:Y:S01]  /*ada0*/  @!P0 IMAD.IADD R7, R7, 0x1, -R2 ;  /* 0x0000000107078824 */ /* 0x000fe200078e0a02 */
[----:B------:R-:W-:Y:S01]  /*adb0*/  ISETP.GE.AND P0, PT, R9, RZ, PT ;  /* 0x000000ff0900720c */ /* 0x000fe20003f06270 */
[----:B------:R-:W-:-:S04]  /*adc0*/  IMAD.HI.U32 R9, R3, R6, RZ ;  /* 0x0000000603097227 */ /* 0x000fc800078e00ff */
[----:B------:R-:W-:Y:S02]  /*add0*/  @!P6 IMAD.IADD R8, R8, 0x1, -R2 ;  /* 0x000000010808e824 */ /* 0x000fe400078e0a02 */
[----:B------:R-:W-:-:S03]  /*ade0*/  IMAD.MOV R9, RZ, RZ, -R9 ;  /* 0x000000ffff097224 */ /* 0x000fc600078e0a09 */
[C---:B------:R-:W-:Y:S01]  /*adf0*/  ISETP.GT.U32.AND P6, PT, R2.reuse, R8, PT ;  /* 0x000000080200720c */ /* 0x040fe20003fc4070 */
[----:B------:R-:W-:Y:S02]  /*ae00*/  IMAD R6, R2, R9, R6 ;  /* 0x0000000902067224 */ /* 0x000fe400078e0206 */
[----:B------:R-:W-:Y:S02]  /*ae10*/  VIADD R9, R0, 0x63 ;  /* 0x0000006300097836 */ /* 0x000fe40000000000 */
[----:B------:R-:W-:-:S03]  /*ae20*/  IMAD.MOV.U32 R30, RZ, RZ, R7 ;  /* 0x000000ffff1e7224 */ /* 0x000fc600078e0007 */
[----:B------:R-:W-:Y:S01]  /*ae30*/  IABS R7, R9 ;  /* 0x0000000900077213 */ /* 0x000fe20000000000 */
[----:B------:R-:W-:Y:S01]  /*ae40*/  @!P1 IMAD.MOV R30, RZ, RZ, -R30 ;  /* 0x000000ffff1e9224 */ /* 0x000fe200078e0a1e */
[----:B------:R-:W-:-:S03]  /*ae50*/  ISETP.GT.U32.AND P1, PT, R2, R6, PT ;  /* 0x000000060200720c */ /* 0x000fc60003f24070 */
[----:B------:R-:W-:Y:S01]  /*ae60*/  @!P6 IMAD.IADD R8, R8, 0x1, -R2 ;  /* 0x000000010808e824 */ /* 0x000fe200078e0a02 */
[----:B------:R-:W-:Y:S01]  /*ae70*/  ISETP.GE.AND P6, PT, R9, RZ, PT ;  /* 0x000000ff0900720c */ /* 0x000fe20003fc6270 */
[----:B------:R-:W-:-:S04]  /*ae80*/  IMAD.HI.U32 R9, R3, R7, RZ ;  /* 0x0000000703097227 */ /* 0x000fc800078e00ff */
[----:B------:R-:W-:Y:S02]  /*ae90*/  IMAD.MOV R9, RZ, RZ, -R9 ;  /* 0x000000ffff097224 */ /* 0x000fe400078e0a09 */
[----:B------:R-:W-:Y:S02]  /*aea0*/  IMAD.MOV.U32 R29, RZ, RZ, R8 ;  /* 0x000000ffff1d7224 */ /* 0x000fe400078e0008 */
[----:B------:R-:W-:Y:S02]  /*aeb0*/  IMAD R7, R2, R9, R7 ;  /* 0x0000000902077224 */ /* 0x000fe400078e0207 */
[----:B------:R-:W-:Y:S02]  /*aec0*/  @!P1 IMAD.IADD R6, R6, 0x1, -R2 ;  /* 0x0000000106069824 */ /* 0x000fe400078e0a02 */
[----:B------:R-:W-:Y:S01]  /*aed0*/  @!P5 IMAD.MOV R29, RZ, RZ, -R29 ;  /* 0x000000ffff1dd224 */ /* 0x000fe200078e0a1d */
[----:B------:R-:W-:Y:S01]  /*aee0*/  ISETP.GT.U32.AND P5, PT, R2, R7, PT ;  /* 0x000000070200720c */ /* 0x000fe20003fa4070 */
[----:B------:R-:W-:Y:S01]  /*aef0*/  VIADD R10, R0, 0x64 ;  /* 0x00000064000a7836 */ /* 0x000fe20000000000 */
[----:B------:R-:W-:-:S04]  /*af00*/  ISETP.GT.U32.AND P1, PT, R2, R6, PT ;  /* 0x000000060200720c */ /* 0x000fc80003f24070 */
[----:B------:R-:W-:-:S05]  /*af10*/  IABS R9, R10 ;  /* 0x0000000a00097213 */ /* 0x000fca0000000000 */
[----:B------:R-:W-:-:S04]  /*af20*/  IMAD.HI.U32 R8, R3, R9, RZ ;  /* 0x0000000903087227 */ /* 0x000fc800078e00ff */
[--C-:B------:R-:W-:Y:S02]  /*af30*/  @!P5 IMAD.IADD R7, R7, 0x1, -R2.reuse ;  /* 0x000000010707d824 */ /* 0x100fe400078e0a02 */
[----:B------:R-:W-:Y:S02]  /*af40*/  @!P1 IMAD.IADD R6, R6, 0x1, -R2 ;  /* 0x0000000106069824 */ /* 0x000fe400078e0a02 */
[----:B------:R-:W-:Y:S01]  /*af50*/  IMAD.MOV R8, RZ, RZ, -R8 ;  /* 0x000000ffff087224 */ /* 0x000fe200078e0a08 */
[C---:B------:R-:W-:Y:S01]  /*af60*/  ISETP.GT.U32.AND P5, PT, R2.reuse, R7, PT ;  /* 0x000000070200720c */ /* 0x040fe20003fa4070 */
[----:B------:R-:W-:Y:S02]  /*af70*/  IMAD.MOV.U32 R28, RZ, RZ, R6 ;  /* 0x000000ffff1c7224 */ /* 0x000fe400078e0006 */
[----:B------:R-:W-:Y:S02]  /*af80*/  IMAD R9, R2, R8, R9 ;  /* 0x0000000802097224 */ /* 0x000fe400078e0209 */
[----:B------:R-:W-:-:S02]  /*af90*/  VIADD R8, R0, 0x65 ;  /* 0x0000006500087836 */ /* 0x000fc40000000000 */
[----:B------:R-:W-:Y:S01]  /*afa0*/  @!P0 IMAD.MOV R28, RZ, RZ, -R28 ;  /* 0x000000ffff1c8224 */ /* 0x000fe200078e0a1c */
[----:B------:R-:W-:Y:S02]  /*afb0*/  ISETP.GT.U32.AND P0, PT, R2, R9, PT ;  /* 0x000000090200720c */ /* 0x000fe40003f04070 */
[----:B------:R-:W-:-:S03]  /*afc0*/  IABS R6, R8 ;  /* 0x0000000800067213 */ /* 0x000fc60000000000 */
[----:B------:R-:W-:Y:S01]  /*afd0*/  @!P5 IMAD.IADD R7, R7, 0x1, -R2 ;  /* 0x000000010707d824 */ /* 0x000fe200078e0a02 */
[----:B------:R-:W-:Y:S01]  /*afe0*/  ISETP.GE.AND P5, PT, R8, RZ, PT ;  /* 0x000000ff0800720c */ /* 0x000fe20003fa6270 */
[----:B------:R-:W-:-:S04]  /*aff0*/  IMAD.HI.U32 R8, R3, R6, RZ ;  /* 0x0000000603087227 */ /* 0x000fc800078e00ff */
[----:B------:R-:W-:Y:S02]  /*b000*/  IMAD.MOV R8, RZ, RZ, -R8 ;  /* 0x000000ffff087224 */ /* 0x000fe400078e0a08 */
[----:B------:R-:W-:Y:S01]  /*b010*/  @!P0 IMAD.IADD R9, R9, 0x1, -R2 ;  /* 0x0000000109098824 */ /* 0x000fe200078e0a02 */
[----:B------:R-:W-:Y:S01]  /*b020*/  ISETP.GE.AND P1, PT, R10, RZ, PT ;  /* 0x000000ff0a00720c */ /* 0x000fe20003f26270 */
[C---:B------:R-:W-:Y:S02]  /*b030*/  IMAD R6, R2.reuse, R8, R6 ;  /* 0x0000000802067224 */ /* 0x040fe400078e0206 */
[----:B------:R-:W-:Y:S01]  /*b040*/  IMAD.MOV.U32 R27, RZ, RZ, R7 ;  /* 0x000000ffff1b7224 */ /* 0x000fe200078e0007 */
[----:B------:R-:W-:Y:S01]  /*b050*/  ISETP.GT.U32.AND P0, PT, R2, R9, PT ;  /* 0x000000090200720c */ /* 0x000fe20003f04070 */
[----:B------:R-:W-:Y:S02]  /*b060*/  VIADD R10, R0, 0x66 ;  /* 0x00000066000a7836 */ /* 0x000fe40000000000 */
[----:B------:R-:W-:Y:S01]  /*b070*/  @!P6 IMAD.MOV R27, RZ, RZ, -R27 ;  /* 0x000000ffff1be224 */ /* 0x000fe200078e0a1b */
[----:B------:R-:W-:-:S02]  /*b080*/  ISETP.GT.U32.AND P6, PT, R2, R6, PT ;  /* 0x000000060200720c */ /* 0x000fc40003fc4070 */
[----:B------:R-:W-:-:S05]  /*b090*/  IABS R8, R10 ;  /* 0x0000000a00087213 */ /* 0x000fca0000000000 */
[----:B------:R-:W-:-:S04]  /*b0a0*/  IMAD.HI.U32 R7, R3, R8, RZ ;  /* 0x0000000803077227 */ /* 0x000fc800078e00ff */
[--C-:B------:R-:W-:Y:S02]  /*b0b0*/  @!P0 IMAD.IADD R9, R9, 0x1, -R2.reuse ;  /* 0x0000000109098824 */ /* 0x100fe400078e0a02 */
        /* <DEDUP_REMOVED lines=11> */
[----:B------:R-:W-:Y:S01]  /*b170*/  IMAD.HI.U32 R7, R3, R9, RZ ;  /* 0x0000000903077227 */ /* 0x000fe200078e00ff */
[----:B------:R-:W-:-:S03]  /*b180*/  ISETP.GE.AND P0, PT, R10, RZ, PT ;  /* 0x000000ff0a00720c */ /* 0x000fc60003f06270 */
[----:B------:R-:W-:Y:S02]  /*b190*/  @!P1 IMAD.IADD R8, R8, 0x1, -R2 ;  /* 0x0000000108089824 */ /* 0x000fe400078e0a02 */
[----:B------:R-:W-:Y:S02]  /*b1a0*/  IMAD.MOV R7, RZ, RZ, -R7 ;  /* 0x000000ffff077224 */ /* 0x000fe400078e0a07 */
[----:B------:R-:W-:Y:S01]  /*b1b0*/  VIADD R10, R0, 0x6a ;  /* 0x0000006a000a7836 */ /* 0x000fe20000000000 */
[C---:B------:R-:W-:Y:S01]  /*b1c0*/  ISETP.GT.U32.AND P1, PT, R2.reuse, R8, PT ;  /* 0x000000080200720c */ /* 0x040fe20003f24070 */
[----:B------:R-:W-:-:S03]  /*b1d0*/  IMAD R9, R2, R7, R9 ;  /* 0x0000000702097224 */ /* 0x000fc600078e0209 */
[----:B------:R-:W-:Y:S01]  /*b1e0*/  IABS R7, R10 ;  /* 0x0000000a00077213 */ /* 0x000fe20000000000 */
[----:B------:R-:W-:-:S04]  /*b1f0*/  IMAD.MOV.U32 R25, RZ, RZ, R6 ;  /* 0x000000ffff197224 */ /* 0x000fc800078e0006 */
[----:B------:R-:W-:-:S04]  /*b200*/  IMAD.HI.U32 R6, R3, R7, RZ ;  /* 0x0000000703067227 */ /* 0x000fc800078e00ff */
[----:B------:R-:W-:Y:S01]  /*b210*/  @!P5 IMAD.MOV R25, RZ, RZ, -R25 ;  /* 0x000000ffff19d224 */ /* 0x000fe200078e0a19 */
[----:B------:R-:W-:Y:S01]  /*b220*/  ISETP.GT.U32.AND P5, PT, R2, R9, PT ;  /* 0x000000090200720c */ /* 0x000fe20003fa4070 */
[----:B------:R-:W-:Y:S02]  /*b230*/  @!P1 IMAD.IADD R8, R8, 0x1, -R2 ;  /* 0x0000000108089824 */ /* 0x000fe400078e0a02 */
[----:B------:R-:W-:Y:S02]  /*b240*/  IMAD.MOV R6, RZ, RZ, -R6 ;  /* 0x000000ffff067224 */ /* 0x000fe400078e0a06 */
[----:B------:R-:W-:Y:S02]  /*b250*/  IMAD.MOV.U32 R24, RZ, RZ, R8 ;  /* 0x000000ffff187224 */ /* 0x000fe400078e0008 */
[----:B------:R-:W-:Y:S02]  /*b260*/  IMAD R7, R2, R6, R7 ;  /* 0x0000000602077224 */ /* 0x000fe400078e0207 */
[----:B------:R-:W-:-:S03]  /*b270*/  @!P0 IMAD.MOV R24, RZ, RZ, -R24 ;  /* 0x000000ffff188224 */ /* 0x000fc600078e0a18 */
[----:B------:R-:W-:Y:S01]  /*b280*/  ISETP.GT.U32.AND P0, PT, R2, R7, PT ;  /* 0x000000070200720c */ /* 0x000fe20003f04070 */
[----:B------:R-:W-:Y:S01]  /*b290*/  @!P5 IMAD.IADD R9, R9, 0x1, -R2 ;  /* 0x000000010909d824 */ /* 0x000fe200078e0a02 */
[----:B------:R-:W-:Y:S01]  /*b2a0*/  ISETP.GE.AND P1, PT, R10, RZ, PT ;  /* 0x000000ff0a00720c */ /* 0x000fe20003f26270 */
[----:B------:R-:W-:-:S03]  /*b2b0*/  VIADD R10, R0, 0x6b ;  /* 0x0000006b000a7836 */ /* 0x000fc60000000000 */
[----:B------:R-:W-:Y:S02]  /*b2c0*/  ISETP.GT.U32.AND P5, PT, R2, R9, PT ;  /* 0x000000090200720c */ /* 0x000fe40003fa4070 */
[----:B------:R-:W-:-:S05]  /*b2d0*/  IABS R6, R10 ;  /* 0x0000000a00067213 */ /* 0x000fca0000000000 */
[----:B------:R-:W-:Y:S02]  /*b2e0*/  @!P0 IMAD.IADD R7, R7, 0x1, -R2 ;  /* 0x0000000107078824 */ /* 0x000fe400078e0a02 */
[----:B------:R-:W-:-:S03]  /*b2f0*/  IMAD.HI.U32 R8, R3, R6, RZ ;  /* 0x0000000603087227 */ /* 0x000fc600078e00ff */
[C---:B------:R-:W-:Y:S01]  /*b300*/  ISETP.GT.U32.AND P0, PT, R2.reuse, R7, PT ;  /* 0x000000070200720c */ /* 0x040fe20003f04070 */
[----:B------:R-:W-:Y:S02]  /*b310*/  IMAD.MOV R8, RZ, RZ, -R8 ;  /* 0x000000ffff087224 */ /* 0x000fe400078e0a08 */
[----:B------:R-:W-:Y:S02]  /*b320*/  @!P5 IMAD.IADD R9, R9, 0x1, -R2 ;  /* 0x000000010909d824 */ /* 0x000fe400078e0a02 */
[----:B------:R-:W-:Y:S02]  /*b330*/  IMAD R6, R2, R8, R6 ;  /* 0x0000000802067224 */ /* 0x000fe400078e0206 */
[----:B------:R-:W-:Y:S02]  /*b340*/  VIADD R8, R0, 0x6c ;  /* 0x0000006c00087836 */ /* 0x000fe40000000000 */
[----:B------:R-:W-:-:S03]  /*b350*/  IMAD.MOV.U32 R23, RZ, RZ, R9 ;  /* 0x000000ffff177224 */ /* 0x000fc600078e0009 */
[----:B------:R-:W-:Y:S01]  /*b360*/  IABS R9, R8 ;  /* 0x0000000800097213 */ /* 0x000fe20000000000 */
[----:B------:R-:W-:Y:S01]  /*b370*/  @!P6 IMAD.MOV R23, RZ, RZ, -R23 ;  /* 0x000000ffff17e224 */ /* 0x000fe200078e0a17 */
[----:B------:R-:W-:Y:S01]  /*b380*/  ISETP.GT.U32.AND P6, PT, R2, R6, PT ;  /* 0x000000060200720c */ /* 0x000fe20003fc4070 */
        /* <DEDUP_REMOVED lines=8> */
[----:B------:R-:W-:Y:S02]  /*b410*/  ISETP.GT.U32.AND P1, PT, R2, R9, PT ;  /* 0x000000090200720c */ /* 0x000fe40003f24070 */
[----:B------:R-:W-:Y:S01]  /*b420*/  ISETP.GE.AND P5, PT, R10, RZ, PT ;  /* 0x000000ff0a00720c */ /* 0x000fe20003fa6270 */
[----:B------:R-:W-:Y:S01]  /*b430*/  VIADD R10, R0, 0x6d ;  /* 0x0000006d000a7836 */ /* 0x000fe20000000000 */
[----:B------:R-:W-:-:S04]  /*b440*/  ISETP.GT.U32.AND P6, PT, R2, R6, PT ;  /* 0x000000060200720c */ /* 0x000fc80003fc4070 */
[----:B------:R-:W-:-:S05]  /*b450*/  IABS R8, R10 ;  /* 0x0000000a00087213 */ /* 0x000fca0000000000 */
[----:B------:R-:W-:-:S04]  /*b460*/  IMAD.HI.U32 R7, R3, R8, RZ ;  /* 0x0000000803077227 */ /* 0x000fc800078e00ff */
[--C-:B------:R-:W-:Y:S02]  /*b470*/  @!P1 IMAD.IADD R9, R9, 0x1, -R2.reuse ;  /* 0x0000000109099824 */ /* 0x100fe400078e0a02 */
[----:B------:R-:W-:Y:S01]  /*b480*/  @!P6 IMAD.IADD R6, R6, 0x1, -R2 ;  /* 0x000000010606e824 */ /* 0x000fe200078e0a02 */
[----:B------:R-:W-:Y:S01]  /*b490*/  ISETP.GE.AND P6, PT, R10, RZ, PT ;  /* 0x000000ff0a00720c */ /* 0x000fe20003fc6270 */
[----:B------:R-:W-:Y:S01]  /*b4a0*/  IMAD.MOV R7, RZ, RZ, -R7 ;  /* 0x000000ffff077224 */ /* 0x000fe200078e0a07 */
[----:B------:R-:W-:Y:S01]  /*b4b0*/  ISETP.GT.U32.AND P1, PT, R2, R9, PT ;  /* 0x000000090200720c */ /* 0x000fe20003f24070 */
[----:B------:R-:W-:Y:S02]  /*b4c0*/  VIADD R10, R0, 0x6e ;  /* 0x0000006e000a7836 */ /* 0x000fe40000000000 */
[----:B------:R-:W-:Y:S02]  /*b4d0*/  IMAD R8, R2, R7, R8 ;  /* 0x0000000702087224 */ /* 0x000fe400078e0208 */
[----:B------:R-:W-:Y:S01]  /*b4e0*/  IMAD.MOV.U32 R21, RZ, RZ, R6 ;  /* 0x000000ffff157224 */ /* 0x000fe200078e0006 */
[----:B------:R-:W-:-:S03]  /*b4f0*/  IABS R7, R10 ;  /* 0x0000000a00077213 */ /* 0x000fc60000000000 */
[----:B------:R-:W-:Y:S01]  /*b500*/  @!P5 IMAD.MOV R21, RZ, RZ, -R21 ;  /* 0x000000ffff15d224 */ /* 0x000fe200078e0a15 */
[----:B------:R-:W-:Y:S01]  /*b510*/  ISETP.GT.U32.AND P5, PT, R2, R8, PT ;  /* 0x000000080200720c */ /* 0x000fe20003fa4070 */
[----:B------:R-:W-:-:S04]  /*b520*/  IMAD.HI.U32 R6, R3, R7, RZ ;  /* 0x0000000703067227 */ /* 0x000fc800078e00ff */
[----:B------:R-:W-:Y:S02]  /*b530*/  @!P1 IMAD.IADD R9, R9, 0x1, -R2 ;  /* 0x0000000109099824 */ /* 0x000fe400078e0a02 */
[----:B------:R-:W-:Y:S02]  /*b540*/  IMAD.MOV R6, RZ, RZ, -R6 ;  /* 0x000000ffff067224 */ /* 0x000fe400078e0a06 */
[----:B------:R-:W-:Y:S02]  /*b550*/  IMAD.MOV.U32 R20, RZ, RZ, R9 ;  /* 0x000000ffff147224 */ /* 0x000fe400078e0009 */
[----:B------:R-:W-:Y:S02]  /*b560*/  IMAD R7, R2, R6, R7 ;  /* 0x0000000602077224 */ /* 0x000fe400078e0207 */
[----:B------:R-:W-:Y:S02]  /*b570*/  @!P5 IMAD.IADD R8, R8, 0x1, -R2 ;  /* 0x000000010808d824 */ /* 0x000fe400078e0a02 */
[----:B------:R-:W-:Y:S01]  /*b580*/  @!P0 IMAD.MOV R20, RZ, RZ, -R20 ;  /* 0x000000ffff148224 */ /* 0x000fe200078e0a14 */
[----:B------:R-:W-:-:S02]  /*b590*/  ISETP.GT.U32.AND P0, PT, R2, R7, PT ;  /* 0x000000070200720c */ /* 0x000fc40003f04070 */
[----:B------:R-:W-:Y:S01]  /*b5a0*/  ISETP.GT.U32.AND P5, PT, R2, R8, PT ;  /* 0x000000080200720c */ /* 0x000fe20003fa4070 */
[----:B------:R-:W-:-:S05]  /*b5b0*/  VIADD R6, R0, 0x6f ;  /* 0x0000006f00067836 */ /* 0x000fca0000000000 */
[----:B------:R-:W-:-:S05]  /*b5c0*/  IABS R9, R6 ;  /* 0x0000000600097213 */ /* 0x000fca0000000000 */
[--C-:B------:R-:W-:Y:S02]  /*b5d0*/  @!P0 IMAD.IADD R7, R7, 0x1, -R2.reuse ;  /* 0x0000000107078824 */ /* 0x100fe400078e0a02 */
[----:B------:R-:W-:Y:S01]  /*b5e0*/  @!P5 IMAD.IADD R8, R8, 0x1, -R2 ;  /* 0x000000010808d824 */ /* 0x000fe200078e0a02 */
[----:B------:R-:W-:Y:S01]  /*b5f0*/  ISETP.GE.AND P5, PT, R6, RZ, PT ;  /* 0x000000ff0600720c */ /* 0x000fe20003fa6270 */
[----:B------:R-:W-:Y:S01]  /*b600*/  IMAD.HI.U32 R6, R3, R9, RZ ;  /* 0x0000000903067227 */ /* 0x000fe200078e00ff */
[----:B------:R-:W-:-:S03]  /*b610*/  ISETP.GT.U32.AND P0, PT, R2, R7, PT ;  /* 0x000000070200720c */ /* 0x000fc60003f04070 */
[----:B------:R-:W-:-:S04]  /*b620*/  IMAD.MOV R6, RZ, RZ, -R6 ;  /* 0x000000ffff067224 */ /* 0x000fc800078e0a06 */
[----:B------:R-:W-:-:S06]  /*b630*/  IMAD R6, R2, R6, R9 ;  /* 0x0000000602067224 */ /* 0x000fcc00078e0209 */
[----:B------:R-:W-:Y:S01]  /*b640*/  @!P0 IMAD.IADD R7, R7, 0x1, -R2 ;  /* 0x0000000107078824 */ /* 0x000fe200078e0a02 */
[----:B------:R-:W-:Y:S01]  /*b650*/  ISETP.GT.U32.AND P0, PT, R2, R6, PT ;  /* 0x000000060200720c */ /* 0x000fe20003f04070 */
[----:B------:R-:W-:Y:S01]  /*b660*/  VIADD R9, R0, 0x72 ;  /* 0x0000007200097836 */ /* 0x000fe20000000000 */
[----:B------:R-:W-:Y:S01]  /*b670*/  ISETP.GE.AND P1, PT, R10, RZ, PT ;  /* 0x000000ff0a00720c */ /* 0x000fe20003f26270 */
[----:B------:R-:W-:-:S03]  /*b680*/  IMAD.MOV.U32 R19, RZ, RZ, R8 ;  /* 0x000000ffff137224 */ /* 0x000fc600078e0008 */
[----:B------:R-:W-:Y:S01]  /*b690*/  IABS R10, R9 ;  /* 0x00000009000a7213 */ /* 0x000fe20000000000 */
[----:B------:R-:W-:Y:S01]  /*b6a0*/  @!P6 IMAD.MOV R19, RZ, RZ, -R19 ;  /* 0x000000ffff13e224 */ /* 0x000fe200078e0a13 */
[----:B------:R-:W-:-:S05]  /*b6b0*/  ISETP.GE.AND P6, PT, R9, RZ, PT ;  /* 0x000000ff0900720c */ /* 0x000fca0003fc6270 */
[----:B------:R-:W-:Y:S02]  /*b6c0*/  @!P0 IMAD.IADD R6, R6, 0x1, -R2 ;  /* 0x0000000106068824 */ /* 0x000fe400078e0a02 */
[----:B------:R-:W-:-:S03]  /*b6d0*/  IMAD.HI.U32 R9, R3, R10, RZ ;  /* 0x0000000a03097227 */ /* 0x000fc600078e00ff */
[----:B------:R-:W-:Y:S01]  /*b6e0*/  ISETP.GT.U32.AND P0, PT, R2, R6, PT ;  /* 0x000000060200720c */ /* 0x000fe20003f04070 */
[----:B------:R-:W-:Y:S02]  /*b6f0*/  VIADD R8, R0, 0x73 ;  /* 0x0000007300087836 */ /* 0x000fe40000000000 */
[----:B------:R-:W-:Y:S02]  /*b700*/  IMAD.MOV.U32 R18, RZ, RZ, R7 ;  /* 0x000000ffff127224 */ /* 0x000fe400078e0007 */
[----:B------:R-:W-:Y:S01]  /*b710*/  IMAD.MOV R7, RZ, RZ, -R9 ;  /* 0x000000ffff077224 */ /* 0x000fe200078e0a09 */
[----:B------:R-:W-:Y:S01]  /*b720*/  IABS R12, R8 ;  /* 0x00000008000c7213 */ /* 0x000fe20000000000 */
[----:B------:R-:W-:Y:S01]  /*b730*/  @!P1 IMAD.MOV R18, RZ, RZ, -R18 ;  /* 0x000000ffff129224 */ /* 0x000fe200078e0a12 */
[----:B------:R-:W-:Y:S01]  /*b740*/  ISETP.GE.AND P1, PT, R8, RZ, PT ;  /* 0x000000ff0800720c */ /* 0x000fe20003f26270 */
[----:B------:R-:W-:Y:S02]  /*b750*/  IMAD R8, R2, R7, R10 ;  /* 0x0000000702087224 */ /* 0x000fe400078e020a */
[----:B------:R-:W-:-:S02]  /*b760*/  IMAD.MOV.U32 R9, RZ, RZ, R12 ;  /* 0x000000ffff097224 */ /* 0x000fc400078e000c */
[----:B------:R-:W-:Y:S01]  /*b770*/  @!P0 IMAD.IADD R6, R6, 0x1, -R2 ;  /* 0x0000000106068824 */ /* 0x000fe200078e0a02 */
[----:B------:R-:W-:Y:S01]  /*b780*/  ISETP.GT.U32.AND P0, PT, R2, R8, PT ;  /* 0x000000080200720c */ /* 0x000fe20003f04070 */
[----:B------:R-:W-:-:S04]  /*b790*/  IMAD.HI.U32 R7, R3, R9, RZ ;  /* 0x0000000903077227 */ /* 0x000fc800078e00ff */
[----:B------:R-:W-:Y:S02]  /*b7a0*/  IMAD.MOV R7, RZ, RZ, -R7 ;  /* 0x000000ffff077224 */ /* 0x000fe400078e0a07 */
[C---:B------:R-:W-:Y:S02]  /*b7b0*/  VIADD R13, R0.reuse, 0x74 ;  /* 0x00000074000d7836 */ /* 0x040fe40000000000 */
[----:B------:R-:W-:Y:S02]  /*b7c0*/  VIADD R33, R0, 0x75 ;  /* 0x0000007500217836 */ /* 0x000fe40000000000 */
[----:B------:R-:W-:Y:S01]  /*b7d0*/  IMAD R9, R2, R7, R9 ;  /* 0x0000000702097224 */ /* 0x000fe200078e0209 */
[----:B------:R-:W-:Y:S01]  /*b7e0*/  IABS R7, R13 ;  /* 0x0000000d00077213 */ /* 0x000fe20000000000 */
[----:B------:R-:W-:Y:S02]  /*b7f0*/  @!P0 IMAD.IADD R8, R8, 0x1, -R2 ;  /* 0x0000000108088824 */ /* 0x000fe400078e0a02 */
[----:B------:R-:W-:Y:S01]  /*b800*/  IMAD.MOV.U32 R17, RZ, RZ, R6 ;  /* 0x000000ffff117224 */ /* 0x000fe200078e0006 */
[----:B------:R-:W-:Y:S01]  /*b810*/  IABS R10, R33 ;  /* 0x00000021000a7213 */ /* 0x000fe20000000000 */
[----:B------:R-:W-:Y:S01]  /*b820*/  IMAD.HI.U32 R12, R3, R7, RZ ;  /* 0x00000007030c7227 */ /* 0x000fe200078e00ff */
[----:B------:R-:W-:-:S03]  /*b830*/  ISETP.GT.U32.AND P0, PT, R2, R8, PT ;  /* 0x000000080200720c */ /* 0x000fc60003f04070 */
[----:B------:R-:W-:Y:S01]  /*b840*/  @!P5 IMAD.MOV R17, RZ, RZ, -R17 ;  /* 0x000000ffff11d224 */ /* 0x000fe200078e0a11 */
[----:B------:R-:W-:Y:S01]  /*b850*/  ISETP.GT.U32.AND P5, PT, R2, R9, PT ;  /* 0x000000090200720c */ /* 0x000fe20003fa4070 */
[----:B------:R-:W-:Y:S02]  /*b860*/  IMAD.MOV.U32 R6, RZ, RZ, R10 ;  /* 0x000000ffff067224 */ /* 0x000fe400078e000a */
[----:B------:R-:W-:-:S04]  /*b870*/  IMAD.MOV R10, RZ, RZ, -R12 ;  /* 0x000000ffff0a7224 */ /* 0x000fc800078e0a0c */
[----:B------:R-:W-:Y:S02]  /*b880*/  IMAD R7, R2, R10, R7 ;  /* 0x0000000a02077224 */ /* 0x000fe400078e0207 */
[----:B------:R-:W-:-:S03]  /*b890*/  @!P0 IMAD.IADD R8, R8, 0x1, -R2 ;  /* 0x0000000108088824 */ /* 0x000fc600078e0a02 */
[----:B------:R-:W-:Y:S01]  /*b8a0*/  ISETP.GT.U32.AND P0, PT, R2, R7, PT ;  /* 0x000000070200720c */ /* 0x000fe20003f04070 */
[----:B------:R-:W-:Y:S02]  /*b8b0*/  @!P5 IMAD.IADD R9, R9, 0x1, -R2 ;  /* 0x000000010909d824 */ /* 0x000fe400078e0a02 */
[----:B------:R-:W-:-:S03]  /*b8c0*/  IMAD.HI.U32 R10, R3, R6, RZ ;  /* 0x00000006030a7227 */ /* 0x000fc600078e00ff */
[----:B------:R-:W-:Y:S01]  /*b8d0*/  ISETP.GT.U32.AND P5, PT, R2, R9, PT ;  /* 0x000000090200720c */ /* 0x000fe20003fa4070 */
[----:B------:R-:W-:Y:S02]  /*b8e0*/  IMAD.MOV R10, RZ, RZ, -R10 ;  /* 0x000000ffff0a7224 */ /* 0x000fe400078e0a0a */
[----:B------:R-:W-:Y:S02]  /*b8f0*/  VIADD R12, R0, 0x76 ;  /* 0x00000076000c7836 */ /* 0x000fe40000000000 */
[----:B------:R-:W-:Y:S02]  /*b900*/  IMAD R6, R2, R10, R6 ;  /* 0x0000000a02067224 */ /* 0x000fe400078e0206 */
[----:B------:R-:W-:Y:S01]  /*b910*/  IMAD.MOV.U32 R16, RZ, RZ, R8 ;  /* 0x000000ffff107224 */ /* 0x000fe200078e0008 */
[----:B------:R-:W-:Y:S01]  /*b920*/  IABS R10, R12 ;  /* 0x0000000c000a7213 */ /* 0x000fe20000000000 */
[----:B------:R-:W-:Y:S02]  /*b930*/  @!P0 IMAD.IADD R7, R7, 0x1, -R2 ;  /* 0x0000000107078824 */ /* 0x000fe400078e0a02 */
[----:B------:R-:W-:-:S02]  /*b940*/  @!P6 IMAD.MOV R16, RZ, RZ, -R16 ;  /* 0x000000ffff10e224 */ /* 0x000fc400078e0a10 */
[----:B------:R-:W-:Y:S01]  /*b950*/  @!P5 IMAD.IADD R9, R9, 0x1, -R2 ;  /* 0x000000010909d824 */ /* 0x000fe200078e0a02 */
[C---:B------:R-:W-:Y:S01]  /*b960*/  ISETP.GT.U32.AND P6, PT, R2.reuse, R7, PT ;  /* 0x000000070200720c */ /* 0x040fe20003fc4070 */
[----:B------:R-:W-:Y:S01]  /*b970*/  IMAD.HI.U32 R8, R3, R10, RZ ;  /* 0x0000000a03087227 */ /* 0x000fe200078e00ff */
[----:B------:R-:W-:-:S03]  /*b980*/  ISETP.GT.U32.AND P5, PT, R2, R6, PT ;  /* 0x000000060200720c */ /* 0x000fc60003fa4070 */
[----:B------:R-:W-:-:S04]  /*b990*/  IMAD.MOV R8, RZ, RZ, -R8 ;  /* 0x000000ffff087224 */ /* 0x000fc800078e0a08 */
[----:B------:R-:W-:-:S04]  /*b9a0*/  IMAD R8, R2, R8, R10 ;  /* 0x0000000802087224 */ /* 0x000fc800078e020a */
[--C-:B------:R-:W-:Y:S01]  /*b9b0*/  @!P6 IMAD.IADD R7, R7, 0x1, -R2.reuse ;  /* 0x000000010707e824 */ /* 0x100fe200078e0a02 */
[----:B------:R-:W-:Y:S01]  /*b9c0*/  ISETP.GT.U32.AND P6, PT, R2, R8, PT ;  /* 0x000000080200720c */ /* 0x000fe20003fc4070 */
[----:B------:R-:W-:Y:S02]  /*b9d0*/  @!P5 IMAD.IADD R6, R6, 0x1, -R2 ;  /* 0x000000010606d824 */ /* 0x000fe400078e0a02 */
[----:B------:R-:W-:-:S03]  /*b9e0*/  IMAD.MOV.U32 R14, RZ, RZ, R7 ;  /* 0x000000ffff0e7224 */ /* 0x000fc600078e0007 */
[----:B------:R-:W-:Y:S01]  /*b9f0*/  ISETP.GT.U32.AND P5, PT, R2, R6, PT ;  /* 0x000000060200720c */ /* 0x000fe20003fa4070 */
[----:B------:R-:W-:Y:S01]  /*ba00*/  VIADD R7, R0, 0x77 ;  /* 0x0000007700077836 */ /* 0x000fe20000000000 */
[----:B------:R-:W-:-:S04]  /*ba10*/  ISETP.GE.AND P0, PT, R13, RZ, PT ;  /* 0x000000ff0d00720c */ /* 0x000fc80003f06270 */
[----:B------:R-:W-:Y:S01]  /*ba20*/  IABS R10, R7 ;  /* 0x00000007000a7213 */ /* 0x000fe20000000000 */
[----:B------:R-:W-:Y:S02]  /*ba30*/  @!P6 IMAD.IADD R8, R8, 0x1, -R2 ;  /* 0x000000010808e824 */ /* 0x000fe400078e0a02 */
[----:B------:R-:W-:Y:S02]  /*ba40*/  IMAD.MOV.U32 R15, RZ, RZ, R9 ;  /* 0x000000ffff0f7224 */ /* 0x000fe400078e0009 */
[----:B------:R-:W-:Y:S01]  /*ba50*/  IMAD.HI.U32 R9, R3, R10, RZ ;  /* 0x0000000a03097227 */ /* 0x000fe200078e00ff */
[----:B------:R-:W-:-:S03]  /*ba60*/  ISETP.GT.U32.AND P6, PT, R2, R8, PT ;  /* 0x000000080200720c */ /* 0x000fc60003fc4070 */
[----:B------:R-:W-:Y:S01]  /*ba70*/  @!P5 IMAD.IADD R6, R6, 0x1, -R2 ;  /* 0x000000010606d824 */ /* 0x000fe200078e0a02 */
[----:B------:R-:W-:Y:S01]  /*ba80*/  ISETP.GE.AND P5, PT, R7, RZ, PT ;  /* 0x000000ff0700720c */ /* 0x000fe20003fa6270 */
[----:B------:R-:W-:Y:S02]  /*ba90*/  @!P1 IMAD.MOV R15, RZ, RZ, -R15 ;  /* 0x000000ffff0f9224 */ /* 0x000fe400078e0a0f */
[----:B------:R-:W-:Y:S01]  /*baa0*/  IMAD.MOV.U32 R13, RZ, RZ, R6 ;  /* 0x000000ffff0d7224 */ /* 0x000fe200078e0006 */
[----:B------:R-:W-:Y:S01]  /*bab0*/  ISETP.GE.AND P1, PT, R33, RZ, PT ;  /* 0x000000ff2100720c */ /* 0x000fe20003f26270 */
[----:B------:R-:W-:Y:S02]  /*bac0*/  IMAD.MOV R6, RZ, RZ, -R9 ;  /* 0x000000ffff067224 */ /* 0x000fe400078e0a09 */
[----:B------:R-:W-:Y:S02]  /*bad0*/  VIADD R7, R0, 0x7a ;  /* 0x0000007a00077836 */ /* 0x000fe40000000000 */
[----:B------:R-:W-:-:S02]  /*bae0*/  IMAD R6, R2, R6, R10 ;  /* 0x0000000602067224 */ /* 0x000fc400078e020a */
[----:B------:R-:W-:Y:S01]  /*baf0*/  @!P0 IMAD.MOV R14, RZ, RZ, -R14 ;  /* 0x000000ffff0e8224 */ /* 0x000fe200078e0a0e */
[----:B------:R-:W-:Y:S01]  /*bb00*/  ISETP.GE.AND P0, PT, R12, RZ, PT ;  /* 0x000000ff0c00720c */ /* 0x000fe20003f06270 */
[----:B------:R-:W-:Y:S01]  /*bb10*/  @!P6 IMAD.IADD R8, R8, 0x1, -R2 ;  /* 0x000000010808e824 */ /* 0x000fe200078e0a02 */
[----:B------:R-:W-:Y:S02]  /*bb20*/  IABS R12, R7 ;  /* 0x00000007000c7213 */ /* 0x000fe40000000000 */
[----:B------:R-:W-:Y:S01]  /*bb30*/  ISETP.GT.U32.AND P6, PT, R2, R6, PT ;  /* 0x000000060200720c */ /* 0x000fe20003fc4070 */
[----:B------:R-:W-:Y:S02]  /*bb40*/  @!P1 IMAD.MOV R13, RZ, RZ, -R13 ;  /* 0x000000ffff0d9224 */ /* 0x000fe400078e0a0d */
[----:B------:R-:W-:Y:S01]  /*bb50*/  IMAD.MOV.U32 R9, RZ, RZ, R12 ;  /* 0x000000ffff097224 */ /* 0x000fe200078e000c */
[----:B------:R-:W-:-:S03]  /*bb60*/  ISETP.GE.AND P1, PT, R7, RZ, PT ;  /* 0x000000ff0700720c */ /* 0x000fc60003f26270 */
[----:B------:R-:W-:-:S04]  /*bb70*/  IMAD.HI.U32 R7, R3, R9, RZ ;  /* 0x0000000903077227 */ /* 0x000fc800078e00ff */
[----:B------:R-:W-:Y:S02]  /*bb80*/  IMAD.MOV R7, RZ, RZ, -R7 ;  /* 0x000000ffff077224 */ /* 0x000fe400078e0a07 */
[----:B------:R-:W-:Y:S02]  /*bb90*/  @!P6 IMAD.IADD R6, R6, 0x1, -R2 ;  /* 0x000000010606e824 */ /* 0x000fe400078e0a02 */
[----:B------:R-:W-:Y:S02]  /*bba0*/  IMAD R7, R2, R7, R9 ;  /* 0x0000000702077224 */ /* 0x000fe400078e0209 */
[----:B------:R-:W-:Y:S01]  /*bbb0*/  VIADD R9, R0, 0x7b ;  /* 0x0000007b00097836 */ /* 0x000fe20000000000 */
[----:B------:R-:W-:-:S04]  /*bbc0*/  ISETP.GT.U32.AND P6, PT, R2, R6, PT ;  /* 0x000000060200720c */ /* 0x000fc80003fc4070 */
[----:B------:R-:W-:Y:S01]  /*bbd0*/  IABS R10, R9 ;  /* 0x00000009000a7213 */ /* 0x000fe20000000000 */
[----:B------:R-:W-:-:S04]  /*bbe0*/  IMAD.MOV.U32 R12, RZ, RZ, R8 ;  /* 0x000000ffff0c7224 */ /* 0x000fc800078e0008 */
[----:B------:R-:W-:-:S04]  /*bbf0*/  IMAD.HI.U32 R34, R3, R10, RZ ;  /* 0x0000000a03227227 */ /* 0x000fc800078e00ff */
[----:B------:R-:W-:Y:S02]  /*bc00*/  IMAD.MOV R8, RZ, RZ, -R34 ;  /* 0x000000ffff087224 */ /* 0x000fe400078e0a22 */
[----:B------:R-:W-:Y:S02]  /*bc10*/  @!P6 IMAD.IADD R6, R6, 0x1, -R2 ;  /* 0x000000010606e824 */ /* 0x000fe400078e0a02 */
[----:B------:R-:W-:Y:S01]  /*bc20*/  @!P0 IMAD.MOV R12, RZ, RZ, -R12 ;  /* 0x000000ffff0c8224 */ /* 0x000fe200078e0a0c */
[----:B------:R-:W-:Y:S01]  /*bc30*/  ISETP.GE.AND P0, PT, R9, RZ, PT ;  /* 0x000000ff0900720c */ /* 0x000fe20003f06270 */
[----:B------:R-:W-:Y:S02]  /*bc40*/  IMAD R9, R2, R8, R10 ;  /* 0x0000000802097224 */ /* 0x000fe400078e020a */
[----:B------:R-:W-:Y:S02]  /*bc50*/  IMAD.MOV.U32 R10, RZ, RZ, R6 ;  /* 0x000000ffff0a7224 */ /* 0x000fe400078e0006 */
[----:B------:R-:W-:-:S02]  /*bc60*/  VIADD R41, R0, 0x7c ;  /* 0x0000007c00297836 */ /* 0x000fc40000000000 */
[----:B------:R-:W-:Y:S01]  /*bc70*/  @!P5 IMAD.MOV R10, RZ, RZ, -R10 ;  /* 0x000000ffff0ad224 */ /* 0x000fe200078e0a0a */
[----:B------:R-:W-:Y:S02]  /*bc80*/  ISETP.GT.U32.AND P5, PT, R2, R9, PT ;  /* 0x000000090200720c */ /* 0x000fe40003fa4070 */
[----:B------:R-:W-:Y:S02]  /*bc90*/  IABS R33, R41 ;  /* 0x0000002900217213 */ /* 0x000fe40000000000 */
[----:B------:R-:W-:-:S03]  /*bca0*/  SEL R42, R11, R91, !P4 ;  /* 0x0000005b0b2a7207 */ /* 0x000fc60006000000 */
[----:B------:R-:W-:-:S04]  /*bcb0*/  IMAD.HI.U32 R37, R3, R33, RZ ;  /* 0x0000002103257227 */ /* 0x000fc800078e00ff */
[----:B------:R-:W-:Y:S01]  /*bcc0*/  IMAD R42, R42, UR7, RZ ;  /* 0x000000072a2a7c24 */ /* 0x000fe2000f8e02ff */
[----:B------:R0:W-:Y:S01]  /*bcd0*/  STL [R1+0x74c], R0 ;  /* 0x00074c0001007387 */ /* 0x0001e20000100800 */
[----:B------:R-:W-:Y:S02]  /*bce0*/  IMAD.MOV R34, RZ, RZ, -R37 ;  /* 0x000000ffff227224 */ /* 0x000fe400078e0a25 */
[C---:B------:R-:W-:Y:S02]  /*bcf0*/  VIADD R37, R0.reuse, 0x7d ;  /* 0x0000007d00257836 */ /* 0x040fe40000000000 */
[----:B------:R-:W-:Y:S02]  /*bd00*/  VIADD R40, R0, 0x7e ;  /* 0x0000007e00287836 */ /* 0x000fe40000000000 */
[----:B------:R-:W-:Y:S01]  /*bd10*/  @!P5 IMAD.IADD R9, R9, 0x1, -R2 ;  /* 0x000000010909d824 */ /* 0x000fe200078e0a02 */
[----:B0-----:R-:W-:Y:S02]  /*bd20*/  LEA R0, P5, R42, R5, 0x1 ;  /* 0x000000052a007211 */ /* 0x001fe400078a08ff */
[----:B------:R-:W-:-:S02]  /*bd30*/  PRMT R56, RZ, 0x7610, R56 ;  /* 0x00007610ff387816 */ /* 0x000fc40000000038 */
[----:B------:R-:W-:Y:S01]  /*bd40*/  LEA.HI.X.SX32 R43, R42, R4, 0x1, P5 ;  /* 0x000000042a2b7211 */ /* 0x000fe200028f0eff */
[----:B------:R-:W-:-:S05]  /*bd50*/  @P3 IMAD.MOV.U32 R42, RZ, RZ, R0 ;  /* 0x000000ffff2a3224 */ /* 0x000fca00078e0000 */
[----:B------:R0:W2:Y:S01]  /*bd60*/  @P3 LDG.E.U16 R56, desc[UR24][R42.64] ;  /* 0x000000182a383981 */ /* 0x0000a2000c1e1500 */
[----:B------:R-:W-:-:S13]  /*bd70*/  ISETP.GT.U32.AND P6, PT, R2, R7, PT ;  /* 0x000000070200720c */ /* 0x000fda0003fc4070 */
[----:B------:R-:W-:-:S05]  /*bd80*/  @!P6 IMAD.IADD R7, R7, 0x1, -R2 ;  /* 0x000000010707e824 */ /* 0x000fca00078e0a02 */
[C---:B------:R-:W-:Y:S01]  /*bd90*/  ISETP.GT.U32.AND P6, PT, R2.reuse, R7, PT ;  /* 0x000000070200720c */ /* 0x040fe20003fc4070 */
[----:B------:R-:W-:Y:S01]  /*bda0*/  IMAD R8, R2, R34, R33 ;  /* 0x0000002202087224 */ /* 0x000fe200078e0221 */
[----:B------:R-:W-:-:S11]  /*bdb0*/  IABS R33, R37 ;  /* 0x0000002500217213 */ /* 0x000fd60000000000 */
[----:B------:R-:W-:Y:S01]  /*bdc0*/  @!P6 IMAD.IADD R7, R7, 0x1, -R2 ;  /* 0x000000010707e824 */ /* 0x000fe200078e0a02 */
[----:B------:R-:W-:Y:S02]  /*bdd0*/  ISETP.GT.U32.AND P6, PT, R2, R8, PT ;  /* 0x000000080200720c */ /* 0x000fe40003fc4070 */
[----:B------:R-:W-:Y:S01]  /*bde0*/  IABS R34, R40 ;  /* 0x0000002800227213 */ /* 0x000fe20000000000 */
[----:B------:R-:W-:-:S04]  /*bdf0*/  IMAD.HI.U32 R6, R3, R33, RZ ;  /* 0x0000002103067227 */ /* 0x000fc800078e00ff */
[----:B------:R-:W-:-:S06]  /*be00*/  IMAD.HI.U32 R3, R3, R34, RZ ;  /* 0x0000002203037227 */ /* 0x000fcc00078e00ff */
[----:B------:R-:W-:Y:S01]  /*be10*/  @!P6 IMAD.IADD R8, R8, 0x1, -R2 ;  /* 0x000000010808e824 */ /* 0x000fe200078e0a02 */
[----:B------:R-:W-:Y:S01]  /*be20*/  ISETP.GT.U32.AND P6, PT, R2, R9, PT ;  /* 0x000000090200720c */ /* 0x000fe20003fc4070 */
[----:B------:R-:W-:-:S04]  /*be30*/  IMAD.MOV R3, RZ, RZ, -R3 ;  /* 0x000000ffff037224 */ /* 0x000fc800078e0a03 */
[----:B------:R-:W-:Y:S02]  /*be40*/  IMAD R3, R2, R3, R34 ;  /* 0x0000000302037224 */ /* 0x000fe400078e0222 */
[----:B------:R-:W-:-:S06]  /*be50*/  IMAD.MOV R6, RZ, RZ, -R6 ;  /* 0x000000ffff067224 */ /* 0x000fcc00078e0a06 */
[----:B------:R-:W-:Y:S01]  /*be60*/  @!P6 IMAD.IADD R9, R9, 0x1, -R2 ;  /* 0x000000010909e824 */ /* 0x000fe200078e0a02 */
[C---:B------:R-:W-:Y:S01]  /*be70*/  ISETP.GT.U32.AND P6, PT, R2.reuse, R3, PT ;  /* 0x000000030200720c */ /* 0x040fe20003fc4070 */
[C---:B------:R-:W-:Y:S01]  /*be80*/  IMAD R6, R2.reuse, R6, R33 ;  /* 0x0000000602067224 */ /* 0x040fe200078e0221 */
[----:B------:R-:W-:Y:S01]  /*be90*/  SEL R33, R11, R92, !P4 ;  /* 0x0000005c0b217207 */ /* 0x000fe20006000000 */
[----:B------:R0:W-:Y:S04]  /*bea0*/  STL [R1+0x108], R0 ;  /* 0x0001080001007387 */ /* 0x0001e80000100800 */
[----:B------:R-:W-:Y:S01]  /*beb0*/  IMAD R33, R33, UR7, RZ ;  /* 0x0000000721217c24 */ /* 0x000fe2000f8e02ff */
[----:B------:R-:W-:-:S05]  /*bec0*/  ISETP.GT.U32.AND P5, PT, R2, R6, PT ;  /* 0x000000060200720c */ /* 0x000fca0003fa4070 */
[----:B------:R-:W-:Y:S01]  /*bed0*/  @!P6 IMAD.IADD R3, R3, 0x1, -R2 ;  /* 0x000000010303e824 */ /* 0x000fe200078e0a02 */
[----:B0-----:R-:W-:-:S04]  /*bee0*/  LEA R0, P6, R33, R5, 0x1 ;  /* 0x0000000521007211 */ /* 0x001fc800078c08ff */
[----:B------:R-:W-:Y:S02]  /*bef0*/  LEA.HI.X.SX32 R34, R33, R4, 0x1, P6 ;  /* 0x0000000421227211 */ /* 0x000fe400030f0eff */
[----:B------:R-:W-:Y:S02]  /*bf00*/  ISETP.GT.U32.AND P6, PT, R2, R3, PT ;  /* 0x000000030200720c */ /* 0x000fe40003fc4070 */
[----:B------:R-:W-:Y:S01]  /*bf10*/  SEL R33, R11, R93, !P4 ;  /* 0x0000005d0b217207 */ /* 0x000fe20006000000 */
[----:B------:R-:W-:Y:S01]  /*bf20*/  @!P5 IMAD.IADD R6, R6, 0x1, -R2 ;  /* 0x000000010606d824 */ /* 0x000fe200078e0a02 */
[----:B------:R0:W-:Y:S01]  /*bf30*/  STL [R1+0x104], R43 ;  /* 0x0001042b01007387 */ /* 0x0001e20000100800 */
[----:B------:R-:W-:Y:S02]  /*bf40*/  ISETP.GT.U32.AND P5, PT, R2, R8, PT ;  /* 0x000000080200720c */ /* 0x000fe40003fa4070 */
[----:B------:R-:W-:Y:S02]  /*bf50*/  IMAD R33, R33, UR7, RZ ;  /* 0x0000000721217c24 */ /* 0x000fe4000f8e02ff */
[----:B------:R-:W-:-:S04]  /*bf60*/  @P3 IMAD.MOV.U32 R42, RZ, RZ, R0 ;  /* 0x000000ffff2a3224 */ /* 0x000fc800078e0000 */
[----:B------:R-:W-:Y:S01]  /*bf70*/  @!P6 IMAD.IADD R3, R3, 0x1, -R2 ;  /* 0x000000010303e824 */ /* 0x000fe200078e0a02 */
[----:B------:R-:W-:Y:S01]  /*bf80*/  PRMT R51, RZ, 0x7610, R51 ;  /* 0x00007610ff337816 */ /* 0x000fe20000000033 */
[----:B0-----:R-:W-:Y:S01]  /*bf90*/  @P3 IMAD.MOV.U32 R43, RZ, RZ, R34 ;  /* 0x000000ffff2b3224 */ /* 0x001fe200078e0022 */
[----:B------:R-:W-:Y:S02]  /*bfa0*/  PRMT R50, RZ, 0x7610, R50 ;  /* 0x00007610ff327816 */ /* 0x000fe40000000032 */
[----:B------:R-:W-:Y:S02]  /*bfb0*/  @!P5 IMAD.IADD R8, R8, 0x1, -R2 ;  /* 0x000000010808d824 */ /* 0x000fe400078e0a02 */
[----:B------:R0:W3:Y:S01]  /*bfc0*/  @P3 LDG.E.U16 R51, desc[UR24][R42.64] ;  /* 0x000000182a333981 */ /* 0x0000e2000c1e1500 */
[----:B------:R-:W-:-:S03]  /*bfd0*/  ISETP.GE.AND P5, PT, R41, RZ, PT ;  /* 0x000000ff2900720c */ /* 0x000fc60003fa6270 */
[----:B--2---:R-:W-:Y:S04]  /*bfe0*/  STL [R1+0x754], R56 ;  /* 0x0007543801007387 */ /* 0x004fe80000100800 */
[----:B------:R2:W-:Y:S04]  /*bff0*/  STL [R1+0x148], R0 ;  /* 0x0001480001007387 */ /* 0x0005e80000100800 */
[----:B------:R0:W-:Y:S01]  /*c000*/  STL [R1+0x144], R34 ;  /* 0x0001442201007387 */ /* 0x0001e20000100800 */
[----:B--2---:R-:W-:-:S04]  /*c010*/  LEA R0, P6, R33, R5, 0x1 ;  /* 0x0000000521007211 */ /* 0x004fc800078c08ff */
[----:B0-----:R-:W-:Y:S01]  /*c020*/  LEA.HI.X.SX32 R34, R33, R4, 0x1, P6 ;  /* 0x0000000421227211 */ /* 0x001fe200030f0eff */
[----:B------:R-:W-:Y:S01]  /*c030*/  STL [R1+0x190], R0 ;  /* 0x0001900001007387 */ /* 0x000fe20000100800 */
[----:B------:R-:W-:-:S03]  /*c040*/  ISETP.GE.AND P6, PT, R40, RZ, PT ;  /* 0x000000ff2800720c */ /* 0x000fc60003fc6270 */
[----:B------:R0:W-:Y:S01]  /*c050*/  STL [R1+0x18c], R34 ;  /* 0x00018c2201007387 */ /* 0x0001e20000100800 */
[----:B------:R-:W-:-:S03]  /*c060*/  @P3 IMAD.MOV.U32 R40, RZ, RZ, R0 ;  /* 0x000000ffff283224 */ /* 0x000fc600078e0000 */
[----:B------:R-:W2:Y:S01]  /*c070*/  LDL.LU R43, [R1+0x1d4] ;  /* 0x0001d400012b7983 */ /* 0x000ea20000300800 */
[----:B------:R-:W-:-:S03]  /*c080*/  @P3 IMAD.MOV.U32 R41, RZ, RZ, R34 ;  /* 0x000000ffff293224 */ /* 0x000fc600078e0022 */
[----:B------:R-:W2:Y:S04]  /*c090*/  LDL.LU R54, [R1+0x1d0] ;  /* 0x0001d00001367983 */ /* 0x000ea80000300800 */
[----:B------:R-:W2:Y:S04]  /*c0a0*/  LDL.LU R66, [R1+0x1cc] ;  /* 0x0001cc0001427983 */ /* 0x000ea80000300800 */
[----:B------:R-:W2:Y:S04]  /*c0b0*/  LDL.LU R88, [R1+0x1a0] ;  /* 0x0001a00001587983 */ /* 0x000ea80000300800 */
[----:B------:R-:W3:Y:S04]  /*c0c0*/  LDL.LU R89, [R1+0x198] ;  /* 0x0001980001597983 */ /* 0x000ee80000300800 */
[----:B------:R-:W4:Y:S04]  /*c0d0*/  LDL.LU R44, [R1+0x194] ;  /* 0x00019400012c7983 */ /* 0x000f280000300800 */
[----:B------:R-:W4:Y:S04]  /*c0e0*/  LDL.LU R55, [R1+0x158] ;  /* 0x0001580001377983 */ /* 0x000f280000300800 */
[----:B------:R-:W4:Y:S04]  /*c0f0*/  LDL.LU R56, [R1+0x154] ;  /* 0x0001540001387983 */ /* 0x000f280000300800 */
[----:B------:R-:W4:Y:S04]  /*c100*/  @P3 LDG.E.U16 R50, desc[UR24][R40.64] ;  /* 0x0000001828323981 */ /* 0x000f28000c1e1500 */
[----:B------:R-:W4:Y:S04]  /*c110*/  LDL.LU R90, [R1+0x150] ;  /* 0x00015000015a7983 */ /* 0x000f280000300800 */
[----:B------:R-:W4:Y:S04]  /*c120*/  LDL.LU R91, [R1+0x14c] ;  /* 0x00014c00015b7983 */ /* 0x000f280000300800 */
[----:B------:R-:W4:Y:S04]  /*c130*/  LDL.LU R45, [R1+0x130] ;  /* 0x00013000012d7983 */ /* 0x000f280000300800 */
[----:B------:R-:W4:Y:S04]  /*c140*/  LDL.LU R63, [R1+0x128] ;  /* 0x00012800013f7983 */ /* 0x000f280000300800 */
[----:B------:R-:W4:Y:S01]  /*c150*/  LDL.LU R92, [R1+0x118] ;  /* 0x00011800015c7983 */ /* 0x000f220000300800 */
[----:B------:R-:W-:Y:S01]  /*c160*/  @!P1 IMAD.MOV R7, RZ, RZ, -R7 ;  /* 0x000000ffff079224 */ /* 0x000fe200078e0a07 */
[----:B------:R-:W-:-:S02]  /*c170*/  ISETP.GT.U32.AND P1, PT, R2, R6, PT ;  /* 0x000000060200720c */ /* 0x000fc40003f24070 */
[----:B------:R-:W4:Y:S04]  /*c180*/  LDL.LU R93, [R1+0x114] ;  /* 0x00011400015d7983 */ /* 0x000f280000300800 */
[----:B------:R-:W4:Y:S04]  /*c190*/  LDL.LU R46, [R1+0x110] ;  /* 0x00011000012e7983 */ /* 0x000f280000300800 */
[----:B------:R-:W4:Y:S03]  /*c1a0*/  LDL.LU R85, [R1+0x10c] ;  /* 0x00010c0001557983 */ /* 0x000f260000300800 */
[----:B------:R-:W-:Y:S01]  /*c1b0*/  @!P1 IMAD.IADD R6, R6, 0x1, -R2 ;  /* 0x0000000106069824 */ /* 0x000fe200078e0a02 */
[----:B------:R-:W4:Y:S01]  /*c1c0*/  LDL.LU R33, [R1+0xe4] ;  /* 0x0000e40001217983 */ /* 0x000f220000300800 */
[----:B------:R-:W-:-:S03]  /*c1d0*/  ISETP.GE.AND P1, PT, R37, RZ, PT ;  /* 0x000000ff2500720c */ /* 0x000fc60003f26270 */
[----:B------:R-:W4:Y:S04]  /*c1e0*/  LDL.LU R2, [R1+0xe0] ;  /* 0x0000e00001027983 */ /* 0x000f280000300800 */
[----:B------:R-:W4:Y:S04]  /*c1f0*/  LDL.LU R49, [R1+0xdc] ;  /* 0x0000dc0001317983 */ /* 0x000f280000300800 */
[----:B------:R-:W4:Y:S04]  /*c200*/  LDL.LU R76, [R1+0xd8] ;  /* 0x0000d800014c7983 */ /* 0x000f280000300800 */
[----:B------:R-:W4:Y:S04]  /*c210*/  LDL.LU R42, [R1+0xd4] ;  /* 0x0000d400012a7983 */ /* 0x000f280000300800 */
[----:B------:R-:W4:Y:S04]  /*c220*/  LDL.LU R37, [R1+0xd0] ;  /* 0x0000d00001257983 */ /* 0x000f280000300800 */
[----:B0-----:R-:W4:Y:S04]  /*c230*/  LDL.LU R34, [R1+0xcc] ;  /* 0x0000cc0001227983 */ /* 0x001f280000300800 */
[----:B------:R-:W4:Y:S04]  /*c240*/  LDL.LU R0, [R1+0xc] ;  /* 0x00000c0001007983 */ /* 0x000f280000300800 */
[----:B------:R-:W4:Y:S04]  /*c250*/  LDL.LU R52, [R1+0x8] ;  /* 0x0000080001347983 */ /* 0x000f280000300800 */
[----:B------:R-:W4:Y:S04]  /*c260*/  LDL.LU R73, [R1+0x4] ;  /* 0x0000040001497983 */ /* 0x000f280000300800 */
[----:B------:R-:W4:Y:S04]  /*c270*/  LDL.LU R53, [R1] ;  /* 0x0000000001357983 */ /* 0x000f280000300800 */
[----:B------:R-:W4:Y:S04]  /*c280*/  LDL.LU R40, [R1+0xec] ;  /* 0x0000ec0001287983 */ /* 0x000f280000300800 */
[----:B------:R-:W4:Y:S01]  /*c290*/  LDL.LU R41, [R1+0xe8] ;  /* 0x0000e80001297983 */ /* 0x000f220000300800 */
[----:B--2---:R-:W-:-:S02]  /*c2a0*/  SEL R88, R11, R88, !P4 ;  /* 0x000000580b587207 */ /* 0x004fc40006000000 */
[C---:B---3--:R-:W-:Y:S01]  /*c2b0*/  SEL R89, R11.reuse, R89, !P4 ;  /* 0x000000590b597207 */ /* 0x048fe20006000000 */
[----:B----4-:R0:W-:Y:S01]  /*c2c0*/  STL [R1+0x750], R50 ;  /* 0x0007503201007387 */ /* 0x0101e20000100800 */
[C---:B------:R-:W-:Y:S02]  /*c2d0*/  SEL R90, R11.reuse, R90, !P4 ;  /* 0x0000005a0b5a7207 */ /* 0x040fe40006000000 */
[C---:B------:R-:W-:Y:S01]  /*c2e0*/  SEL R91, R11.reuse, R91, !P4 ;  /* 0x0000005b0b5b7207 */ /* 0x040fe20006000000 */
[----:B0-----:R-:W2:Y:S04]  /*c2f0*/  LDL.LU R50, [R1+0x11c] ;  /* 0x00011c0001327983 */ /* 0x001ea80000300800 */
[----:B------:R0:W-:Y:S01]  /*c300*/  STL [R1+0x22c], R88 ;  /* 0x00022c5801007387 */ /* 0x0001e20000100800 */
[----:B------:R-:W-:-:S03]  /*c310*/  SEL R92, R11, R92, !P4 ;  /* 0x0000005c0b5c7207 */ /* 0x000fc60006000000 */
[----:B0-----:R-:W3:Y:S04]  /*c320*/  LDL.LU R88, [R1+0x770] ;  /* 0x0007700001587983 */ /* 0x001ee80000300800 */
[----:B------:R0:W-:Y:S04]  /*c330*/  STL [R1+0x2f8], R89 ;  /* 0x0002f85901007387 */ /* 0x0001e80000100800 */
[----:B0-----:R-:W4:Y:S04]  /*c340*/  LDL.LU R89, [R1+0x76c] ;  /* 0x00076c0001597983 */ /* 0x001f280000300800 */
[----:B------:R0:W-:Y:S04]  /*c350*/  STL [R1+0x230], R90 ;  /* 0x0002305a01007387 */ /* 0x0001e80000100800 */
[----:B0-----:R-:W2:Y:S04]  /*c360*/  LDL.LU R90, [R1+0x768] ;  /* 0x00076800015a7983 */ /* 0x001ea80000300800 */
[----:B------:R0:W-:Y:S04]  /*c370*/  STL [R1+0x334], R91 ;  /* 0x0003345b01007387 */ /* 0x0001e80000100800 */
[----:B0-----:R-:W2:Y:S04]  /*c380*/  LDL.LU R91, [R1+0x764] ;  /* 0x00076400015b7983 */ /* 0x001ea80000300800 */
[----:B------:R0:W-:Y:S04]  /*c390*/  STL [R1+0x130], R92 ;  /* 0x0001305c01007387 */ /* 0x0001e80000100800 */
[----:B0-----:R-:W2:Y:S01]  /*c3a0*/  LDL.LU R92, [R1+0x760] ;  /* 0x00076000015c7983 */ /* 0x001ea20000300800 */
[----:B------:R-:W-:-:S02]  /*c3b0*/  SEL R93, R11, R93, !P4 ;  /* 0x0000005d0b5d7207 */ /* 0x000fc40006000000 */
[----:B------:R-:W-:-:S03]  /*c3c0*/  SEL R40, R11, R40, !P4 ;  /* 0x000000280b287207 */ /* 0x000fc60006000000 */
[----:B------:R0:W-:Y:S01]  /*c3d0*/  STL [R1+0x338], R93 ;  /* 0x0003385d01007387 */ /* 0x0001e20000100800 */
[----:B------:R-:W-:-:S03]  /*c3e0*/  SEL R41, R11, R41, !P4 ;  /* 0x000000290b297207 */ /* 0x000fc60006000000 */
[----:B0-----:R-:W3:Y:S04]  /*c3f0*/  LDL.LU R93, [R1+0x75c] ;  /* 0x00075c00015d7983 */ /* 0x001ee80000300800 */
[----:B------:R0:W-:Y:S01]  /*c400*/  STL [R1+0xec], R40 ;  /* 0x0000ec2801007387 */ /* 0x0001e20000100800 */
[----:B------:R-:W-:-:S03]  /*c410*/  SEL R37, R11, R37, !P4 ;  /* 0x000000250b257207 */ /* 0x000fc60006000000 */
[----:B------:R-:W-:Y:S01]  /*c420*/  STL [R1+0x238], R41 ;  /* 0x0002382901007387 */ /* 0x000fe20000100800 */
[C---:B0-----:R-:W-:Y:S02]  /*c430*/  SEL R40, R11.reuse, R33, !P4 ;  /* 0x000000210b287207 */ /* 0x041fe40006000000 */
[----:B------:R-:W-:-:S03]  /*c440*/  SEL R33, R11, R2, !P4 ;  /* 0x000000020b217207 */ /* 0x000fc60006000000 */
[----:B------:R0:W-:Y:S01]  /*c450*/  STL [R1+0x3a4], R40 ;  /* 0x0003a42801007387 */ /* 0x0001e20000100800 */
[C---:B------:R-:W-:Y:S02]  /*c460*/  SEL R2, R11.reuse, R34, !P4 ;  /* 0x000000220b027207 */ /* 0x040fe40006000000 */
[C---:B0-----:R-:W-:Y:S02]  /*c470*/  SEL R40, R11.reuse, R42, !P4 ;  /* 0x0000002a0b287207 */ /* 0x041fe40006000000 */
[----:B------:R-:W-:-:S03]  /*c480*/  SEL R34, R11, R0, !P4 ;  /* 0x000000000b227207 */ /* 0x000fc60006000000 */
[----:B------:R-:W-:Y:S04]  /*c490*/  STL [R1+0xe4], R40 ;  /* 0x0000e42801007387 */ /* 0x000fe80000100800 */
[----:B------:R-:W-:Y:S04]  /*c4a0*/  STL [R1+0x234], R37 ;  /* 0x0002342501007387 */ /* 0x000fe80000100800 */
[----:B------:R0:W-:Y:S02]  /*c4b0*/  STL [R1+0x3a0], R2 ;  /* 0x0003a00201007387 */ /* 0x0001e40000100800 */
[----:B0-----:R-:W-:-:S05]  /*c4c0*/  SEL R2, R11, R53, !P4 ;  /* 0x000000350b027207 */ /* 0x001fca0006000000 */
[----:B------:R0:W-:Y:S02]  /*c4d0*/  STL [R1], R2 ;  /* 0x0000000201007387 */ /* 0x0001e40000100800 */
[C---:B0-----:R-:W-:Y:S02]  /*c4e0*/  SEL R2, R11.reuse, R72, !P4 ;  /* 0x000000480b027207 */ /* 0x041fe40006000000 */
[C---:B------:R-:W-:Y:S02]  /*c4f0*/  SEL R42, R11.reuse, R69, !P4 ;  /* 0x000000450b2a7207 */ /* 0x040fe40006000000 */
[C---:B------:R-:W-:Y:S02]  /*c500*/  SEL R69, R11.reuse, R26, !P4 ;  /* 0x0000001a0b457207 */ /* 0x040fe40006000000 */
[C---:B------:R-:W-:Y:S02]  /*c510*/  SEL R40, R11.reuse, R84, !P4 ;  /* 0x000000540b287207 */ /* 0x040fe40006000000 */
[----:B------:R-:W-:-:S02]  /*c520*/  SEL R84, R11, R31, !P4 ;  /* 0x0000001f0b547207 */ /* 0x000fc40006000000 */
[----:B--2---:R-:W-:-:S05]  /*c530*/  SEL R0, R11, R92, !P4 ;  /* 0x0000005c0b007207 */ /* 0x004fca0006000000 */
[----:B------:R0:W-:Y:S02]  /*c540*/  STL [R1+0x374], R0 ;  /* 0x0003740001007387 */ /* 0x0001e40000100800 */
[----:B0-----:R-:W-:-:S05]  /*c550*/  SEL R0, R11, R86, !P4 ;  /* 0x000000560b007207 */ /* 0x001fca0006000000 */
[----:B------:R0:W-:Y:S02]  /*c560*/  STL [R1+0x370], R0 ;  /* 0x0003700001007387 */ /* 0x0001e40000100800 */
[----:B0-----:R-:W-:-:S05]  /*c570*/  SEL R0, R11, R79, !P4 ;  /* 0x0000004f0b007207 */ /* 0x001fca0006000000 */
[----:B------:R0:W-:Y:S04]  /*c580*/  STL [R1+0x744], R0 ;  /* 0x0007440001007387 */ /* 0x0001e80000100800 */
[----:B------:R2:W-:Y:S01]  /*c590*/  STL [R1+0x2b8], R2 ;  /* 0x0002b80201007387 */ /* 0x0005e20000100800 */
[C---:B0-----:R-:W-:Y:S02]  /*c5a0*/  SEL R0, R11.reuse, R71, !P4 ;  /* 0x000000470b007207 */ /* 0x041fe40006000000 */
[----:B--2---:R-:W-:-:S03]  /*c5b0*/  SEL R2, R11, R61, !P4 ;  /* 0x0000003d0b027207 */ /* 0x004fc60006000000 */
        /* <DEDUP_REMOVED lines=10> */
[----:B0-----:R-:W-:-:S05]  /*c660*/  SEL R0, R11, R29, !P4 ;  /* 0x0000001d0b007207 */ /* 0x001fca0006000000 */
[----:B------:R0:W-:Y:S01]  /*c670*/  STL [R1+0x3d4], R0 ;  /* 0x0003d40001007387 */ /* 0x0001e20000100800 */
[----:B--2---:R-:W-:-:S03]  /*c680*/  SEL R2, R11, R24, !P4 ;  /* 0x000000180b027207 */ /* 0x004fc60006000000 */
[----:B------:R-:W2:Y:S01]  /*c690*/  LDL.LU R26, [R1+0x210] ;  /* 0x00021000011a7983 */ /* 0x000ea20000300800 */
[C---:B------:R-:W-:Y:S02]  /*c6a0*/  SEL R37, R11.reuse, R91, !P4 ;  /* 0x0000005b0b257207 */ /* 0x040fe40006000000 */
[C---:B------:R-:W-:Y:S01]  /*c6b0*/  SEL R91, R11.reuse, R80, !P4 ;  /* 0x000000500b5b7207 */ /* 0x040fe20006000000 */
[----:B------:R1:W-:Y:S01]  /*c6c0*/  STL [R1+0xc], R2 ;  /* 0x00000c0201007387 */ /* 0x0003e20000100800 */
[C---:B0-----:R-:W-:Y:S02]  /*c6d0*/  SEL R0, R11.reuse, R23, !P4 ;  /* 0x000000170b007207 */ /* 0x041fe40006000000 */
[C---:B------:R-:W-:Y:S02]  /*c6e0*/  SEL R80, R11.reuse, R25, !P4 ;  /* 0x000000190b507207 */ /* 0x040fe40006000000 */
[C---:B------:R-:W-:Y:S01]  /*c6f0*/  SEL R71, R11.reuse, R48, !P4 ;  /* 0x000000300b477207 */ /* 0x040fe20006000000 */
[----:B------:R-:W2:Y:S01]  /*c700*/  LDL.LU R25, [R1+0x20c] ;  /* 0x00020c0001197983 */ /* 0x000ea20000300800 */
[----:B------:R-:W-:-:S02]  /*c710*/  SEL R48, R11, R32, !P4 ;  /* 0x000000200b307207 */ /* 0x000fc40006000000 */
[C---:B------:R-:W-:Y:S01]  /*c720*/  SEL R32, R11.reuse, R27, !P4 ;  /* 0x0000001b0b207207 */ /* 0x040fe20006000000 */
[----:B------:R0:W-:Y:S01]  /*c730*/  STL [R1+0x3d0], R0 ;  /* 0x0003d00001007387 */ /* 0x0001e20000100800 */
[----:B-1----:R-:W-:-:S03]  /*c740*/  SEL R2, R11, R18, !P4 ;  /* 0x000000120b027207 */ /* 0x002fc60006000000 */
[----:B------:R-:W2:Y:S04]  /*c750*/  LDL.LU R27, [R1+0x250] ;  /* 0x00025000011b7983 */ /* 0x000ea80000300800 */
[----:B------:R1:W-:Y:S01]  /*c760*/  STL [R1+0x8], R2 ;  /* 0x0000080201007387 */ /* 0x0003e20000100800 */
[----:B0-----:R-:W-:-:S03]  /*c770*/  SEL R0, R11, R17, !P4 ;  /* 0x000000110b007207 */ /* 0x001fc60006000000 */
[----:B------:R-:W2:Y:S04]  /*c780*/  LDL.LU R30, [R1+0x24c] ;  /* 0x00024c00011e7983 */ /* 0x000ea80000300800 */
[----:B------:R0:W-:Y:S04]  /*c790*/  STL [R1+0x404], R0 ;  /* 0x0004040001007387 */ /* 0x0001e80000100800 */
[----:B------:R-:W2:Y:S04]  /*c7a0*/  LDL.LU R29, [R1+0x290] ;  /* 0x00029000011d7983 */ /* 0x000ea80000300800 */
[----:B------:R-:W2:Y:S01]  /*c7b0*/  LDL.LU R31, [R1+0x28c] ;  /* 0x00028c00011f7983 */ /* 0x000ea20000300800 */
[----:B-1----:R-:W1:Y:S01]  /*c7c0*/  S2R R2, SR_TID.X ;  /* 0x0000000000027919 */ /* 0x002e620000002100 */
[----:B------:R-:W-:Y:S01]  /*c7d0*/  @!P6 IMAD.MOV R3, RZ, RZ, -R3 ;  /* 0x000000ffff03e224 */ /* 0x000fe200078e0a03 */
[----:B------:R-:W-:-:S04]  /*c7e0*/  SEL R53, R11, R90, !P4 ;  /* 0x0000005a0b357207 */ /* 0x000fc80006000000 */
[----:B------:R-:W-:Y:S01]  /*c7f0*/  SEL R90, R11, R3, !P4 ;  /* 0x000000030b5a7207 */ /* 0x000fe20006000000 */
[----:B------:R-:W-:Y:S01]  /*c800*/  @!P5 IMAD.MOV R8, RZ, RZ, -R8 ;  /* 0x000000ffff08d224 */ /* 0x000fe200078e0a08 */
[----:B------:R-:W-:-:S04]  /*c810*/  @!UP2 UIADD3 UR4, UPT, UPT, -UR6, 0x100000, URZ ;  /* 0x001000000604a890 */ /* 0x000fc8000fffe1ff */
[----:B------:R-:W-:Y:S02]  /*c820*/  @!UP2 USHF.L.U32 UR5, UR4, 0xb, URZ ;  /* 0x0000000b0405a899 */ /* 0x000fe400080006ff */
[----:B------:R-:W-:Y:S01]  /*c830*/  @!UP2 USHF.L.U32 UR4, UR4, 0x1, URZ ;  /* 0x000000010404a899 */ /* 0x000fe200080006ff */
[----:B------:R-:W-:Y:S01]  /*c840*/  @!P0 IMAD.MOV R9, RZ, RZ, -R9 ;  /* 0x000000ffff098224 */ /* 0x000fe200078e0a09 */
[C---:B0-----:R-:W-:Y:S01]  /*c850*/  SEL R0, R11.reuse, R12, !P4 ;  /* 0x0000000c0b007207 */ /* 0x041fe20006000000 */
[----:B------:R-:W-:Y:S01]  /*c860*/  @!P1 IMAD.MOV R6, RZ, RZ, -R6 ;  /* 0x000000ffff069224 */ /* 0x000fe200078e0a06 */
[C---:B------:R-:W-:Y:S01]  /*c870*/  SEL R60, R11.reuse, R8, !P4 ;  /* 0x000000080b3c7207 */ /* 0x040fe20006000000 */
[----:B------:R-:W-:Y:S01]  /*c880*/  VOTEU.ALL UP1, P2 ;  /* 0x0000000000ff7886 */ /* 0x000fe20001020000 */
[----:B-1----:R-:W-:Y:S02]  /*c890*/  LOP3.LUT R24, R2, 0x3f, RZ, 0xc0, !PT ;  /* 0x0000003f02187812 */ /* 0x002fe400078ec0ff */
[C---:B------:R-:W-:Y:S01]  /*c8a0*/  SEL R38, R11.reuse, R9, !P4 ;  /* 0x000000090b267207 */ /* 0x040fe20006000000 */
[----:B------:R0:W-:Y:S01]  /*c8b0*/  STL [R1+0x4], R0 ;  /* 0x0000040001007387 */ /* 0x0001e20000100800 */
[----:B------:R-:W-:Y:S01]  /*c8c0*/  SHF.R.S32.HI R2, RZ, 0x6, R2 ;  /* 0x00000006ff027819 */ /* 0x000fe20000011402 */
[----:B------:R-:W-:Y:S01]  /*c8d0*/  IMAD.SHL.U32 R3, R24, 0x2, RZ ;  /* 0x0000000218037824 */ /* 0x000fe200078e00ff */
[----:B------:R-:W-:Y:S01]  /*c8e0*/  SEL R72, R11, R6, !P4 ;  /* 0x000000060b487207 */ /* 0x000fe20006000000 */
[----:B------:R1:W1:Y:S01]  /*c8f0*/  @!UP1 SYNCS.EXCH.64 URZ, [UR8+0x18008], UR4 ;  /* 0x0180080408ff95b2 */ /* 0x0002620008000100 */
[----:B------:R-:W-:Y:S01]  /*c900*/  SGXT R2, R2, 0x1 ;  /* 0x000000010202781a */ /* 0x000fe20000000200 */
[----:B------:R-:W2:Y:S03]  /*c910*/  LDL.LU R24, [R1+0x2d0] ;  /* 0x0002d00001187983 */ /* 0x000ea60000300800 */
[----:B------:R-:W-:Y:S01]  /*c920*/  LOP3.LUT R2, R3, 0x90, R2, 0x78, !PT ;  /* 0x0000009003027812 */ /* 0x000fe200078e7802 */
[----:B------:R-:W-:-:S05]  /*c930*/  IMAD R3, R33, UR7, RZ ;  /* 0x0000000721037c24 */ /* 0x000fca000f8e02ff */
[C---:B------:R-:W-:Y:S02]  /*c940*/  LEA R8, P0, R3.reuse, R5, 0x1 ;  /* 0x0000000503087211 */ /* 0x040fe400078008ff */
[----:B------:R-:W-:Y:S02]  /*c950*/  PRMT R6, RZ, 0x7610, R6 ;  /* 0x00007610ff067816 */ /* 0x000fe40000000006 */
[----:B------:R-:W-:Y:S01]  /*c960*/  LEA.HI.X.SX32 R9, R3, R4, 0x1, P0 ;  /* 0x0000000403097211 */ /* 0x000fe200000f0eff */
[----:B------:R-:W-:Y:S01]  /*c970*/  IMAD R3, R34, UR7, RZ ;  /* 0x0000000722037c24 */ /* 0x000fe2000f8e02ff */
[C---:B0-----:R-:W-:Y:S02]  /*c980*/  SEL R0, R11.reuse, R10, !P4 ;  /* 0x0000000a0b007207 */ /* 0x041fe40006000000 */
[----:B------:R-:W-:Y:S01]  /*c990*/  SEL R92, R11, R87, !P4 ;  /* 0x000000570b5c7207 */ /* 0x000fe20006000000 */
[----:B------:R0:W2:Y:S01]  /*c9a0*/  @P3 LDG.E.U16 R6, desc[UR24][R8.64] ;  /* 0x0000001808063981 */ /* 0x0000a2000c1e1500 */
[----:B------:R-:W-:-:S02]  /*c9b0*/  LEA R10, P0, R3, R5, 0x1 ;  /* 0x00000005030a7211 */ /* 0x000fc400078008ff */
[C---:B------:R-:W-:Y:S02]  /*c9c0*/  SEL R87, R11.reuse, R62, !P4 ;  /* 0x0000003e0b577207 */ /* 0x040fe40006000000 */
[C---:B------:R-:W-:Y:S02]  /*c9d0*/  SEL R86, R11.reuse, R47, !P4 ;  /* 0x0000002f0b567207 */ /* 0x040fe40006000000 */
[C---:B------:R-:W-:Y:S02]  /*c9e0*/  SEL R41, R11.reuse, R78, !P4 ;  /* 0x0000004e0b297207 */ /* 0x040fe40006000000 */
[C---:B------:R-:W-:Y:S02]  /*c9f0*/  SEL R47, R11.reuse, R35, !P4 ;  /* 0x000000230b2f7207 */ /* 0x040fe40006000000 */
[C---:B------:R-:W-:Y:S02]  /*ca00*/  SEL R39, R11.reuse, R21, !P4 ;  /* 0x000000150b277207 */ /* 0x040fe40006000000 */
[----:B------:R-:W-:-:S02]  /*ca10*/  SEL R62, R11, R20, !P4 ;  /* 0x000000140b3e7207 */ /* 0x000fc40006000000 */
        /* <DEDUP_REMOVED lines=15> */
[C---:B---3--:R-:W-:Y:S02]  /*cb10*/  SEL R93, R11.reuse, R93, !P4 ;  /* 0x0000005d0b5d7207 */ /* 0x048fe40006000000 */
[C---:B----4-:R-:W-:Y:S02]  /*cb20*/  SEL R89, R11.reuse, R89, !P4 ;  /* 0x000000590b597207 */ /* 0x050fe40006000000 */
        /* <DEDUP_REMOVED lines=19> */
[----:B------:R-:W-:Y:S02]  /*cc60*/  SEL R20, R11, R7, !P4 ;  /* 0x000000070b147207 */ /* 0x000fe40006000000 */
[----:B------:R-:W-:Y:S01]  /*cc70*/  LEA.HI.X.SX32 R11, R3, R4, 0x1, P0 ;  /* 0x00000004030b7211 */ /* 0x000fe200000f0eff */
[----:B------:R-:W-:Y:S01]  /*cc80*/  IMAD R3, R37, UR7, RZ ;  /* 0x0000000725037c24 */ /* 0x000fe2000f8e02ff */
[----:B--2---:R2:W-:Y:S04]  /*cc90*/  STS.U16 [R2+UR8+0x10000], R26 ;  /* 0x0100001a02007988 */ /* 0x0045e80008000408 */
[----:B--2---:R-:W2:Y:S04]  /*cca0*/  LDL.LU R26, [R1+0x2cc] ;  /* 0x0002cc00011a7983 */ /* 0x004ea80000300800 */
[----:B------:R0:W-:Y:S04]  /*ccb0*/  STL [R1+0x1d0], R8 ;  /* 0x0001d00801007387 */ /* 0x0001e80000100800 */
[----:B------:R-:W-:Y:S04]  /*ccc0*/  STL [R1+0x1cc], R9 ;  /* 0x0001cc0901007387 */ /* 0x000fe80000100800 */
[----:B------:R3:W-:Y:S01]  /*ccd0*/  STS.U16 [R2+UR8+0x10400], R25 ;  /* 0x0104001902007988 */ /* 0x0007e20008000408 */
[----:B0-----:R-:W-:-:S03]  /*cce0*/  PRMT R8, RZ, 0x7610, R8 ;  /* 0x00007610ff087816 */ /* 0x001fc60000000008 */
[----:B------:R-:W4:Y:S04]  /*ccf0*/  LDL.LU R23, [R1+0x394] ;  /* 0x0003940001177983 */ /* 0x000f280000300800 */
[----:B------:R0:W-:Y:S04]  /*cd00*/  STS.U16 [R2+UR8+0x10800], R27 ;  /* 0x0108001b02007988 */ /* 0x0001e80008000408 */
[----:B---3--:R-:W3:Y:S04]  /*cd10*/  LDL.LU R25, [R1+0x390] ;  /* 0x0003900001197983 */ /* 0x008ee80000300800 */
[----:B------:R0:W-:Y:S04]  /*cd20*/  STL [R1+0x210], R10 ;  /* 0x0002100a01007387 */ /* 0x0001e80000100800 */
[----:B------:R1:W-:Y:S04]  /*cd30*/  STL [R1+0x20c], R11 ;  /* 0x00020c0b01007387 */ /* 0x0003e80000100800 */
[----:B------:R1:W4:Y:S04]  /*cd40*/  @P3 LDG.E.U16 R8, desc[UR24][R10.64] ;  /* 0x000000180a083981 */ /* 0x000328000c1e1500 */
[----:B0-----:R-:W4:Y:S01]  /*cd50*/  LDL.LU R27, [R1+0x310] ;  /* 0x00031000011b7983 */ /* 0x001f220000300800 */
[----:B-1----:R-:W-:-:S03]  /*cd60*/  LEA R10, P0, R3, R5, 0x1 ;  /* 0x00000005030a7211 */ /* 0x002fc600078008ff */
[----:B------:R0:W-:Y:S01]  /*cd70*/  STS.U16 [R2+UR8+0x10c00], R30 ;  /* 0x010c001e02007988 */ /* 0x0001e20008000408 */
[----:B------:R-:W-:-:S03]  /*cd80*/  LEA.HI.X.SX32 R11, R3, R4, 0x1, P0 ;  /* 0x00000004030b7211 */ /* 0x000fc600000f0eff */
[----:B------:R1:W-:Y:S04]  /*cd90*/  STS.U16 [R2+UR8+0x11000], R29 ;  /* 0x0110001d02007988 */ /* 0x0003e80008000408 */
[----:B0-----:R-:W4:Y:S04]  /*cda0*/  LDL.LU R30, [R1+0x30c] ;  /* 0x00030c00011e7983 */ /* 0x001f280000300800 */
[----:B------:R-:W-:Y:S04]  /*cdb0*/  STL [R1+0x250], R10 ;  /* 0x0002500a01007387 */ /* 0x000fe80000100800 */
[----:B------:R-:W-:Y:S04]  /*cdc0*/  STL [R1+0x24c], R11 ;  /* 0x00024c0b01007387 */ /* 0x000fe80000100800 */
[----:B------:R0:W-:Y:S04]  /*cdd0*/  STS.U16 [R2+UR8+0x11400], R31 ;  /* 0x0114001f02007988 */ /* 0x0001e80008000408 */
[----:B-1----:R-:W4:Y:S04]  /*cde0*/  LDL.LU R29, [R1+0x34c] ;  /* 0x00034c00011d7983 */ /* 0x002f280000300800 */
[----:B0-----:R-:W4:Y:S01]  /*cdf0*/  LDL.LU R31, [R1+0x348] ;  /* 0x00034800011f7983 */ /* 0x001f220000300800 */
[----:B------:R-:W-:Y:S01]  /*ce00*/  IMAD R3, R40, UR7, RZ ;  /* 0x0000000728037c24 */ /* 0x000fe2000f8e02ff */
[----:B------:R-:W-:-:S04]  /*ce10*/  PRMT R7, RZ, 0x7610, R7 ;  /* 0x00007610ff077816 */ /* 0x000fc80000000007 */
[C---:B------:R-:W-:Y:S02]  /*ce20*/  LEA R12, P0, R3.reuse, R5, 0x1 ;  /* 0x00000005030c7211 */ /* 0x040fe400078008ff */
[----:B------:R0:W4:Y:S02]  /*ce30*/  @P3 LDG.E.U16 R7, desc[UR24][R10.64] ;  /* 0x000000180a073981 */ /* 0x000124000c1e1500 */
[----:B------:R-:W-:Y:S01]  /*ce40*/  LEA.HI.X.SX32 R13, R3, R4, 0x1, P0 ;  /* 0x00000004030d7211 */ /* 0x000fe200000f0eff */
[----:B------:R-:W-:Y:S01]  /*ce50*/  IMAD R3, R41, UR7, RZ ;  /* 0x0000000729037c24 */ /* 0x000fe2000f8e02ff */
[----:B------:R-:W-:Y:S01]  /*ce60*/  STL [R1+0x290], R12 ;  /* 0x0002900c01007387 */ /* 0x000fe20000100800 */
[----:B0-----:R-:W-:-:S03]  /*ce70*/  PRMT R10, RZ, 0x7610, R10 ;  /* 0x00007610ff0a7816 */ /* 0x001fc6000000000a */
[----:B------:R0:W-:Y:S04]  /*ce80*/  STS.U16 [R2+UR8+0x11800], R24 ;  /* 0x0118001802007988 */ /* 0x0001e80008000408 */
[----:B------:R1:W-:Y:S04]  /*ce90*/  STL [R1+0x28c], R13 ;  /* 0x00028c0d01007387 */ /* 0x0003e80000100800 */
[----:B------:R1:W4:Y:S04]  /*cea0*/  @P3 LDG.E.U16 R10, desc[UR24][R12.64] ;  /* 0x000000180c0a3981 */ /* 0x000328000c1e1500 */
[----:B0-----:R-:W4:Y:S01]  /*ceb0*/  LDL.LU R24, [R1+0x38c] ;  /* 0x00038c0001187983 */ /* 0x001f220000300800 */
[----:B-1----:R-:W-:-:S04]  /*cec0*/  LEA R12, P0, R3, R5, 0x1 ;  /* 0x00000005030c7211 */ /* 0x002fc800078008ff */
[----:B------:R-:W-:Y:S01]  /*ced0*/  LEA.HI.X.SX32 R13, R3, R4, 0x1, P0 ;  /* 0x00000004030d7211 */ /* 0x000fe200000f0eff */
[----:B------:R-:W-:-:S05]  /*cee0*/  IMAD R3, R42, UR7, RZ ;  /* 0x000000072a037c24 */ /* 0x000fca000f8e02ff */
[----:B------:R-:W-:-:S04]  /*cef0*/  LEA R14, P0, R3, R5, 0x1 ;  /* 0x00000005030e7211 */ /* 0x000fc800078008ff */
[----:B------:R-:W-:Y:S01]  /*cf00*/  LEA.HI.X.SX32 R15, R3, R4, 0x1, P0 ;  /* 0x00000004030f7211 */ /* 0x000fe200000f0eff */
[----:B--2---:R0:W-:Y:S04]  /*cf10*/  STS.U16 [R2+UR8+0x11c00], R26 ;  /* 0x011c001a02007988 */ /* 0x0041e80008000408 */
[----:B0-----:R-:W2:Y:S04]  /*cf20*/  LDL.LU R26, [R1+0x378] ;  /* 0x00037800011a7983 */ /* 0x001ea80000300800 */
[----:B---3--:R0:W-:Y:S04]  /*cf30*/  STS.U16 [R2+UR8+0x12400], R25 ;  /* 0x0124001902007988 */ /* 0x0081e80008000408 */
[----:B0-----:R-:W3:Y:S04]  /*cf40*/  LDL.LU R25, [R1+0x37c] ;  /* 0x00037c0001197983 */ /* 0x001ee80000300800 */
[----:B------:R-:W-:Y:S04]  /*cf50*/  STL [R1+0x2d0], R12 ;  /* 0x0002d00c01007387 */ /* 0x000fe80000100800 */
[----:B------:R-:W-:Y:S04]  /*cf60*/  STL [R1+0x2cc], R13 ;  /* 0x0002cc0d01007387 */ /* 0x000fe80000100800 */
[----:B----4-:R0:W-:Y:S04]  /*cf70*/  STS.U16 [R2+UR8+0x12800], R27 ;  /* 0x0128001b02007988 */ /* 0x0101e80008000408 */
[----:B0-----:R-:W4:Y:S04]  /*cf80*/  LDL.LU R27, [R1+0x380] ;  /* 0x00038000011b7983 */ /* 0x001f280000300800 */
[----:B------:R0:W-:Y:S04]  /*cf90*/  STS.U16 [R2+UR8+0x12c00], R30 ;  /* 0x012c001e02007988 */ /* 0x0001e80008000408 */
[----:B0-----:R-:W4:Y:S04]  /*cfa0*/  LDL.LU R30, [R1+0x350] ;  /* 0x00035000011e7983 */ /* 0x001f280000300800 */
[----:B------:R-:W-:Y:S04]  /*cfb0*/  STL [R1+0x310], R14 ;  /* 0x0003100e01007387 */ /* 0x000fe80000100800 */
[----:B------:R-:W-:Y:S04]  /*cfc0*/  STL [R1+0x30c], R15 ;  /* 0x00030c0f01007387 */ /* 0x000fe80000100800 */
[----:B------:R0:W-:Y:S04]  /*cfd0*/  STS.U16 [R2+UR8+0x13000], R29 ;  /* 0x0130001d02007988 */ /* 0x0001e80008000408 */
[----:B------:R1:W-:Y:S04]  /*cfe0*/  STS.U16 [R2+UR8+0x13400], R31 ;  /* 0x0134001f02007988 */ /* 0x0003e80008000408 */
[----:B0-----:R-:W4:Y:S04]  /*cff0*/  LDL.LU R29, [R1+0x36c] ;  /* 0x00036c00011d7983 */ /* 0x001f280000300800 */
[----:B-1----:R-:W4:Y:S01]  /*d000*/  LDL.LU R31, [R1+0x258] ;  /* 0x00025800011f7983 */ /* 0x002f220000300800 */
[----:B------:R-:W-:Y:S01]  /*d010*/  PRMT R9, RZ, 0x7610, R9 ;  /* 0x00007610ff097816 */ /* 0x000fe20000000009 */
[----:B------:R-:W-:-:S05]  /*d020*/  IMAD R3, R59, UR7, RZ ;  /* 0x000000073b037c24 */ /* 0x000fca000f8e02ff */
[----:B------:R0:W4:Y:S02]  /*d030*/  @P3 LDG.E.U16 R9, desc[UR24][R12.64] ;  /* 0x000000180c093981 */ /* 0x000124000c1e1500 */
[----:B0-----:R-:W-:-:S06]  /*d040*/  PRMT R12, RZ, 0x7610, R12 ;  /* 0x00007610ff0c7816 */ /* 0x001fcc000000000c */
[----:B------:R0:W4:Y:S01]  /*d050*/  @P3 LDG.E.U16 R12, desc[UR24][R14.64] ;  /* 0x000000180e0c3981 */ /* 0x000122000c1e1500 */
[----:B------:R-:W-:Y:S02]  /*d060*/  PRMT R11, RZ, 0x7610, R11 ;  /* 0x00007610ff0b7816 */ /* 0x000fe4000000000b */
[----:B0-----:R-:W-:-:S04]  /*d070*/  LEA R14, P0, R3, R5, 0x1 ;  /* 0x00000005030e7211 */ /* 0x001fc800078008ff */
[-C--:B------:R-:W-:Y:S01]  /*d080*/  LEA.HI.X.SX32 R15, R3, R4.reuse, 0x1, P0 ;  /* 0x00000004030f7211 */ /* 0x080fe200000f0eff */
[----:B------:R-:W-:Y:S01]  /*d090*/  IMAD R3, R36, UR7, RZ ;  /* 0x0000000724037c24 */ /* 0x000fe2000f8e02ff */
[----:B------:R0:W-:Y:S04]  /*d0a0*/  STL [R1+0x34c], R14 ;  /* 0x00034c0e01007387 */ /* 0x0001e80000100800 */
[C---:B------:R-:W-:Y:S01]  /*d0b0*/  LEA R16, P0, R3.reuse, R5, 0x1 ;  /* 0x0000000503107211 */ /* 0x040fe200078008ff */
[----:B------:R0:W4:Y:S03]  /*d0c0*/  @P3 LDG.E.U16 R11, desc[UR24][R14.64] ;  /* 0x000000180e0b3981 */ /* 0x000126000c1e1500 */
[----:B------:R-:W-:Y:S01]  /*d0d0*/  LEA.HI.X.SX32 R17, R3, R4, 0x1, P0 ;  /* 0x0000000403117211 */ /* 0x000fe200000f0eff */
[----:B------:R-:W-:Y:S01]  /*d0e0*/  IMAD R3, R28, UR7, RZ ;  /* 0x000000071c037c24 */ /* 0x000fe2000f8e02ff */
[----:B------:R1:W-:Y:S01]  /*d0f0*/  STS.U16 [R2+UR8+0x12000], R23 ;  /* 0x0120001702007988 */ /* 0x0003e20008000408 */
[----:B0-----:R-:W-:-:S03]  /*d100*/  PRMT R14, RZ, 0x7610, R14 ;  /* 0x00007610ff0e7816 */ /* 0x001fc6000000000e */
[----:B------:R-:W-:Y:S04]  /*d110*/  STL [R1+0x348], R15 ;  /* 0x0003480f01007387 */ /* 0x000fe80000100800 */
[----:B-1----:R-:W4:Y:S04]  /*d120*/  LDL.LU R23, [R1+0x388] ;  /* 0x0003880001177983 */ /* 0x002f280000300800 */
[----:B------:R0:W4:Y:S04]  /*d130*/  @P3 LDG.E.U16 R14, desc[UR24][R16.64] ;  /* 0x00000018100e3981 */ /* 0x000128000c1e1500 */
[----:B------:R1:W-:Y:S02]  /*d140*/  STS.U16 [R2+UR8+0x13800], R24 ;  /* 0x0138001802007988 */ /* 0x0003e40008000408 */
[----:B-1----:R-:W-:-:S02]  /*d150*/  LOP3.LUT R24, R2, 0x20, RZ, 0x3c, !PT ;  /* 0x0000002002187812 */ /* 0x002fc400078e3cff */
[----:B--2---:R1:W-:Y:S04]  /*d160*/  STS.U16 [R2+UR8+0x13c00], R26 ;  /* 0x013c001a02007988 */ /* 0x0043e80008000408 */
[----:B-1----:R-:W2:Y:S04]  /*d170*/  LDL.LU R26, [R1+0x32c] ;  /* 0x00032c00011a7983 */ /* 0x002ea80000300800 */
[----:B------:R0:W-:Y:S04]  /*d180*/  STL [R1+0x37c], R16 ;  /* 0x00037c1001007387 */ /* 0x0001e80000100800 */
[----:B------:R1:W-:Y:S04]  /*d190*/  STL [R1+0x378], R17 ;  /* 0x0003781101007387 */ /* 0x0003e80000100800 */
[----:B------:R-:W2:Y:S01]  /*d1a0*/  LDL.LU R33, [R1+0x364] ;  /* 0x0003640001217983 */ /* 0x000ea20000300800 */
[----:B0-----:R-:W-:-:S04]  /*d1b0*/  LEA R16, P0, R3, R5, 0x1 ;  /* 0x0000000503107211 */ /* 0x001fc800078008ff */
[----:B-1----:R-:W-:Y:S01]  /*d1c0*/  LEA.HI.X.SX32 R17, R3, R4, 0x1, P0 ;  /* 0x0000000403117211 */ /* 0x002fe200000f0eff */
[----:B------:R-:W-:Y:S01]  /*d1d0*/  IMAD R3, R22, UR7, RZ ;  /* 0x0000000716037c24 */ /* 0x000fe2000f8e02ff */
[----:B---3--:R-:W-:Y:S04]  /*d1e0*/  STS.U16 [R24+UR8+0x10100], R25 ;  /* 0x0101001918007988 */ /* 0x008fe80008000408 */
[----:B------:R-:W-:-:S04]  /*d1f0*/  LEA R18, P0, R3, R5, 0x1 ;  /* 0x0000000503127211 */ /* 0x000fc800078008ff */
[----:B------:R-:W-:Y:S01]  /*d200*/  LEA.HI.X.SX32 R19, R3, R4, 0x1, P0 ;  /* 0x0000000403137211 */ /* 0x000fe200000f0eff */
[----:B----4-:R0:W-:Y:S04]  /*d210*/  STS.U16 [R24+UR8+0x10500], R27 ;  /* 0x0105001b18007988 */ /* 0x0101e80008000408 */
[----:B0-----:R-:W3:Y:S04]  /*d220*/  LDL.LU R27, [R1+0x360] ;  /* 0x00036000011b7983 */ /* 0x001ee80000300800 */
[----:B------:R-:W-:Y:S04]  /*d230*/  STL [R1+0x3ac], R16 ;  /* 0x0003ac1001007387 */ /* 0x000fe80000100800 */
[----:B------:R-:W-:Y:S04]  /*d240*/  STL [R1+0x3a8], R17 ;  /* 0x0003a81101007387 */ /* 0x000fe80000100800 */
[----:B------:R0:W-:Y:S04]  /*d250*/  STS.U16 [R24+UR8+0x10900], R30 ;  /* 0x0109001e18007988 */ /* 0x0001e80008000408 */
[----:B------:R-:W4:Y:S04]  /*d260*/  LDL.LU R25, [R1+0x35c] ;  /* 0x00035c0001197983 */ /* 0x000f280000300800 */
[----:B0-----:R-:W4:Y:S04]  /*d270*/  LDL.LU R30, [R1+0x324] ;  /* 0x00032400011e7983 */ /* 0x001f280000300800 */
[----:B------:R-:W-:Y:S04]  /*d280*/  STL [R1+0x3dc], R18 ;  /* 0x0003dc1201007387 */ /* 0x000fe80000100800 */
[----:B------:R0:W-:Y:S04]  /*d290*/  STS.U16 [R24+UR8+0x10d00], R29 ;  /* 0x010d001d18007988 */ /* 0x0001e80008000408 */
[----:B------:R-:W-:Y:S04]  /*d2a0*/  STL [R1+0x3d8], R19 ;  /* 0x0003d81301007387 */ /* 0x000fe80000100800 */
[----:B------:R1:W-:Y:S04]  /*d2b0*/  STS.U16 [R24+UR8+0x11100], R31 ;  /* 0x0111001f18007988 */ /* 0x0003e80008000408 */
[----:B0-----:R-:W4:Y:S04]  /*d2c0*/  LDL.LU R29, [R1+0x358] ;  /* 0x00035800011d7983 */ /* 0x001f280000300800 */
[----:B-1----:R-:W4:Y:S01]  /*d2d0*/  LDL.LU R31, [R1+0x218] ;  /* 0x00021800011f7983 */ /* 0x002f220000300800 */
[----:B------:R-:W-:Y:S01]  /*d2e0*/  PRMT R13, RZ, 0x7610, R13 ;  /* 0x00007610ff0d7816 */ /* 0x000fe2000000000d */
[----:B------:R-:W-:-:S05]  /*d2f0*/  IMAD R3, R21, UR7, RZ ;  /* 0x0000000715037c24 */ /* 0x000fca000f8e02ff */
[----:B------:R0:W4:Y:S02]  /*d300*/  @P3 LDG.E.U16 R13, desc[UR24][R16.64] ;  /* 0x00000018100d3981 */ /* 0x000124000c1e1500 */
[----:B0-----:R-:W-:Y:S02]  /*d310*/  PRMT R16, RZ, 0x7610, R16 ;  /* 0x00007610ff107816 */ /* 0x001fe40000000010 */
[----:B------:R-:W-:-:S04]  /*d320*/  PRMT R15, RZ, 0x7610, R15 ;  /* 0x00007610ff0f7816 */ /* 0x000fc8000000000f */
[----:B------:R0:W4:Y:S02]  /*d330*/  @P3 LDG.E.U16 R16, desc[UR24][R18.64] ;  /* 0x0000001812103981 */ /* 0x000124000c1e1500 */
[----:B0-----:R-:W-:-:S04]  /*d340*/  LEA R18, P0, R3, R5, 0x1 ;  /* 0x0000000503127211 */ /* 0x001fc800078008ff */
[----:B------:R-:W-:Y:S01]  /*d350*/  LEA.HI.X.SX32 R19, R3, R4, 0x1, P0 ;  /* 0x0000000403137211 */ /* 0x000fe200000f0eff */
[----:B------:R-:W-:Y:S01]  /*d360*/  IMAD R3, R20, UR7, RZ ;  /* 0x0000000714037c24 */ /* 0x000fe2000f8e02ff */
[----:B------:R0:W-:Y:S04]  /*d370*/  STL [R1+0x40c], R18 ;  /* 0x00040c1201007387 */ /* 0x0001e80000100800 */
[----:B------:R0:W4:Y:S04]  /*d380*/  @P3 LDG.E.U16 R15, desc[UR24][R18.64] ;  /* 0x00000018120f3981 */ /* 0x000128000c1e1500 */
[----:B------:R1:W-:Y:S04]  /*d390*/  STS.U16 [R24+UR8+0x11500], R23 ;  /* 0x0115001718007988 */ /* 0x0003e80008000408 */
[----:B------:R1:W-:Y:S01]  /*d3a0*/  STL [R1+0x408], R19 ;  /* 0x0004081301007387 */ /* 0x0003e20000100800 */
[----:B0-----:R-:W-:-:S03]  /*d3b0*/  LEA R18, P0, R3, R5, 0x1 ;  /* 0x0000000503127211 */ /* 0x001fc600078008ff */
[----:B-1----:R-:W4:Y:S01]  /*d3c0*/  LDL.LU R23, [R1+0x384] ;  /* 0x0003840001177983 */ /* 0x002f220000300800 */
[----:B------:R-:W-:Y:S01]  /*d3d0*/  LEA.HI.X.SX32 R19, R3, R4, 0x1, P0 ;  /* 0x0000000403137211 */ /* 0x000fe200000f0eff */
[----:B------:R-:W-:-:S05]  /*d3e0*/  IMAD R3, R43, UR7, RZ ;  /* 0x000000072b037c24 */ /* 0x000fca000f8e02ff */
[----:B------:R-:W-:-:S04]  /*d3f0*/  LEA R20, P0, R3, R5, 0x1 ;  /* 0x0000000503147211 */ /* 0x000fc800078008ff */
[----:B------:R-:W-:Y:S02]  /*d400*/  LEA.HI.X.SX32 R21, R3, R4, 0x1, P0 ;  /* 0x0000000403157211 */ /* 0x000fe400000f0eff */
[----:B------:R-:W-:Y:S01]  /*d410*/  PRMT R17, RZ, 0x7610, R17 ;  /* 0x00007610ff117816 */ /* 0x000fe20000000011 */
[----:B------:R-:W-:-:S05]  /*d420*/  IMAD R3, R44, UR7, RZ ;  /* 0x000000072c037c24 */ /* 0x000fca000f8e02ff */
[----:B------:R0:W4:Y:S04]  /*d430*/  @P3 LDG.E.U16 R17, desc[UR24][R18.64] ;  /* 0x0000001812113981 */ /* 0x000128000c1e1500 */
[----:B--2---:R1:W-:Y:S04]  /*d440*/  STS.U16 [R24+UR8+0x11900], R26 ;  /* 0x0119001a18007988 */ /* 0x0043e80008000408 */
[----:B-1----:R-:W2:Y:S04]  /*d450*/  LDL.LU R26, [R1+0x318] ;  /* 0x00031800011a7983 */ /* 0x002ea80000300800 */
[----:B------:R-:W-:Y:S04]  /*d460*/  STS.U16 [R24+UR8+0x11d00], R33 ;  /* 0x011d002118007988 */ /* 0x000fe80008000408 */
[----:B------:R-:W-:Y:S04]  /*d470*/  STL [R1+0x434], R18 ;  /* 0x0004341201007387 */ /* 0x000fe80000100800 */
[----:B------:R-:W-:Y:S04]  /*d480*/  STL [R1+0x430], R19 ;  /* 0x0004301301007387 */ /* 0x000fe80000100800 */
[----:B---3--:R1:W-:Y:S04]  /*d490*/  STS.U16 [R24+UR8+0x12100], R27 ;  /* 0x0121001b18007988 */ /* 0x0083e80008000408 */
[----:B-1----:R-:W3:Y:S04]  /*d4a0*/  LDL.LU R27, [R1+0x314] ;  /* 0x00031400011b7983 */ /* 0x002ee80000300800 */
[----:B----4-:R-:W-:Y:S04]  /*d4b0*/  STS.U16 [R24+UR8+0x12500], R25 ;  /* 0x0125001918007988 */ /* 0x010fe80008000408 */
[----:B------:R1:W-:Y:S04]  /*d4c0*/  STS.U16 [R24+UR8+0x12900], R30 ;  /* 0x0129001e18007988 */ /* 0x0003e80008000408 */
[----:B-1----:R-:W4:Y:S04]  /*d4d0*/  LDL.LU R30, [R1+0x2f0] ;  /* 0x0002f000011e7983 */ /* 0x002f280000300800 */
[----:B------:R-:W4:Y:S04]  /*d4e0*/  LDL.LU R25, [R1+0x2d8] ;  /* 0x0002d80001197983 */ /* 0x000f280000300800 */
[----:B------:R-:W-:Y:S04]  /*d4f0*/  STL [R1+0xd0], R20 ;  /* 0x0000d01401007387 */ /* 0x000fe80000100800 */
[----:B------:R-:W-:Y:S04]  /*d500*/  STS.U16 [R24+UR8+0x12d00], R29 ;  /* 0x012d001d18007988 */ /* 0x000fe80008000408 */
[----:B------:R-:W-:Y:S04]  /*d510*/  STL [R1+0xcc], R21 ;  /* 0x0000cc1501007387 */ /* 0x000fe80000100800 */
[----:B------:R1:W-:Y:S04]  /*d520*/  STS.U16 [R24+UR8+0x13100], R31 ;  /* 0x0131001f18007988 */ /* 0x0003e80008000408 */
[----:B-1----:R-:W4:Y:S01]  /*d530*/  LDL.LU R31, [R1+0x330] ;  /* 0x00033000011f7983 */ /* 0x002f220000300800 */
[----:B0-----:R-:W-:-:S03]  /*d540*/  PRMT R19, RZ, 0x7610, R19 ;  /* 0x00007610ff137816 */ /* 0x001fc60000000013 */
[----:B------:R-:W4:Y:S04]  /*d550*/  LDL.LU R29, [R1+0x1d8] ;  /* 0x0001d800011d7983 */ /* 0x000f280000300800 */
[----:B------:R0:W4:Y:S02]  /*d560*/  @P3 LDG.E.U16 R19, desc[UR24][R20.64] ;  /* 0x0000001814133981 */ /* 0x000124000c1e1500 */
[----:B0-----:R-:W-:-:S04]  /*d570*/  LEA R20, P0, R3, R5, 0x1 ;  /* 0x0000000503147211 */ /* 0x001fc800078008ff */
[----:B------:R-:W-:Y:S01]  /*d580*/  LEA.HI.X.SX32 R21, R3, R4, 0x1, P0 ;  /* 0x0000000403157211 */ /* 0x000fe200000f0eff */
[----:B------:R-:W-:Y:S04]  /*d590*/  STL [R1+0x110], R20 ;  /* 0x0001101401007387 */ /* 0x000fe80000100800 */
[----:B------:R0:W-:Y:S04]  /*d5a0*/  STL [R1+0x10c], R21 ;  /* 0x00010c1501007387 */ /* 0x0001e80000100800 */
[----:B------:R-:W4:Y:S01]  /*d5b0*/  LDL.LU R33, [R1+0x368] ;  /* 0x0003680001217983 */ /* 0x000f220000300800 */
[----:B------:R-:W-:Y:S01]  /*d5c0*/  IMAD R3, R45, UR7, RZ ;  /* 0x000000072d037c24 */ /* 0x000fe2000f8e02ff */
[----:B------:R-:W-:-:S04]  /*d5d0*/  PRMT R18, RZ, 0x7610, R18 ;  /* 0x00007610ff127816 */ /* 0x000fc80000000012 */
[C---:B------:R-:W-:Y:S02]  /*d5e0*/  LEA R22, P0, R3.reuse, R5, 0x1 ;  /* 0x0000000503167211 */ /* 0x040fe400078008ff */
[----:B------:R0:W4:Y:S04]  /*d5f0*/  @P3 LDG.E.U16 R18, desc[UR24][R20.64] ;  /* 0x0000001814123981 */ /* 0x000128000c1e1500 */
[----:B------:R1:W-:Y:S01]  /*d600*/  STS.U16 [R24+UR8+0x13500], R23 ;  /* 0x0135001718007988 */ /* 0x0003e20008000408 */
[----:B0-----:R-:W-:Y:S02]  /*d610*/  PRMT R21, RZ, 0x7610, R21 ;  /* 0x00007610ff157816 */ /* 0x001fe40000000015 */
[----:B-1----:R-:W-:Y:S01]  /*d620*/  LEA.HI.X.SX32 R23, R3, R4, 0x1, P0 ;  /* 0x0000000403177211 */ /* 0x002fe200000f0eff */
[----:B------:R-:W-:-:S04]  /*d630*/  IMAD R3, R46, UR7, RZ ;  /* 0x000000072e037c24 */ /* 0x000fc8000f8e02ff */
[----:B------:R0:W4:Y:S01]  /*d640*/  @P3 LDG.E.U16 R21, desc[UR24][R22.64] ;  /* 0x0000001816153981 */ /* 0x000122000c1e1500 */
[----:B------:R-:W-:Y:S02]  /*d650*/  LOP3.LUT R36, R2, 0x40, RZ, 0x3c, !PT ;  /* 0x0000004002247812 */ /* 0x000fe400078e3cff */
[----:B------:R-:W-:Y:S01]  /*d660*/  PRMT R20, RZ, 0x7610, R20 ;  /* 0x00007610ff147816 */ /* 0x000fe20000000014 */
[----:B--2---:R1:W-:Y:S04]  /*d670*/  STS.U16 [R24+UR8+0x13900], R26 ;  /* 0x0139001a18007988 */ /* 0x0043e80008000408 */
[----:B-1----:R-:W2:Y:S04]  /*d680*/  LDL.LU R26, [R1+0x214] ;  /* 0x00021400011a7983 */ /* 0x002ea80000300800 */
[----:B------:R0:W-:Y:S04]  /*d690*/  STL [R1+0x150], R22 ;  /* 0x0001501601007387 */ /* 0x0001e80000100800 */
[----:B------:R1:W-:Y:S01]  /*d6a0*/  STL [R1+0x14c], R23 ;  /* 0x00014c1701007387 */ /* 0x0003e20000100800 */
[----:B0-----:R-:W-:-:S04]  /*d6b0*/  LEA R22, P0, R3, R5, 0x1 ;  /* 0x0000000503167211 */ /* 0x001fc800078008ff */
[----:B-1----:R-:W-:Y:S01]  /*d6c0*/  LEA.HI.X.SX32 R23, R3, R4, 0x1, P0 ;  /* 0x0000000403177211 */ /* 0x002fe200000f0eff */
[----:B------:R-:W-:-:S04]  /*d6d0*/  IMAD R3, R49, UR7, RZ ;  /* 0x0000000731037c24 */ /* 0x000fc8000f8e02ff */
[----:B------:R0:W2:Y:S04]  /*d6e0*/  @P3 LDG.E.U16 R20, desc[UR24][R22.64] ;  /* 0x0000001816143981 */ /* 0x0000a8000c1e1500 */
[----:B---3--:R1:W-:Y:S04]  /*d6f0*/  STS.U16 [R24+UR8+0x13d00], R27 ;  /* 0x013d001b18007988 */ /* 0x0083e80008000408 */
[----:B-1----:R-:W3:Y:S01]  /*d700*/  LDL.LU R27, [R1+0x328] ;  /* 0x00032800011b7983 */ /* 0x002ee20000300800 */
[----:B------:R-:W-:-:S03]  /*d710*/  LEA R24, P0, R3, R5, 0x1 ;  /* 0x0000000503187211 */ /* 0x000fc600078008ff */
[----:B----4-:R1:W-:Y:S04]  /*d720*/  STS.U16 [R36+UR8+0x10200], R30 ;  /* 0x0102001e24007988 */ /* 0x0103e80008000408 */
[----:B------:R4:W-:Y:S04]  /*d730*/  STS.U16 [R36+UR8+0x10600], R25 ;  /* 0x0106001924007988 */ /* 0x0009e80008000408 */
[----:B-1----:R-:W3:Y:S04]  /*d740*/  LDL.LU R30, [R1+0x254] ;  /* 0x00025400011e7983 */ /* 0x002ee80000300800 */
[----:B------:R-:W-:Y:S01]  /*d750*/  STL [R1+0x198], R22 ;  /* 0x0001981601007387 */ /* 0x000fe20000100800 */
[----:B----4-:R-:W-:-:S03]  /*d760*/  LEA.HI.X.SX32 R25, R3, R4, 0x1, P0 ;  /* 0x0000000403197211 */ /* 0x010fc600000f0eff */
[----:B------:R-:W-:Y:S04]  /*d770*/  STL [R1+0x194], R23 ;  /* 0x0001941701007387 */ /* 0x000fe80000100800 */
[----:B------:R-:W4:Y:S04]  /*d780*/  LDL.LU R40, [R1+0x298] ;  /* 0x0002980001287983 */ /* 0x000f280000300800 */
[----:B------:R1:W-:Y:S04]  /*d790*/  STS.U16 [R36+UR8+0x10a00], R31 ;  /* 0x010a001f24007988 */ /* 0x0003e80008000408 */
[----:B-1----:R-:W4:Y:S04]  /*d7a0*/  LDL.LU R31, [R1+0x294] ;  /* 0x00029400011f7983 */ /* 0x002f280000300800 */
[----:B------:R1:W-:Y:S04]  /*d7b0*/  STL [R1+0x1d8], R24 ;  /* 0x0001d81801007387 */ /* 0x0003e80000100800 */
[----:B------:R-:W-:Y:S04]  /*d7c0*/  STL [R1+0x1d4], R25 ;  /* 0x0001d41901007387 */ /* 0x000fe80000100800 */
[----:B------:R-:W4:Y:S01]  /*d7d0*/  LDL.LU R34, [R1+0x320] ;  /* 0x0003200001227983 */ /* 0x000f220000300800 */
[----:B0-----:R-:W-:Y:S01]  /*d7e0*/  PRMT R23, RZ, 0x7610, R23 ;  /* 0x00007610ff177816 */ /* 0x001fe20000000017 */
[----:B------:R-:W-:-:S05]  /*d7f0*/  IMAD R3, R52, UR7, RZ ;  /* 0x0000000734037c24 */ /* 0x000fca000f8e02ff */
[----:B------:R1:W4:Y:S04]  /*d800*/  @P3 LDG.E.U16 R23, desc[UR24][R24.64] ;  /* 0x0000001818173981 */ /* 0x000328000c1e1500 */
[----:B------:R0:W-:Y:S01]  /*d810*/  STS.U16 [R36+UR8+0x10e00], R29 ;  /* 0x010e001d24007988 */ /* 0x0001e20008000408 */
[----:B-1----:R-:W-:-:S03]  /*d820*/  LEA R24, P0, R3, R5, 0x1 ;  /* 0x0000000503187211 */ /* 0x002fc600078008ff */
[----:B0-----:R-:W4:Y:S01]  /*d830*/  LDL.LU R29, [R1+0x2d4] ;  /* 0x0002d400011d7983 */ /* 0x001f220000300800 */
[----:B------:R-:W-:-:S03]  /*d840*/  LEA.HI.X.SX32 R25, R3, R4, 0x1, P0 ;  /* 0x0000000403197211 */ /* 0x000fc600000f0eff */
[----:B------:R-:W-:Y:S04]  /*d850*/  STL [R1+0x218], R24 ;  /* 0x0002181801007387 */ /* 0x000fe80000100800 */
[----:B------:R-:W-:Y:S04]  /*d860*/  STL [R1+0x214], R25 ;  /* 0x0002141901007387 */ /* 0x000fe80000100800 */
[----:B------:R0:W-:Y:S04]  /*d870*/  STS.U16 [R36+UR8+0x11200], R33 ;  /* 0x0112002124007988 */ /* 0x0001e80008000408 */
[----:B------:R-:W4:Y:S04]  /*d880*/  LDL.LU R37, [R1+0x354] ;  /* 0x0003540001257983 */ /* 0x000f280000300800 */
[----:B0-----:R-:W4:Y:S01]  /*d890*/  LDL.LU R33, [R1+0x2e4] ;  /* 0x0002e40001217983 */ /* 0x001f220000300800 */
[----:B------:R-:W-:Y:S01]  /*d8a0*/  IMAD R3, R53, UR7, RZ ;  /* 0x0000000735037c24 */ /* 0x000fe2000f8e02ff */
[----:B------:R-:W-:-:S06]  /*d8b0*/  PRMT R22, RZ, 0x7610, R22 ;  /* 0x00007610ff167816 */ /* 0x000fcc0000000016 */
[----:B------:R0:W4:Y:S02]  /*d8c0*/  @P3 LDG.E.U16 R22, desc[UR24][R24.64] ;  /* 0x0000001818163981 */ /* 0x000124000c1e1500 */
[----:B0-----:R-:W-:Y:S02]  /*d8d0*/  PRMT R25, RZ, 0x7610, R25 ;  /* 0x00007610ff197816 */ /* 0x001fe40000000019 */
[----:B--2---:R0:W-:Y:S02]  /*d8e0*/  STS.U16 [R36+UR8+0x11600], R26 ;  /* 0x0116001a24007988 */ /* 0x0041e40008000408 */
[----:B0-----:R-:W-:-:S05]  /*d8f0*/  LEA R26, P0, R3, R5, 0x1 ;  /* 0x00000005031a7211 */ /* 0x001fca00078008ff */
[----:B------:R-:W-:Y:S04]  /*d900*/  STL [R1+0x258], R26 ;  /* 0x0002581a01007387 */ /* 0x000fe80000100800 */
[----:B---3--:R0:W-:Y:S02]  /*d910*/  STS.U16 [R36+UR8+0x11a00], R27 ;  /* 0x011a001b24007988 */ /* 0x0081e40008000408 */
[----:B0-----:R-:W-:Y:S01]  /*d920*/  LEA.HI.X.SX32 R27, R3, R4, 0x1, P0 ;  /* 0x00000004031b7211 */ /* 0x001fe200000f0eff */
[----:B------:R-:W-:-:S04]  /*d930*/  IMAD R3, R83, UR7, RZ ;  /* 0x0000000753037c24 */ /* 0x000fc8000f8e02ff */
[----:B------:R-:W-:Y:S04]  /*d940*/  STL [R1+0x254], R27 ;  /* 0x0002541b01007387 */ /* 0x000fe80000100800 */
[----:B------:R-:W2:Y:S04]  /*d950*/  LDL.LU R41, [R1+0x31c] ;  /* 0x00031c0001297983 */ /* 0x000ea80000300800 */
[----:B------:R0:W-:Y:S04]  /*d960*/  STS.U16 [R36+UR8+0x11e00], R30 ;  /* 0x011e001e24007988 */ /* 0x0001e80008000408 */
[----:B------:R1:W3:Y:S04]  /*d970*/  @P3 LDG.E.U16 R25, desc[UR24][R26.64] ;  /* 0x000000181a193981 */ /* 0x0002e8000c1e1500 */
[----:B0-----:R-:W3:Y:S01]  /*d980*/  LDL.LU R30, [R1+0x270] ;  /* 0x00027000011e7983 */ /* 0x001ee20000300800 */
[----:B-1----:R-:W-:-:S03]  /*d990*/  LEA R26, P0, R3, R5, 0x1 ;  /* 0x00000005031a7211 */ /* 0x002fc600078008ff */
[----:B----4-:R-:W-:Y:S01]  /*d9a0*/  STS.U16 [R36+UR8+0x12200], R40 ;  /* 0x0122002824007988 */ /* 0x010fe20008000408 */
[----:B------:R-:W-:-:S03]  /*d9b0*/  LEA.HI.X.SX32 R27, R3, R4, 0x1, P0 ;  /* 0x00000004031b7211 */ /* 0x000fc600000f0eff */
[----:B------:R0:W-:Y:S04]  /*d9c0*/  STS.U16 [R36+UR8+0x12600], R31 ;  /* 0x0126001f24007988 */ /* 0x0001e80008000408 */
[----:B0-----:R-:W4:Y:S04]  /*d9d0*/  LDL.LU R31, [R1+0x26c] ;  /* 0x00026c00011f7983 */ /* 0x001f280000300800 */
[----:B------:R-:W-:Y:S04]  /*d9e0*/  STL [R1+0x298], R26 ;  /* 0x0002981a01007387 */ /* 0x000fe80000100800 */
[----:B------:R-:W-:Y:S04]  /*d9f0*/  STL [R1+0x294], R27 ;  /* 0x0002941b01007387 */ /* 0x000fe80000100800 */
[----:B------:R0:W-:Y:S04]  /*da00*/  STS.U16 [R36+UR8+0x12a00], R34 ;  /* 0x012a002224007988 */ /* 0x0001e80008000408 */
[----:B0-----:R-:W4:Y:S01]  /*da10*/  LDL.LU R34, [R1+0x2ec] ;  /* 0x0002ec0001227983 */ /* 0x001f220000300800 */
[----:B------:R-:W-:-:S03]  /*da20*/  IMAD R3, R77, UR7, RZ ;  /* 0x000000074d037c24 */ /* 0x000fc6000f8e02ff */
[----:B------:R0:W-:Y:S02]  /*da30*/  STS.U16 [R36+UR8+0x12e00], R29 ;  /* 0x012e001d24007988 */ /* 0x0001e40008000408 */
[C---:B------:R-:W-:Y:S02]  /*da40*/  LEA R28, P0, R3.reuse, R5, 0x1 ;  /* 0x00000005031c7211 */ /* 0x040fe400078008ff */
[----:B------:R-:W4:Y:S02]  /*da50*/  LDL.LU R40, [R1+0x268] ;  /* 0x0002680001287983 */ /* 0x000f240000300800 */
[----:B0-----:R-:W-:Y:S02]  /*da60*/  LEA.HI.X.SX32 R29, R3, R4, 0x1, P0 ;  /* 0x00000004031d7211 */ /* 0x001fe400000f0eff */
        /* <DEDUP_REMOVED lines=13> */
[----:B------:R-:W-:Y:S01]  /*db40*/  LEA.HI.X.SX32 R29, R3, R4, 0x1, P0 ;  /* 0x00000004031d7211 */ /* 0x000fe200000f0eff */
[----:B------:R-:W-:Y:S01]  /*db50*/  IMAD R3, R58, UR7, RZ ;  /* 0x000000073a037c24 */ /* 0x000fe2000f8e02ff */
[----:B------:R-:W-:Y:S01]  /*db60*/  LOP3.LUT R43, R2, 0x60, RZ, 0x3c, !PT ;  /* 0x00000060022b7812 */ /* 0x000fe200078e3cff */
[----:B------:R-:W-:Y:S04]  /*db70*/  STL [R1+0x318], R28 ;  /* 0x0003181c01007387 */ /* 0x000fe80000100800 */
[----:B------:R0:W-:Y:S04]  /*db80*/  STL [R1+0x314], R29 ;  /* 0x0003141d01007387 */ /* 0x0001e80000100800 */
[----:B------:R0:W4:Y:S04]  /*db90*/  @P3 LDG.E.U16 R26, desc[UR24][R28.64] ;  /* 0x000000181c1a3981 */ /* 0x000128000c1e1500 */
[----:B------:R-:W4:Y:S04]  /*dba0*/  LDL.LU R45, [R1+0x2ac] ;  /* 0x0002ac00012d7983 */ /* 0x000f280000300800 */
[----:B------:R-:W4:Y:S01]  /*dbb0*/  LDL.LU R44, [R1+0x264] ;  /* 0x00026400012c7983 */ /* 0x000f220000300800 */
[----:B0-----:R-:W-:-:S03]  /*dbc0*/  PRMT R29, RZ, 0x7610, R29 ;  /* 0x00007610ff1d7816 */ /* 0x001fc6000000001d */
[----:B--2---:R-:W-:Y:S04]  /*dbd0*/  STS.U16 [R36+UR8+0x13a00], R41 ;  /* 0x013a002924007988 */ /* 0x004fe80008000408 */
[----:B---3--:R0:W-:Y:S02]  /*dbe0*/  STS.U16 [R36+UR8+0x13e00], R30 ;  /* 0x013e001e24007988 */ /* 0x0081e40008000408 */
[----:B0-----:R-:W-:-:S05]  /*dbf0*/  LEA R30, P0, R3, R5, 0x1 ;  /* 0x00000005031e7211 */ /* 0x001fca00078008ff */
[----:B------:R-:W-:Y:S04]  /*dc00*/  STL [R1+0x354], R30 ;  /* 0x0003541e01007387 */ /* 0x000fe80000100800 */
[----:B----4-:R0:W-:Y:S02]  /*dc10*/  STS.U16 [R43+UR8+0x10300], R31 ;  /* 0x0103001f2b007988 */ /* 0x0101e40008000408 */
[----:B0-----:R-:W-:Y:S01]  /*dc20*/  LEA.HI.X.SX32 R31, R3, R4, 0x1, P0 ;  /* 0x00000004031f7211 */ /* 0x001fe200000f0eff */
[----:B------:R-:W-:-:S04]  /*dc30*/  IMAD R3, R47, UR7, RZ ;  /* 0x000000072f037c24 */ /* 0x000fc8000f8e02ff */
[----:B------:R-:W-:Y:S04]  /*dc40*/  STL [R1+0x350], R31 ;  /* 0x0003501f01007387 */ /* 0x000fe80000100800 */
[----:B------:R0:W2:Y:S04]  /*dc50*/  @P3 LDG.E.U16 R29, desc[UR24][R30.64] ;  /* 0x000000181e1d3981 */ /* 0x0000a8000c1e1500 */
[----:B------:R1:W-:Y:S04]  /*dc60*/  STS.U16 [R43+UR8+0x10700], R34 ;  /* 0x010700222b007988 */ /* 0x0003e80008000408 */
[----:B------:R-:W3:Y:S01]  /*dc70*/  LDL.LU R36, [R1+0x2e8] ;  /* 0x0002e80001247983 */ /* 0x000ee20000300800 */
[----:B0-----:R-:W-:-:S03]  /*dc80*/  LEA R30, P0, R3, R5, 0x1 ;  /* 0x00000005031e7211 */ /* 0x001fc600078008ff */
[----:B-1----:R-:W4:Y:S01]  /*dc90*/  LDL.LU R34, [R1+0x260] ;  /* 0x0002600001227983 */ /* 0x002f220000300800 */
[----:B------:R-:W-:-:S03]  /*dca0*/  LEA.HI.X.SX32 R31, R3, R4, 0x1, P0 ;  /* 0x00000004031f7211 */ /* 0x000fc600000f0eff */
[----:B------:R-:W-:Y:S04]  /*dcb0*/  STL [R1+0x384], R30 ;  /* 0x0003841e01007387 */ /* 0x000fe80000100800 */
[----:B------:R-:W-:Y:S04]  /*dcc0*/  STL [R1+0x380], R31 ;  /* 0x0003801f01007387 */ /* 0x000fe80000100800 */
[----:B------:R-:W2:Y:S01]  /*dcd0*/  LDL.LU R42, [R1+0x2a8] ;  /* 0x0002a800012a7983 */ /* 0x000ea20000300800 */
[----:B------:R-:W-:-:S03]  /*dce0*/  IMAD R3, R32, UR7, RZ ;  /* 0x0000000720037c24 */ /* 0x000fc6000f8e02ff */
[----:B------:R-:W-:Y:S02]  /*dcf0*/  STS.U16 [R43+UR8+0x10b00], R40 ;  /* 0x010b00282b007988 */ /* 0x000fe40008000408 */
[C---:B------:R-:W-:Y:S02]  /*dd00*/  LEA R32, P0, R3.reuse, R5, 0x1 ;  /* 0x0000000503207211 */ /* 0x040fe400078008ff */
[----:B------:R-:W2:Y:S04]  /*dd10*/  LDL.LU R41, [R1+0x2a4] ;  /* 0x0002a40001297983 */ /* 0x000ea80000300800 */
[----:B------:R-:W-:Y:S04]  /*dd20*/  STS.U16 [R43+UR8+0x10f00], R37 ;  /* 0x010f00252b007988 */ /* 0x000fe80008000408 */
[----:B------:R0:W-:Y:S04]  /*dd30*/  STS.U16 [R43+UR8+0x11300], R33 ;  /* 0x011300212b007988 */ /* 0x0001e80008000408 */
[----:B------:R1:W-:Y:S01]  /*dd40*/  STL [R1+0x3b4], R32 ;  /* 0x0003b42001007387 */ /* 0x0003e20000100800 */
[----:B0-----:R-:W-:-:S05]  /*dd50*/  LEA.HI.X.SX32 R33, R3, R4, 0x1, P0 ;  /* 0x0000000403217211 */ /* 0x001fca00000f0eff */
[----:B------:R0:W-:Y:S04]  /*dd60*/  STL [R1+0x3b0], R33 ;  /* 0x0003b02101007387 */ /* 0x0001e80000100800 */
[----:B------:R-:W2:Y:S01]  /*dd70*/  LDL.LU R40, [R1+0x2a0] ;  /* 0x0002a00001287983 */ /* 0x000ea20000300800 */
[----:B------:R-:W-:Y:S01]  /*dd80*/  PRMT R28, RZ, 0x7610, R28 ;  /* 0x00007610ff1c7816 */ /* 0x000fe2000000001c */
[----:B------:R-:W-:Y:S02]  /*dd90*/  IMAD R3, R39, UR7, RZ ;  /* 0x0000000727037c24 */ /* 0x000fe4000f8e02ff */
[----:B------:R-:W2:Y:S04]  /*dda0*/  LDL.LU R37, [R1+0x29c] ;  /* 0x00029c0001257983 */ /* 0x000ea80000300800 */
[----:B------:R0:W2:Y:S02]  /*ddb0*/  @P3 LDG.E.U16 R28, desc[UR24][R30.64] ;  /* 0x000000181e1c3981 */ /* 0x0000a4000c1e1500 */
[----:B0-----:R-:W-:-:S06]  /*ddc0*/  PRMT R31, RZ, 0x7610, R31 ;  /* 0x00007610ff1f7816 */ /* 0x001fcc000000001f */
[----:B------:R1:W2:Y:S02]  /*ddd0*/  @P3 LDG.E.U16 R31, desc[UR24][R32.64] ;  /* 0x00000018201f3981 */ /* 0x0002a4000c1e1500 */
[C---:B-1----:R-:W-:Y:S02]  /*dde0*/  LEA R32, P0, R3.reuse, R5, 0x1 ;  /* 0x0000000503207211 */ /* 0x042fe400078008ff */
[----:B------:R0:W-:Y:S02]  /*ddf0*/  STS.U16 [R43+UR8+0x11700], R45 ;  /* 0x0117002d2b007988 */ /* 0x0001e40008000408 */
[----:B------:R-:W-:Y:S01]  /*de00*/  LEA.HI.X.SX32 R33, R3, R4, 0x1, P0 ;  /* 0x0000000403217211 */ /* 0x000fe200000f0eff */
[----:B------:R-:W-:Y:S01]  /*de10*/  IMAD R3, R35, UR7, RZ ;  /* 0x0000000723037c24 */ /* 0x000fe2000f8e02ff */
[----:B------:R-:W-:Y:S04]  /*de20*/  STS.U16 [R43+UR8+0x11b00], R44 ;  /* 0x011b002c2b007988 */ /* 0x000fe80008000408 */
[----:B------:R-:W-:Y:S04]  /*de30*/  STL [R1+0x3e4], R32 ;  /* 0x0003e42001007387 */ /* 0x000fe80000100800 */
[----:B------:R1:W-:Y:S04]  /*de40*/  STL [R1+0x3e0], R33 ;  /* 0x0003e02101007387 */ /* 0x0003e80000100800 */
[----:B0-----:R-:W2:Y:S04]  /*de50*/  LDL.LU R45, [R1+0x2e0] ;  /* 0x0002e000012d7983 */ /* 0x001ea80000300800 */
[----:B------:R-:W2:Y:S01]  /*de60*/  LDL.LU R49, [R1+0x228] ;  /* 0x0002280001317983 */ /* 0x000ea20000300800 */
[----:B------:R-:W-:-:S06]  /*de70*/  PRMT R30, RZ, 0x7610, R30 ;  /* 0x00007610ff1e7816 */ /* 0x000fcc000000001e */
[----:B------:R1:W2:Y:S02]  /*de80*/  @P3 LDG.E.U16 R30, desc[UR24][R32.64] ;  /* 0x00000018201e3981 */ /* 0x0002a4000c1e1500 */
[----:B-1----:R-:W-:Y:S02]  /*de90*/  PRMT R33, RZ, 0x7610, R33 ;  /* 0x00007610ff217816 */ /* 0x002fe40000000021 */
[----:B---3--:R-:W-:Y:S04]  /*dea0*/  STS.U16 [R43+UR8+0x11f00], R36 ;  /* 0x011f00242b007988 */ /* 0x008fe80008000408 */
[----:B----4-:R0:W-:Y:S02]  /*deb0*/  STS.U16 [R43+UR8+0x12300], R34 ;  /* 0x012300222b007988 */ /* 0x0101e40008000408 */
[----:B0-----:R-:W-:-:S04]  /*dec0*/  LEA R34, P0, R3, R5, 0x1 ;  /* 0x0000000503227211 */ /* 0x001fc800078008ff */
[----:B------:R-:W-:Y:S01]  /*ded0*/  LEA.HI.X.SX32 R35, R3, R4, 0x1, P0 ;  /* 0x0000000403237211 */ /* 0x000fe200000f0eff */
[----:B------:R-:W-:Y:S04]  /*dee0*/  STL [R1+0x414], R34 ;  /* 0x0004142201007387 */ /* 0x000fe80000100800 */
[----:B------:R-:W-:Y:S04]  /*def0*/  STL [R1+0x410], R35 ;  /* 0x0004102301007387 */ /* 0x000fe80000100800 */
[----:B--2---:R0:W-:Y:S01]  /*df00*/  STS.U16 [R43+UR8+0x12700], R42 ;  /* 0x0127002a2b007988 */ /* 0x0041e20008000408 */
[----:B------:R-:W-:-:S03]  /*df10*/  IMAD R3, R38, UR7, RZ ;  /* 0x0000000726037c24 */ /* 0x000fc6000f8e02ff */
[----:B------:R1:W2:Y:S04]  /*df20*/  @P3 LDG.E.U16 R33, desc[UR24][R34.64] ;  /* 0x0000001822213981 */ /* 0x0002a8000c1e1500 */
[----:B0-----:R-:W3:Y:S01]  /*df30*/  LDL.LU R42, [R1+0x25c] ;  /* 0x00025c00012a7983 */ /* 0x001ee20000300800 */
[----:B-1----:R-:W-:-:S03]  /*df40*/  LEA R34, P0, R3, R5, 0x1 ;  /* 0x0000000503227211 */ /* 0x002fc600078008ff */
[----:B------:R-:W4:Y:S01]  /*df50*/  LDL.LU R44, [R1+0x224] ;  /* 0x00022400012c7983 */ /* 0x000f220000300800 */
[----:B------:R-:W-:-:S03]  /*df60*/  LEA.HI.X.SX32 R35, R3, R4, 0x1, P0 ;  /* 0x0000000403237211 */ /* 0x000fc600000f0eff */
[----:B------:R-:W-:Y:S04]  /*df70*/  STL [R1+0x43c], R34 ;  /* 0x00043c2201007387 */ /* 0x000fe80000100800 */
[----:B------:R0:W-:Y:S04]  /*df80*/  STS.U16 [R43+UR8+0x12b00], R41 ;  /* 0x012b00292b007988 */ /* 0x0001e80008000408 */
[----:B------:R-:W-:Y:S04]  /*df90*/  STL [R1+0x438], R35 ;  /* 0x0004382301007387 */ /* 0x000fe80000100800 */
[----:B------:R1:W-:Y:S04]  /*dfa0*/  STS.U16 [R43+UR8+0x12f00], R40 ;  /* 0x012f00282b007988 */ /* 0x0003e80008000408 */
[----:B0-----:R-:W2:Y:S04]  /*dfb0*/  LDL.LU R41, [R1+0x220] ;  /* 0x0002200001297983 */ /* 0x001ea80000300800 */
[----:B-1----:R-:W2:Y:S01]  /*dfc0*/  LDL.LU R40, [R1+0x19c] ;  /* 0x00019c0001287983 */ /* 0x002ea20000300800 */
[----:B------:R-:W-:Y:S01]  /*dfd0*/  PRMT R32, RZ, 0x7610, R32 ;  /* 0x00007610ff207816 */ /* 0x000fe20000000020 */
[----:B------:R-:W0:Y:S01]  /*dfe0*/  S2R R46, SR_TID.X ;  /* 0x00000000002e7919 */ /* 0x000e220000002100 */
[----:B------:R-:W-:Y:S01]  /*dff0*/  IMAD R3, R54, UR7, RZ ;  /* 0x0000000736037c24 */ /* 0x000fe2000f8e02ff */
[----:B------:R-:W1:Y:S03]  /*e000*/  S2R R39, SR_TID.X ;  /* 0x0000000000277919 */ /* 0x000e660000002100 */
[----:B------:R0:W2:Y:S02]  /*e010*/  @P3 LDG.E.U16 R32, desc[UR24][R34.64] ;  /* 0x0000001822203981 */ /* 0x0000a4000c1e1500 */
[----:B0-----:R-:W-:-:S04]  /*e020*/  LEA R35, P0, R3, R5, 0x1 ;  /* 0x0000000503237211 */ /* 0x001fc800078008ff */
[----:B------:R-:W-:Y:S01]  /*e030*/  LEA.HI.X.SX32 R36, R3, R4, 0x1, P0 ;  /* 0x0000000403247211 */ /* 0x000fe200000f0eff */
[----:B------:R0:W-:Y:S01]  /*e040*/  STS.U16 [R43+UR8+0x13300], R37 ;  /* 0x013300252b007988 */ /* 0x0001e20008000408 */
[----:B------:R-:W-:-:S03]  /*e050*/  PRMT R34, RZ, 0x7610, R34 ;  /* 0x00007610ff227816 */ /* 0x000fc60000000022 */
[----:B------:R-:W-:Y:S04]  /*e060*/  STL [R1+0xd8], R35 ;  /* 0x0000d82301007387 */ /* 0x000fe80000100800 */
[----:B------:R0:W-:Y:S02]  /*e070*/  STL [R1+0xd4], R36 ;  /* 0x0000d42401007387 */ /* 0x0001e40000100800 */
[----:B0-----:R-:W-:Y:S02]  /*e080*/  @P3 IMAD.MOV.U32 R37, RZ, RZ, R36 ;  /* 0x000000ffff253224 */ /* 0x001fe400078e0024 */
[----:B------:R-:W-:Y:S02]  /*e090*/  @P3 IMAD.MOV.U32 R36, RZ, RZ, R35 ;  /* 0x000000ffff243224 */ /* 0x000fe400078e0023 */
[----:B------:R-:W-:-:S03]  /*e0a0*/  IMAD R35, R55, UR7, RZ ;  /* 0x0000000737237c24 */ /* 0x000fc6000f8e02ff */
[----:B------:R0:W4:Y:S01]  /*e0b0*/  @P3 LDG.E.U16 R34, desc[UR24][R36.64] ;  /* 0x0000001824223981 */ /* 0x000122000c1e1500 */
[----:B------:R-:W-:-:S03]  /*e0c0*/  LOP3.LUT R3, R46, 0x40, RZ, 0xc0, !PT ;  /* 0x000000402e037812 */ /* 0x000fc600078ec0ff */
[----:B------:R-:W-:Y:S01]  /*e0d0*/  STS.U16 [R43+UR8+0x13700], R45 ;  /* 0x0137002d2b007988 */ /* 0x000fe20008000408 */
[----:B0-----:R-:W-:-:S03]  /*e0e0*/  LEA R37, P0, R35, R5, 0x1 ;  /* 0x0000000523257211 */ /* 0x001fc600078008ff */
[----:B------:R0:W-:Y:S01]  /*e0f0*/  STS.U16 [R43+UR8+0x13b00], R49 ;  /* 0x013b00312b007988 */ /* 0x0001e20008000408 */
[----:B------:R-:W-:-:S03]  /*e100*/  LEA.HI.X.SX32 R38, R35, R4, 0x1, P0 ;  /* 0x0000000423267211 */ /* 0x000fc600000f0eff */
[----:B0-----:R-:W4:Y:S04]  /*e110*/  LDL.LU R49, [R1+0x1e0] ;  /* 0x0001e00001317983 */ /* 0x001f280000300800 */
[----:B------:R-:W4:Y:S04]  /*e120*/  LDL.LU R46, [R1+0x1dc] ;  /* 0x0001dc00012e7983 */ /* 0x000f280000300800 */
[----:B------:R-:W-:Y:S04]  /*e130*/  STL [R1+0x118], R37 ;  /* 0x0001182501007387 */ /* 0x000fe80000100800 */
[----:B------:R0:W-:Y:S01]  /*e140*/  STL [R1+0x114], R38 ;  /* 0x0001142601007387 */ /* 0x0001e20000100800 */
[----:B------:R-:W-:Y:S01]  /*e150*/  IMAD R35, R63, UR7, RZ ;  /* 0x000000073f237c24 */ /* 0x000fe2000f8e02ff */
[----:B-1----:R-:W-:Y:S01]  /*e160*/  LOP3.LUT R45, R39, 0x3f, RZ, 0xc0, !PT ;  /* 0x0000003f272d7812 */ /* 0x002fe200078ec0ff */
[----:B------:R-:W-:Y:S01]  /*e170*/  @P3 IMAD.MOV.U32 R39, RZ, RZ, R38 ;  /* 0x000000ffff273224 */ /* 0x000fe200078e0026 */
[----:B------:R-:W-:Y:S01]  /*e180*/  PRMT R36, RZ, 0x7610, R36 ;  /* 0x00007610ff247816 */ /* 0x000fe20000000024 */
[----:B0-----:R-:W-:Y:S01]  /*e190*/  @P3 IMAD.MOV.U32 R38, RZ, RZ, R37 ;  /* 0x000000ffff263224 */ /* 0x001fe200078e0025 */
[----:B------:R-:W-:-:S04]  /*e1a0*/  LEA R37, P0, R35, R5, 0x1 ;  /* 0x0000000523257211 */ /* 0x000fc800078008ff */
[----:B------:R0:W4:Y:S02]  /*e1b0*/  @P3 LDG.E.U16 R36, desc[UR24][R38.64] ;  /* 0x0000001826243981 */ /* 0x000124000c1e1500 */
[----:B0-----:R-:W-:Y:S01]  /*e1c0*/  LEA.HI.X.SX32 R38, R35, R4, 0x1, P0 ;  /* 0x0000000423267211 */ /* 0x001fe200000f0eff */
[----:B------:R-:W-:Y:S01]  /*e1d0*/  IMAD.SHL.U32 R45, R45, 0x2, RZ ;  /* 0x000000022d2d7824 */ /* 0x000fe200078e00ff */
[----:B------:R-:W-:-:S03]  /*e1e0*/  PRMT R35, RZ, 0x7610, R35 ;  /* 0x00007610ff237816 */ /* 0x000fc60000000023 */
[----:B------:R-:W-:Y:S02]  /*e1f0*/  @P3 IMAD.MOV.U32 R39, RZ, RZ, R38 ;  /* 0x000000ffff273224 */ /* 0x000fe400078e0026 */
[----:B------:R-:W-:Y:S01]  /*e200*/  IMAD R3, R3, 0x100, R45 ;  /* 0x0000010003037824 */ /* 0x000fe200078e022d */
[----:B---3--:R0:W-:Y:S04]  /*e210*/  STS.U16 [R43+UR8+0x13f00], R42 ;  /* 0x013f002a2b007988 */ /* 0x0081e80008000408 */
[----:B0-----:R-:W3:Y:S04]  /*e220*/  LDL.LU R43, [R1+0x21c] ;  /* 0x00021c00012b7983 */ /* 0x001ee80000300800 */
[----:B------:R-:W3:Y:S04]  /*e230*/  LDL.LU R42, [R1+0x1f4] ;  /* 0x0001f400012a7983 */ /* 0x000ee80000300800 */
[----:B------:R-:W-:Y:S04]  /*e240*/  STL [R1+0x158], R37 ;  /* 0x0001582501007387 */ /* 0x000fe80000100800 */
[----:B------:R0:W-:Y:S04]  /*e250*/  STL [R1+0x154], R38 ;  /* 0x0001542601007387 */ /* 0x0001e80000100800 */
[----:B------:R-:W3:Y:S04]  /*e260*/  LDL.LU R77, [R1+0x1f8] ;  /* 0x0001f800014d7983 */ /* 0x000ee80000300800 */
[----:B------:R-:W3:Y:S01]  /*e270*/  LDL.LU R52, [R1+0x1ec] ;  /* 0x0001ec0001347983 */ /* 0x000ee20000300800 */
[----:B0-----:R-:W-:-:S02]  /*e280*/  @P3 IMAD.MOV.U32 R38, RZ, RZ, R37 ;  /* 0x000000ffff263224 */ /* 0x001fc400078e0025 */
[----:B------:R-:W-:-:S03]  /*e290*/  IMAD R37, R85, UR7, RZ ;  /* 0x0000000755257c24 */ /* 0x000fc6000f8e02ff */
[----:B------:R0:W3:Y:S04]  /*e2a0*/  @P3 LDG.E.U16 R35, desc[UR24][R38.64] ;  /* 0x0000001826233981 */ /* 0x0000e8000c1e1500 */
[----:B--2---:R1:W-:Y:S01]  /*e2b0*/  STS.U16 [R3+UR8+0x800], R40 ;  /* 0x0008002803007988 */ /* 0x0043e20008000408 */
[----:B0-----:R-:W-:-:S04]  /*e2c0*/  LEA R39, P0, R37, R5, 0x1 ;  /* 0x0000000525277211 */ /* 0x001fc800078008ff */
[----:B-1----:R-:W-:Y:S01]  /*e2d0*/  LEA.HI.X.SX32 R40, R37, R4, 0x1, P0 ;  /* 0x0000000425287211 */ /* 0x002fe200000f0eff */
[----:B------:R-:W-:Y:S01]  /*e2e0*/  IMAD R37, R76, UR7, RZ ;  /* 0x000000074c257c24 */ /* 0x000fe2000f8e02ff */
[----:B------:R0:W-:Y:S01]  /*e2f0*/  STS.U16 [R3+UR8+0x400], R41 ;  /* 0x0004002903007988 */ /* 0x0001e20008000408 */
[----:B------:R-:W-:-:S03]  /*e300*/  PRMT R38, RZ, 0x7610, R38 ;  /* 0x00007610ff267816 */ /* 0x000fc60000000026 */
[----:B------:R-:W-:Y:S04]  /*e310*/  STL [R1+0x1a0], R39 ;  /* 0x0001a02701007387 */ /* 0x000fe80000100800 */
[----:B------:R1:W-:Y:S01]  /*e320*/  STL [R1+0x19c], R40 ;  /* 0x00019c2801007387 */ /* 0x0003e20000100800 */
[----:B0-----:R-:W-:-:S03]  /*e330*/  @P3 IMAD.MOV.U32 R41, RZ, RZ, R40 ;  /* 0x000000ffff293224 */ /* 0x001fc600078e0028 */
[----:B----4-:R0:W-:Y:S04]  /*e340*/  STS.U16 [R3+UR8], R44 ;  /* 0x0000002c03007988 */ /* 0x0101e80008000408 */
[----:B------:R-:W2:Y:S01]  /*e350*/  LDL.LU R45, [R1+0x1f0] ;  /* 0x0001f000012d7983 */ /* 0x000ea20000300800 */
[----:B-1----:R-:W-:Y:S01]  /*e360*/  @P3 IMAD.MOV.U32 R40, RZ, RZ, R39 ;  /* 0x000000ffff283224 */ /* 0x002fe200078e0027 */
[C---:B------:R-:W-:Y:S02]  /*e370*/  LEA R39, P0, R37.reuse, R5, 0x1 ;  /* 0x0000000525277211 */ /* 0x040fe400078008ff */
[----:B0-----:R-:W4:Y:S04]  /*e380*/  LDL.LU R44, [R1+0x1e4] ;  /* 0x0001e400012c7983 */ /* 0x001f280000300800 */
[----:B------:R0:W2:Y:S04]  /*e390*/  @P3 LDG.E.U16 R38, desc[UR24][R40.64] ;  /* 0x0000001828263981 */ /* 0x0000a8000c1e1500 */
[----:B------:R-:W-:Y:S01]  /*e3a0*/  STL [R1+0x1e0], R39 ;  /* 0x0001e02701007387 */ /* 0x000fe20000100800 */
[----:B0-----:R-:W-:-:S05]  /*e3b0*/  LEA.HI.X.SX32 R40, R37, R4, 0x1, P0 ;  /* 0x0000000425287211 */ /* 0x001fca00000f0eff */
[----:B------:R0:W-:Y:S04]  /*e3c0*/  STL [R1+0x1dc], R40 ;  /* 0x0001dc2801007387 */ /* 0x0001e80000100800 */
[----:B------:R-:W2:Y:S01]  /*e3d0*/  LDL.LU R83, [R1+0x1e8] ;  /* 0x0001e80001537983 */ /* 0x000ea20000300800 */
[----:B------:R-:W-:Y:S01]  /*e3e0*/  PRMT R37, RZ, 0x7610, R37 ;  /* 0x00007610ff257816 */ /* 0x000fe20000000025 */
[----:B------:R-:W-:Y:S02]  /*e3f0*/  @P3 IMAD.MOV.U32 R41, RZ, RZ, R40 ;  /* 0x000000ffff293224 */ /* 0x000fe400078e0028 */
[----:B0-----:R-:W-:Y:S02]  /*e400*/  @P3 IMAD.MOV.U32 R40, RZ, RZ, R39 ;  /* 0x000000ffff283224 */ /* 0x001fe400078e0027 */
[----:B------:R-:W-:Y:S01]  /*e410*/  IMAD R39, R73, UR7, RZ ;  /* 0x0000000749277c24 */ /* 0x000fe2000f8e02ff */
[----:B------:R0:W-:Y:S04]  /*e420*/  STS.U16 [R3+UR8+0xc00], R49 ;  /* 0x000c003103007988 */ /* 0x0001e80008000408 */
[----:B------:R1:W2:Y:S04]  /*e430*/  @P3 LDG.E.U16 R37, desc[UR24][R40.64] ;  /* 0x0000001828253981 */ /* 0x0002a8000c1e1500 */
[----:B0-----:R-:W2:Y:S01]  /*e440*/  LDL.LU R49, [R1+0x1b4] ;  /* 0x0001b40001317983 */ /* 0x001ea20000300800 */
[----:B-1----:R-:W-:-:S02]  /*e450*/  LEA R41, P0, R39, R5, 0x1 ;  /* 0x0000000527297211 */ /* 0x002fc400078008ff */
[----:B------:R-:W-:-:S03]  /*e460*/  PRMT R40, RZ, 0x7610, R40 ;  /* 0x00007610ff287816 */ /* 0x000fc60000000028 */
[----:B------:R-:W-:Y:S04]  /*e470*/  STL [R1+0x220], R41 ;  /* 0x0002202901007387 */ /* 0x000fe80000100800 */
[----:B------:R-:W-:Y:S04]  /*e480*/  STS.U16 [R3+UR8+0x1000], R46 ;  /* 0x0010002e03007988 */ /* 0x000fe80008000408 */
[----:B---3--:R0:W-:Y:S04]  /*e490*/  STS.U16 [R3+UR8+0x1800], R42 ;  /* 0x0018002a03007988 */ /* 0x0081e80008000408 */
[----:B------:R1:W-:Y:S01]  /*e4a0*/  STS.U16 [R3+UR8+0x1400], R43 ;  /* 0x0014002b03007988 */ /* 0x0003e20008000408 */
[----:B0-----:R-:W-:Y:S01]  /*e4b0*/  LEA.HI.X.SX32 R42, R39, R4, 0x1, P0 ;  /* 0x00000004272a7211 */ /* 0x001fe200000f0eff */
[----:B------:R-:W-:-:S04]  /*e4c0*/  IMAD R39, R89, UR7, RZ ;  /* 0x0000000759277c24 */ /* 0x000fc8000f8e02ff */
[----:B------:R0:W-:Y:S01]  /*e4d0*/  STL [R1+0x21c], R42 ;  /* 0x00021c2a01007387 */ /* 0x0001e20000100800 */
[----:B-1----:R-:W-:-:S03]  /*e4e0*/  @P3 IMAD.MOV.U32 R43, RZ, RZ, R42 ;  /* 0x000000ffff2b3224 */ /* 0x002fc600078e002a */
[----:B------:R-:W3:Y:S04]  /*e4f0*/  LDL.LU R53, [R1+0x1b8] ;  /* 0x0001b80001357983 */ /* 0x000ee80000300800 */
[----:B------:R-:W3:Y:S01]  /*e500*/  LDL.LU R46, [R1+0x1ac] ;  /* 0x0001ac00012e7983 */ /* 0x000ee20000300800 */
[----:B0-----:R-:W-:Y:S01]  /*e510*/  @P3 IMAD.MOV.U32 R42, RZ, RZ, R41 ;  /* 0x000000ffff2a3224 */ /* 0x001fe200078e0029 */
[----:B------:R-:W-:-:S04]  /*e520*/  LEA R41, P0, R39, R5, 0x1 ;  /* 0x0000000527297211 */ /* 0x000fc800078008ff */
[----:B------:R0:W3:Y:S04]  /*e530*/  @P3 LDG.E.U16 R40, desc[UR24][R42.64] ;  /* 0x000000182a283981 */ /* 0x0000e8000c1e1500 */
[----:B------:R-:W-:Y:S01]  /*e540*/  STL [R1+0x260], R41 ;  /* 0x0002602901007387 */ /* 0x000fe20000100800 */
[----:B0-----:R-:W-:-:S03]  /*e550*/  LEA.HI.X.SX32 R42, R39, R4, 0x1, P0 ;  /* 0x00000004272a7211 */ /* 0x001fc600000f0eff */
[----:B------:R0:W-:Y:S04]  /*e560*/  STS.U16 [R3+UR8+0x2000], R52 ;  /* 0x0020003403007988 */ /* 0x0001e80008000408 */
[----:B------:R1:W-:Y:S04]  /*e570*/  STL [R1+0x25c], R42 ;  /* 0x00025c2a01007387 */ /* 0x0003e80000100800 */
[----:B0-----:R-:W3:Y:S01]  /*e580*/  LDL.LU R52, [R1+0x1b0] ;  /* 0x0001b00001347983 */ /* 0x001ee20000300800 */
[----:B------:R-:W-:Y:S01]  /*e590*/  PRMT R39, RZ, 0x7610, R39 ;  /* 0x00007610ff277816 */ /* 0x000fe20000000027 */
[----:B------:R-:W-:-:S02]  /*e5a0*/  @P3 IMAD.MOV.U32 R43, RZ, RZ, R42 ;  /* 0x000000ffff2b3224 */ /* 0x000fc400078e002a */
[----:B-1----:R-:W-:Y:S01]  /*e5b0*/  @P3 IMAD.MOV.U32 R42, RZ, RZ, R41 ;  /* 0x000000ffff2a3224 */ /* 0x002fe200078e0029 */
[----:B------:R-:W3:Y:S01]  /*e5c0*/  LDL.LU R68, [R1+0x1a8] ;  /* 0x0001a80001447983 */ /* 0x000ee20000300800 */
[----:B------:R-:W-:-:S03]  /*e5d0*/  IMAD R41, R82, UR7, RZ ;  /* 0x0000000752297c24 */ /* 0x000fc6000f8e02ff */
[----:B------:R0:W-:Y:S04]  /*e5e0*/  STS.U16 [R3+UR8+0x1c00], R77 ;  /* 0x001c004d03007988 */ /* 0x0001e80008000408 */
[----:B------:R1:W3:Y:S04]  /*e5f0*/  @P3 LDG.E.U16 R39, desc[UR24][R42.64] ;  /* 0x000000182a273981 */ /* 0x0002e8000c1e1500 */
[----:B0-----:R-:W3:Y:S01]  /*e600*/  LDL.LU R77, [R1+0x1a4] ;  /* 0x0001a400014d7983 */ /* 0x001ee20000300800 */
[----:B-1----:R-:W-:-:S03]  /*e610*/  LEA R43, P0, R41, R5, 0x1 ;  /* 0x00000005292b7211 */ /* 0x002fc600078008ff */
[----:B----4-:R0:W-:Y:S04]  /*e620*/  STS.U16 [R3+UR8+0x2800], R44 ;  /* 0x0028002c03007988 */ /* 0x0101e80008000408 */
[----:B------:R-:W-:Y:S01]  /*e630*/  STL [R1+0x2a0], R43 ;  /* 0x0002a02b01007387 */ /* 0x000fe20000100800 */
[----:B0-----:R-:W-:-:S03]  /*e640*/  LEA.HI.X.SX32 R44, R41, R4, 0x1, P0 ;  /* 0x00000004292c7211 */ /* 0x001fc600000f0eff */
[----:B--2---:R0:W-:Y:S04]  /*e650*/  STS.U16 [R3+UR8+0x2c00], R83 ;  /* 0x002c005303007988 */ /* 0x0041e80008000408 */
[----:B------:R-:W-:Y:S04]  /*e660*/  STL [R1+0x29c], R44 ;  /* 0x00029c2c01007387 */ /* 0x000fe80000100800 */
[----:B0-----:R-:W2:Y:S01]  /*e670*/  LDL.LU R83, [R1+0x178] ;  /* 0x0001780001537983 */ /* 0x001ea20000300800 */
[----:B------:R-:W-:Y:S01]  /*e680*/  IMAD R41, R75, UR7, RZ ;  /* 0x000000074b297c24 */ /* 0x000fe2000f8e02ff */
[----:B------:R-:W-:-:S02]  /*e690*/  PRMT R42, RZ, 0x7610, R42 ;  /* 0x00007610ff2a7816 */ /* 0x000fc4000000002a */
[----:B------:R0:W-:Y:S04]  /*e6a0*/  STS.U16 [R3+UR8+0x2400], R45 ;  /* 0x0024002d03007988 */ /* 0x0001e80008000408 */
[----:B------:R1:W-:Y:S01]  /*e6b0*/  STS.U16 [R3+UR8+0x3000], R49 ;  /* 0x0030003103007988 */ /* 0x0003e20008000408 */
[----:B0-----:R-:W-:Y:S02]  /*e6c0*/  @P3 IMAD.MOV.U32 R45, RZ, RZ, R44 ;  /* 0x000000ffff2d3224 */ /* 0x001fe400078e002c */
[----:B------:R-:W-:Y:S01]  /*e6d0*/  @P3 IMAD.MOV.U32 R44, RZ, RZ, R43 ;  /* 0x000000ffff2c3224 */ /* 0x000fe200078e002b */
[C---:B------:R-:W-:Y:S01]  /*e6e0*/  LEA R43, P0, R41.reuse, R5, 0x1 ;  /* 0x00000005292b7211 */ /* 0x040fe200078008ff */
[----:B-1----:R-:W4:Y:S04]  /*e6f0*/  LDL.LU R49, [R1+0x174] ;  /* 0x0001740001317983 */ /* 0x002f280000300800 */
[----:B------:R0:W4:Y:S04]  /*e700*/  @P3 LDG.E.U16 R42, desc[UR24][R44.64] ;  /* 0x000000182c2a3981 */ /* 0x000128000c1e1500 */
[----:B------:R-:W-:Y:S01]  /*e710*/  STL [R1+0x2e0], R43 ;  /* 0x0002e02b01007387 */ /* 0x000fe20000100800 */
[----:B0-----:R-:W-:-:S02]  /*e720*/  LEA.HI.X.SX32 R44, R41, R4, 0x1, P0 ;  /* 0x00000004292c7211 */ /* 0x001fc400000f0eff */
[----:B------:R-:W-:-:S03]  /*e730*/  PRMT R41, RZ, 0x7610, R41 ;  /* 0x00007610ff297816 */ /* 0x000fc60000000029 */
[----:B------:R0:W-:Y:S01]  /*e740*/  STL [R1+0x2dc], R44 ;  /* 0x0002dc2c01007387 */ /* 0x0001e20000100800 */
[----:B------:R-:W-:-:S03]  /*e750*/  @P3 IMAD.MOV.U32 R45, RZ, RZ, R44 ;  /* 0x000000ffff2d3224 */ /* 0x000fc600078e002c */
[----:B------:R-:W4:Y:S04]  /*e760*/  LDL.LU R85, [R1+0x170] ;  /* 0x0001700001557983 */ /* 0x000f280000300800 */
[----:B------:R-:W4:Y:S01]  /*e770*/  LDL.LU R55, [R1+0x16c] ;  /* 0x00016c0001377983 */ /* 0x000f220000300800 */
[----:B0-----:R-:W-:Y:S02]  /*e780*/  @P3 IMAD.MOV.U32 R44, RZ, RZ, R43 ;  /* 0x000000ffff2c3224 */ /* 0x001fe400078e002b */
[----:B------:R-:W-:-:S03]  /*e790*/  IMAD R43, R65, UR7, RZ ;  /* 0x00000007412b7c24 */ /* 0x000fc6000f8e02ff */
[----:B------:R0:W4:Y:S02]  /*e7a0*/  @P3 LDG.E.U16 R41, desc[UR24][R44.64] ;  /* 0x000000182c293981 */ /* 0x000124000c1e1500 */
[----:B0-----:R-:W-:-:S05]  /*e7b0*/  LEA R45, P0, R43, R5, 0x1 ;  /* 0x000000052b2d7211 */ /* 0x001fca00078008ff */
[----:B------:R-:W-:Y:S01]  /*e7c0*/  STL [R1+0x320], R45 ;  /* 0x0003202d01007387 */ /* 0x000fe20000100800 */
[----:B------:R-:W-:Y:S02]  /*e7d0*/  PRMT R44, RZ, 0x7610, R44 ;  /* 0x00007610ff2c7816 */ /* 0x000fe4000000002c */
[----:B------:R-:W-:Y:S01]  /*e7e0*/  LOP3.LUT R63, R3, 0x10, RZ, 0x3c, !PT ;  /* 0x00000010033f7812 */ /* 0x000fe200078e3cff */
[----:B---3--:R0:W-:Y:S04]  /*e7f0*/  STS.U16 [R3+UR8+0x3800], R46 ;  /* 0x0038002e03007988 */ /* 0x0081e80008000408 */
[----:B------:R1:W-:Y:S01]  /*e800*/  STS.U16 [R3+UR8+0x3400], R53 ;  /* 0x0034003503007988 */ /* 0x0003e20008000408 */
[----:B0-----:R-:W-:-:S05]  /*e810*/  LEA.HI.X.SX32 R46, R43, R4, 0x1, P0 ;  /* 0x000000042b2e7211 */ /* 0x001fca00000f0eff */
[----:B------:R-:W-:Y:S04]  /*e820*/  STL [R1+0x31c], R46 ;  /* 0x00031c2e01007387 */ /* 0x000fe80000100800 */
[----:B-1----:R-:W3:Y:S04]  /*e830*/  LDL.LU R53, [R1+0x168] ;  /* 0x0001680001357983 */ /* 0x002ee80000300800 */
[----:B------:R0:W-:Y:S04]  /*e840*/  STS.U16 [R3+UR8+0x3c00], R52 ;  /* 0x003c003403007988 */ /* 0x0001e80008000408 */
[----:B0-----:R-:W3:Y:S01]  /*e850*/  LDL.LU R52, [R1+0x164] ;  /* 0x0001640001347983 */ /* 0x001ee20000300800 */
[----:B------:R-:W-:-:S02]  /*e860*/  IMAD R43, R71, UR7, RZ ;  /* 0x00000007472b7c24 */ /* 0x000fc4000f8e02ff */
[----:B------:R-:W-:Y:S01]  /*e870*/  @P3 IMAD.MOV.U32 R47, RZ, RZ, R46 ;  /* 0x000000ffff2f3224 */ /* 0x000fe200078e002e */
[----:B------:R-:W3:Y:S01]  /*e880*/  LDL.LU R54, [R1+0x160] ;  /* 0x0001600001367983 */ /* 0x000ee20000300800 */
[----:B------:R-:W-:Y:S01]  /*e890*/  @P3 IMAD.MOV.U32 R46, RZ, RZ, R45 ;  /* 0x000000ffff2e3224 */ /* 0x000fe200078e002d */
[----:B------:R-:W-:-:S04]  /*e8a0*/  LEA R45, P0, R43, R5, 0x1 ;  /* 0x000000052b2d7211 */ /* 0x000fc800078008ff */
[----:B------:R0:W3:Y:S04]  /*e8b0*/  @P3 LDG.E.U16 R44, desc[UR24][R46.64] ;  /* 0x000000182e2c3981 */ /* 0x0000e8000c1e1500 */
[----:B------:R1:W-:Y:S01]  /*e8c0*/  STS.U16 [R63+UR8+0x80], R68 ;  /* 0x000080443f007988 */ /* 0x0003e20008000408 */
[----:B0-----:R-:W-:-:S03]  /*e8d0*/  LEA.HI.X.SX32 R46, R43, R4, 0x1, P0 ;  /* 0x000000042b2e7211 */ /* 0x001fc600000f0eff */
[----:B------:R0:W-:Y:S04]  /*e8e0*/  STS.U16 [R63+UR8+0x480], R77 ;  /* 0x0004804d3f007988 */ /* 0x0001e80008000408 */
[----:B-1----:R-:W3:Y:S04]  /*e8f0*/  LDL.LU R68, [R1+0x15c] ;  /* 0x00015c0001447983 */ /* 0x002ee80000300800 */
[----:B------:R-:W-:Y:S04]  /*e900*/  STL [R1+0x35c], R45 ;  /* 0x00035c2d01007387 */ /* 0x000fe80000100800 */
[----:B------:R-:W-:Y:S04]  /*e910*/  STL [R1+0x358], R46 ;  /* 0x0003582e01007387 */ /* 0x000fe80000100800 */
[----:B0-----:R-:W3:Y:S04]  /*e920*/  LDL.LU R77, [R1+0x12c] ;  /* 0x00012c00014d7983 */ /* 0x001ee80000300800 */
[----:B--2---:R0:W-:Y:S04]  /*e930*/  STS.U16 [R63+UR8+0x880], R83 ;  /* 0x000880533f007988 */ /* 0x0041e80008000408 */
[----:B0-----:R-:W2:Y:S01]  /*e940*/  LDL.LU R83, [R1+0x124] ;  /* 0x0001240001537983 */ /* 0x001ea20000300800 */
[----:B------:R-:W-:Y:S01]  /*e950*/  PRMT R43, RZ, 0x7610, R43 ;  /* 0x00007610ff2b7816 */ /* 0x000fe2000000002b */
[----:B------:R-:W-:-:S02]  /*e960*/  @P3 IMAD.MOV.U32 R47, RZ, RZ, R46 ;  /* 0x000000ffff2f3224 */ /* 0x000fc400078e002e */
[----:B------:R-:W-:Y:S02]  /*e970*/  @P3 IMAD.MOV.U32 R46, RZ, RZ, R45 ;  /* 0x000000ffff2e3224 */ /* 0x000fe400078e002d */
[----:B------:R-:W-:-:S03]  /*e980*/  IMAD R45, R48, UR7, RZ ;  /* 0x00000007302d7c24 */ /* 0x000fc6000f8e02ff */
[----:B------:R0:W2:Y:S02]  /*e990*/  @P3 LDG.E.U16 R43, desc[UR24][R46.64] ;  /* 0x000000182e2b3981 */ /* 0x0000a4000c1e1500 */
[----:B0-----:R-:W-:-:S04]  /*e9a0*/  LEA R47, P0, R45, R5, 0x1 ;  /* 0x000000052d2f7211 */ /* 0x001fc800078008ff */
[----:B------:R-:W-:Y:S01]  /*e9b0*/  LEA.HI.X.SX32 R48, R45, R4, 0x1, P0 ;  /* 0x000000042d307211 */ /* 0x000fe200000f0eff */
[----:B------:R-:W-:Y:S01]  /*e9c0*/  IMAD R45, R69, UR7, RZ ;  /* 0x00000007452d7c24 */ /* 0x000fe2000f8e02ff */
[----:B----4-:R0:W-:Y:S01]  /*e9d0*/  STS.U16 [R63+UR8+0xc80], R49 ;  /* 0x000c80313f007988 */ /* 0x0101e20008000408 */
[----:B------:R-:W-:-:S03]  /*e9e0*/  PRMT R46, RZ, 0x7610, R46 ;  /* 0x00007610ff2e7816 */ /* 0x000fc6000000002e */
[----:B------:R-:W-:Y:S04]  /*e9f0*/  STL [R1+0x38c], R47 ;  /* 0x00038c2f01007387 */ /* 0x000fe80000100800 */
[----:B------:R1:W-:Y:S01]  /*ea00*/  STL [R1+0x388], R48 ;  /* 0x0003883001007387 */ /* 0x0003e20000100800 */
[----:B0-----:R-:W-:Y:S02]  /*ea10*/  @P3 IMAD.MOV.U32 R49, RZ, RZ, R48 ;  /* 0x000000ffff313224 */ /* 0x001fe400078e0030 */
[----:B-1----:R-:W-:Y:S01]  /*ea20*/  @P3 IMAD.MOV.U32 R48, RZ, RZ, R47 ;  /* 0x000000ffff303224 */ /* 0x002fe200078e002f */
[----:B------:R-:W-:-:S04]  /*ea30*/  LEA R47, P0, R45, R5, 0x1 ;  /* 0x000000052d2f7211 */ /* 0x000fc800078008ff */
[----:B------:R0:W4:Y:S04]  /*ea40*/  @P3 LDG.E.U16 R46, desc[UR24][R48.64] ;  /* 0x00000018302e3981 */ /* 0x000128000c1e1500 */
[----:B------:R-:W-:Y:S01]  /*ea50*/  STL [R1+0x3bc], R47 ;  /* 0x0003bc2f01007387 */ /* 0x000fe20000100800 */
[----:B0-----:R-:W-:Y:S02]  /*ea60*/  LEA.HI.X.SX32 R48, R45, R4, 0x1, P0 ;  /* 0x000000042d307211 */ /* 0x001fe400000f0eff */
[----:B------:R-:W-:-:S03]  /*ea70*/  PRMT R45, RZ, 0x7610, R45 ;  /* 0x00007610ff2d7816 */ /* 0x000fc6000000002d */
[----:B------:R0:W-:Y:S01]  /*ea80*/  STL [R1+0x3b8], R48 ;  /* 0x0003b83001007387 */ /* 0x0001e20000100800 */
[----:B------:R-:W-:-:S03]  /*ea90*/  @P3 IMAD.MOV.U32 R49, RZ, RZ, R48 ;  /* 0x000000ffff313224 */ /* 0x000fc600078e0030 */
[----:B------:R-:W-:Y:S01]  /*eaa0*/  STS.U16 [R63+UR8+0x1080], R85 ;  /* 0x001080553f007988 */ /* 0x000fe20008000408 */
[----:B0-----:R-:W-:Y:S02]  /*eab0*/  @P3 IMAD.MOV.U32 R48, RZ, RZ, R47 ;  /* 0x000000ffff303224 */ /* 0x001fe400078e002f */
[----:B------:R-:W-:Y:S01]  /*eac0*/  IMAD R47, R62, UR7, RZ ;  /* 0x000000073e2f7c24 */ /* 0x000fe2000f8e02ff */
[----:B------:R-:W-:Y:S04]  /*ead0*/  STS.U16 [R63+UR8+0x1480], R55 ;  /* 0x001480373f007988 */ /* 0x000fe80008000408 */
[----:B------:R0:W2:Y:S02]  /*eae0*/  @P3 LDG.E.U16 R45, desc[UR24][R48.64] ;  /* 0x00000018302d3981 */ /* 0x0000a4000c1e1500 */
[----:B0-----:R-:W-:-:S02]  /*eaf0*/  LEA R49, P0, R47, R5, 0x1 ;  /* 0x000000052f317211 */ /* 0x001fc400078008ff */
[----:B------:R-:W-:-:S03]  /*eb00*/  PRMT R48, RZ, 0x7610, R48 ;  /* 0x00007610ff307816 */ /* 0x000fc60000000030 */
[----:B------:R-:W-:Y:S04]  /*eb10*/  STL [R1+0x3ec], R49 ;  /* 0x0003ec3101007387 */ /* 0x000fe80000100800 */
[----:B---3--:R-:W-:Y:S04]  /*eb20*/  STS.U16 [R63+UR8+0x1880], R53 ;  /* 0x001880353f007988 */ /* 0x008fe80008000408 */
[----:B------:R0:W-:Y:S02]  /*eb30*/  STS.U16 [R63+UR8+0x1c80], R52 ;  /* 0x001c80343f007988 */ /* 0x0001e40008000408 */
[----:B0-----:R-:W-:Y:S01]  /*eb40*/  LEA.HI.X.SX32 R52, R47, R4, 0x1, P0 ;  /* 0x000000042f347211 */ /* 0x001fe200000f0eff */
[----:B------:R-:W-:-:S04]  /*eb50*/  IMAD R47, R61, UR7, RZ ;  /* 0x000000073d2f7c24 */ /* 0x000fc8000f8e02ff */
[----:B------:R0:W-:Y:S01]  /*eb60*/  STL [R1+0x3e8], R52 ;  /* 0x0003e83401007387 */ /* 0x0001e20000100800 */
[----:B------:R-:W-:Y:S02]  /*eb70*/  @P3 IMAD.MOV.U32 R53, RZ, RZ, R52 ;  /* 0x000000ffff353224 */ /* 0x000fe400078e0034 */
[----:B0-----:R-:W-:Y:S01]  /*eb80*/  @P3 IMAD.MOV.U32 R52, RZ, RZ, R49 ;  /* 0x000000ffff343224 */ /* 0x001fe200078e0031 */
[----:B------:R-:W-:-:S04]  /*eb90*/  LEA R49, P0, R47, R5, 0x1 ;  /* 0x000000052f317211 */ /* 0x000fc800078008ff */
[----:B------:R0:W3:Y:S04]  /*eba0*/  @P3 LDG.E.U16 R48, desc[UR24][R52.64] ;  /* 0x0000001834303981 */ /* 0x0000e8000c1e1500 */
[----:B------:R-:W-:Y:S01]  /*ebb0*/  STL [R1+0x41c], R49 ;  /* 0x00041c3101007387 */ /* 0x000fe20000100800 */
[----:B0-----:R-:W-:Y:S02]  /*ebc0*/  LEA.HI.X.SX32 R52, R47, R4, 0x1, P0 ;  /* 0x000000042f347211 */ /* 0x001fe400000f0eff */
[----:B------:R-:W-:-:S03]  /*ebd0*/  PRMT R47, RZ, 0x7610, R47 ;  /* 0x00007610ff2f7816 */ /* 0x000fc6000000002f */
[----:B------:R0:W-:Y:S01]  /*ebe0*/  STL [R1+0x418], R52 ;  /* 0x0004183401007387 */ /* 0x0001e20000100800 */
[----:B------:R-:W-:Y:S02]  /*ebf0*/  @P3 IMAD.MOV.U32 R53, RZ, RZ, R52 ;  /* 0x000000ffff353224 */ /* 0x000fe400078e0034 */
[----:B0-----:R-:W-:Y:S02]  /*ec00*/  @P3 IMAD.MOV.U32 R52, RZ, RZ, R49 ;  /* 0x000000ffff343224 */ /* 0x001fe400078e0031 */
[----:B------:R-:W-:-:S03]  /*ec10*/  IMAD R49, R60, UR7, RZ ;  /* 0x000000073c317c24 */ /* 0x000fc6000f8e02ff */
[----:B------:R0:W3:Y:S02]  /*ec20*/  @P3 LDG.E.U16 R47, desc[UR24][R52.64] ;  /* 0x00000018342f3981 */ /* 0x0000e4000c1e1500 */
[----:B0-----:R-:W-:-:S04]  /*ec30*/  LEA R52, P0, R49, R5, 0x1 ;  /* 0x0000000531347211 */ /* 0x001fc800078008ff */
[----:B------:R-:W-:Y:S02]  /*ec40*/  LEA.HI.X.SX32 R53, R49, R4, 0x1, P0 ;  /* 0x0000000431357211 */ /* 0x000fe400000f0eff */
[----:B------:R-:W-:Y:S01]  /*ec50*/  PRMT R49, RZ, 0x7610, R49 ;  /* 0x00007610ff317816 */ /* 0x000fe20000000031 */
[----:B------:R0:W-:Y:S05]  /*ec60*/  STL [R1+0x444], R52 ;  /* 0x0004443401007387 */ /* 0x0001ea0000100800 */
[----:B------:R0:W3:Y:S04]  /*ec70*/  @P3 LDG.E.U16 R49, desc[UR24][R52.64] ;  /* 0x0000001834313981 */ /* 0x0000e8000c1e1500 */
[----:B------:R1:W-:Y:S01]  /*ec80*/  STS.U16 [R63+UR8+0x2080], R54 ;  /* 0x002080363f007988 */ /* 0x0003e20008000408 */
[----:B0-----:R-:W-:-:S03]  /*ec90*/  IMAD R52, R66, UR7, RZ ;  /* 0x0000000742347c24 */ /* 0x001fc6000f8e02ff */
[----:B------:R0:W-:Y:S02]  /*eca0*/  STL [R1+0x440], R53 ;  /* 0x0004403501007387 */ /* 0x0001e40000100800 */
[CC--:B-1----:R-:W-:Y:S02]  /*ecb0*/  LEA R54, P0, R52.reuse, R5.reuse, 0x1 ;  /* 0x0000000534367211 */ /* 0x0c2fe400078008ff */
[----:B------:R1:W-:Y:S02]  /*ecc0*/  STS.U16 [R63+UR8+0x2480], R68 ;  /* 0x002480443f007988 */ /* 0x0003e40008000408 */
[----:B------:R-:W-:Y:S02]  /*ecd0*/  LEA.HI.X.SX32 R55, R52, R4, 0x1, P0 ;  /* 0x0000000434377211 */ /* 0x000fe400000f0eff */
[----:B0-----:R-:W-:Y:S01]  /*ece0*/  PRMT R53, RZ, 0x7610, R53 ;  /* 0x00007610ff357816 */ /* 0x001fe20000000035 */
[----:B------:R-:W-:Y:S01]  /*ecf0*/  IMAD R52, R56, UR7, RZ ;  /* 0x0000000738347c24 */ /* 0x000fe2000f8e02ff */
[----:B------:R0:W-:Y:S04]  /*ed00*/  STS.U16 [R63+UR8+0x2880], R77 ;  /* 0x0028804d3f007988 */ /* 0x0001e80008000408 */
[----:B-1----:R-:W3:Y:S04]  /*ed10*/  LDL.LU R68, [R1+0xec] ;  /* 0x0000ec0001447983 */ /* 0x002ee80000300800 */
[----:B------:R-:W3:Y:S04]  /*ed20*/  LDL.LU R66, [R1+0x758] ;  /* 0x0007580001427983 */ /* 0x000ee80000300800 */
[----:B0-----:R-:W4:Y:S04]  /*ed30*/  LDL.LU R77, [R1+0xe4] ;  /* 0x0000e400014d7983 */ /* 0x001f280000300800 */
[----:B------:R0:W-:Y:S04]  /*ed40*/  STL [R1+0xe0], R54 ;  /* 0x0000e03601007387 */ /* 0x0001e80000100800 */
[----:B------:R0:W4:Y:S04]  /*ed50*/  @P3 LDG.E.U16 R53, desc[UR24][R54.64] ;  /* 0x0000001836353981 */ /* 0x000128000c1e1500 */
[----:B------:R1:W-:Y:S04]  /*ed60*/  STL [R1+0xdc], R55 ;  /* 0x0000dc3701007387 */ /* 0x0003e80000100800 */
[----:B------:R-:W4:Y:S01]  /*ed70*/  LDL.LU R56, [R1+0x754] ;  /* 0x0007540001387983 */ /* 0x000f220000300800 */
[----:B0-----:R-:W-:-:S04]  /*ed80*/  LEA R54, P0, R52, R5, 0x1 ;  /* 0x0000000534367211 */ /* 0x001fc800078008ff */
[----:B-1----:R-:W-:Y:S02]  /*ed90*/  LEA.HI.X.SX32 R55, R52, R4, 0x1, P0 ;  /* 0x0000000434377211 */ /* 0x002fe400000f0eff */
[----:B------:R-:W-:Y:S01]  /*eda0*/  PRMT R52, RZ, 0x7610, R52 ;  /* 0x00007610ff347816 */ /* 0x000fe20000000034 */
[----:B--2---:R0:W-:Y:S05]  /*edb0*/  STS.U16 [R63+UR8+0x2c80], R83 ;  /* 0x002c80533f007988 */ /* 0x0041ea0008000408 */
[----:B------:R1:W2:Y:S04]  /*edc0*/  @P3 LDG.E.U16 R52, desc[UR24][R54.64] ;  /* 0x0000001836343981 */ /* 0x0002a8000c1e1500 */
[----:B0-----:R-:W2:Y:S04]  /*edd0*/  LDL.LU R83, [R1] ;  /* 0x0000000001537983 */ /* 0x001ea80000300800 */
[----:B------:R1:W-:Y:S04]  /*ede0*/  STL [R1+0x120], R54 ;  /* 0x0001203601007387 */ /* 0x0003e80000100800 */
[----:B------:R0:W-:Y:S01]  /*edf0*/  STL [R1+0x11c], R55 ;  /* 0x00011c3701007387 */ /* 0x0001e20000100800 */
[----:B-1----:R-:W-:-:S03]  /*ee00*/  IMAD R54, R50, UR7, RZ ;  /* 0x0000000732367c24 */ /* 0x002fc6000f8e02ff */
[----:B------:R-:W2:Y:S01]  /*ee10*/  LDL.LU R50, [R1+0x750] ;  /* 0x0007500001327983 */ /* 0x000ea20000300800 */
[----:B------:R-:W-:-:S03]  /*ee20*/  LOP3.LUT R60, R3, 0x20, RZ, 0x3c, !PT ;  /* 0x00000020033c7812 */ /* 0x000fc600078e3cff */
[----:B------:R-:W-:Y:S01]  /*ee30*/  STS.U16 [R63+UR8+0x3080], R70 ;  /* 0x003080463f007988 */ /* 0x000fe20008000408 */
[----:B0-----:R-:W-:-:S03]  /*ee40*/  LEA R55, P0, R54, R5, 0x1 ;  /* 0x0000000536377211 */ /* 0x001fc600078008ff */
[----:B------:R-:W-:Y:S01]  /*ee50*/  STS.U16 [R63+UR8+0x3480], R67 ;  /* 0x003480433f007988 */ /* 0x000fe20008000408 */
[----:B------:R-:W-:Y:S01]  /*ee60*/  LEA.HI.X.SX32 R61, R54, R4, 0x1, P0 ;  /* 0x00000004363d7211 */ /* 0x000fe200000f0eff */
[----:B------:R-:W-:Y:S02]  /*ee70*/  @P3 IMAD.MOV.U32 R54, RZ, RZ, R55 ;  /* 0x000000ffff363224 */ /* 0x000fe400078e0037 */
[----:B------:R0:W-:Y:S04]  /*ee80*/  STL [R1+0x160], R55 ;  /* 0x0001603701007387 */ /* 0x0001e80000100800 */
[----:B------:R-:W-:Y:S01]  /*ee90*/  STL [R1+0x15c], R61 ;  /* 0x00015c3d01007387 */ /* 0x000fe20000100800 */
[----:B0-----:R-:W-:Y:S01]  /*eea0*/  @P3 IMAD.MOV.U32 R55, RZ, RZ, R61 ;  /* 0x000000ffff373224 */ /* 0x001fe200078e003d */
[----:B------:R-:W-:-:S02]  /*eeb0*/  PRMT R58, RZ, 0x7610, R58 ;  /* 0x00007610ff3a7816 */ /* 0x000fc4000000003a */
[----:B------:R-:W-:-:S06]  /*eec0*/  PRMT R59, RZ, 0x7610, R59 ;  /* 0x00007610ff3b7816 */ /* 0x000fcc000000003b */
[----:B------:R0:W2:Y:S02]  /*eed0*/  @P3 LDG.E.U16 R59, desc[UR24][R54.64] ;  /* 0x00000018363b3981 */ /* 0x0000a4000c1e1500 */
[----:B0-----:R-:W-:Y:S02]  /*eee0*/  PRMT R55, RZ, 0x7610, R55 ;  /* 0x00007610ff377816 */ /* 0x001fe40000000037 */
[----:B------:R-:W-:Y:S01]  /*eef0*/  PRMT R54, RZ, 0x7610, R54 ;  /* 0x00007610ff367816 */ /* 0x000fe20000000036 */
[----:B---3--:R-:W-:Y:S04]  /*ef00*/  STS.U16 [R63+UR8+0x3880], R66 ;  /* 0x003880423f007988 */ /* 0x008fe80008000408 */
[----:B------:R-:W-:Y:S04]  /*ef10*/  STS.U16 [R63+UR8+0x3c80], R64 ;  /* 0x003c80403f007988 */ /* 0x000fe80008000408 */
[----:B------:R-:W-:Y:S04]  /*ef20*/  STS.U16 [R60+UR8+0x100], R57 ;  /* 0x000100393c007988 */ /* 0x000fe80008000408 */
[----:B----4-:R-:W-:Y:S04]  /*ef30*/  STS.U16 [R60+UR8+0x500], R56 ;  /* 0x000500383c007988 */ /* 0x010fe80008000408 */
[----:B------:R0:W-:Y:S02]  /*ef40*/  STS.U16 [R60+UR8+0x900], R51 ;  /* 0x000900333c007988 */ /* 0x0001e40008000408 */
[----:B0-----:R-:W-:-:S05]  /*ef50*/  IMAD R51, R68, UR7, RZ ;  /* 0x0000000744337c24 */ /* 0x001fca000f8e02ff */
[----:B------:R-:W-:-:S04]  /*ef60*/  LEA R61, P0, R51, R5, 0x1 ;  /* 0x00000005333d7211 */ /* 0x000fc800078008ff */
[----:B------:R-:W-:Y:S01]  /*ef70*/  LEA.HI.X.SX32 R62, R51, R4, 0x1, P0 ;  /* 0x00000004333e7211 */ /* 0x000fe200000f0eff */
[----:B------:R-:W-:Y:S04]  /*ef80*/  STL [R1+0x1a8], R61 ;  /* 0x0001a83d01007387 */ /* 0x000fe80000100800 */
[----:B--2---:R0:W-:Y:S04]  /*ef90*/  STS.U16 [R60+UR8+0xd00], R50 ;  /* 0x000d00323c007988 */ /* 0x0041e80008000408 */
[----:B------:R1:W-:Y:S01]  /*efa0*/  STS.U16 [R60+UR8+0x1100], R6 ;  /* 0x001100063c007988 */ /* 0x0003e20008000408 */
[----:B------:R-:W-:-:S02]  /*efb0*/  @P3 IMAD.MOV.U32 R51, RZ, RZ, R62 ;  /* 0x000000ffff333224 */ /* 0x000fc400078e003e */
[----:B0-----:R-:W-:Y:S02]  /*efc0*/  @P3 IMAD.MOV.U32 R50, RZ, RZ, R61 ;  /* 0x000000ffff323224 */ /* 0x001fe400078e003d */
[----:B-1----:R-:W-:Y:S01]  /*efd0*/  IMAD R6, R77, UR7, RZ ;  /* 0x000000074d067c24 */ /* 0x002fe2000f8e02ff */
[----:B------:R0:W-:Y:S04]  /*efe0*/  STL [R1+0x1a4], R62 ;  /* 0x0001a43e01007387 */ /* 0x0001e80000100800 */
[C---:B------:R-:W-:Y:S01]  /*eff0*/  LEA R61, P0, R6.reuse, R5, 0x1 ;  /* 0x00000005063d7211 */ /* 0x040fe200078008ff */
[----:B------:R-:W-:Y:S03]  /*f000*/  STS.U16 [R60+UR8+0x1500], R8 ;  /* 0x001500083c007988 */ /* 0x000fe60008000408 */
[----:B0-----:R-:W-:Y:S01]  /*f010*/  LEA.HI.X.SX32 R62, R6, R4, 0x1, P0 ;  /* 0x00000004063e7211 */ /* 0x001fe200000f0eff */
[----:B------:R0:W-:Y:S01]  /*f020*/  STS.U16 [R60+UR8+0x1900], R7 ;  /* 0x001900073c007988 */ /* 0x0001e20008000408 */
[----:B------:R-:W-:-:S03]  /*f030*/  @P3 IMAD.MOV.U32 R6, RZ, RZ, R61 ;  /* 0x000000ffff063224 */ /* 0x000fc600078e003d */
[----:B0-----:R-:W-:-:S05]  /*f040*/  @P3 IMAD.MOV.U32 R7, RZ, RZ, R62 ;  /* 0x000000ffff073224 */ /* 0x001fca00078e003e */
[----:B------:R0:W2:Y:S02]  /*f050*/  @P3 LDG.E.U16 R58, desc[UR24][R6.64] ;  /* 0x00000018063a3981 */ /* 0x0000a4000c1e1500 */
[----:B0-----:R-:W-:-:S05]  /*f060*/  IMAD R6, R83, UR7, RZ ;  /* 0x0000000753067c24 */ /* 0x001fca000f8e02ff */
[C---:B------:R-:W-:Y:S01]  /*f070*/  LEA R7, P0, R6.reuse, R5, 0x1 ;  /* 0x0000000506077211 */ /* 0x040fe200078008ff */
[----:B------:R-:W-:Y:S03]  /*f080*/  STL [R1+0x1e8], R61 ;  /* 0x0001e83d01007387 */ /* 0x000fe60000100800 */
[----:B------:R-:W-:Y:S01]  /*f090*/  LEA.HI.X.SX32 R8, R6, R4, 0x1, P0 ;  /* 0x0000000406087211 */ /* 0x000fe200000f0eff */
[----:B------:R-:W-:Y:S01]  /*f0a0*/  STL [R1+0x1e4], R62 ;  /* 0x0001e43e01007387 */ /* 0x000fe20000100800 */
[----:B------:R-:W-:-:S03]  /*f0b0*/  @P3 IMAD.MOV.U32 R6, RZ, RZ, R7 ;  /* 0x000000ffff063224 */ /* 0x000fc600078e0007 */
[----:B------:R0:W-:Y:S02]  /*f0c0*/  STL [R1+0x228], R7 ;  /* 0x0002280701007387 */ /* 0x0001e40000100800 */
[----:B0-----:R-:W-:-:S05]  /*f0d0*/  @P3 IMAD.MOV.U32 R7, RZ, RZ, R8 ;  /* 0x000000ffff073224 */ /* 0x001fca00078e0008 */
[----:B------:R0:W3:Y:S04]  /*f0e0*/  @P3 LDG.E.U16 R55, desc[UR24][R6.64] ;  /* 0x0000001806373981 */ /* 0x0000e8000c1e1500 */
[----:B------:R1:W-:Y:S01]  /*f0f0*/  STL [R1+0x224], R8 ;  /* 0x0002240801007387 */ /* 0x0003e20000100800 */
[----:B0-----:R-:W-:-:S03]  /*f100*/  IMAD R6, R88, UR7, RZ ;  /* 0x0000000758067c24 */ /* 0x001fc6000f8e02ff */
[----:B------:R-:W-:Y:S02]  /*f110*/  STS.U16 [R60+UR8+0x1d00], R10 ;  /* 0x001d000a3c007988 */ /* 0x000fe40008000408 */
[C---:B-1----:R-:W-:Y:S02]  /*f120*/  LEA R8, P0, R6.reuse, R5, 0x1 ;  /* 0x0000000506087211 */ /* 0x042fe400078008ff */
[----:B------:R0:W-:Y:S01]  /*f130*/  STS.U16 [R60+UR8+0x2100], R9 ;  /* 0x002100093c007988 */ /* 0x0001e20008000408 */
[----:B------:R-:W-:Y:S02]  /*f140*/  PRMT R56, RZ, 0x7610, R56 ;  /* 0x00007610ff387816 */ /* 0x000fe40000000038 */
[----:B0-----:R-:W-:Y:S01]  /*f150*/  LEA.HI.X.SX32 R9, R6, R4, 0x1, P0 ;  /* 0x0000000406097211 */ /* 0x001fe200000f0eff */
[----:B------:R-:W-:-:S04]  /*f160*/  @P3 IMAD.MOV.U32 R6, RZ, RZ, R8 ;  /* 0x000000ffff063224 */ /* 0x000fc800078e0008 */
[----:B------:R-:W-:-:S05]  /*f170*/  @P3 IMAD.MOV.U32 R7, RZ, RZ, R9 ;  /* 0x000000ffff073224 */ /* 0x000fca00078e0009 */
[----:B------:R0:W4:Y:S01]  /*f180*/  @P3 LDG.E.U16 R56, desc[UR24][R6.64] ;  /* 0x0000001806383981 */ /* 0x000122000c1e1500 */
[----:B------:R-:W-:-:S03]  /*f190*/  PRMT R57, RZ, 0x7610, R57 ;  /* 0x00007610ff397816 */ /* 0x000fc60000000039 */
[----:B------:R1:W-:Y:S01]  /*f1a0*/  STL [R1+0x268], R8 ;  /* 0x0002680801007387 */ /* 0x0003e20000100800 */
[----:B0-----:R-:W-:-:S03]  /*f1b0*/  IMAD R6, R81, UR7, RZ ;  /* 0x0000000751067c24 */ /* 0x001fc6000f8e02ff */
[----:B------:R0:W-:Y:S02]  /*f1c0*/  STL [R1+0x264], R9 ;  /* 0x0002640901007387 */ /* 0x0001e40000100800 */
[C---:B-1----:R-:W-:Y:S02]  /*f1d0*/  LEA R8, P0, R6.reuse, R5, 0x1 ;  /* 0x0000000506087211 */ /* 0x042fe400078008ff */
[----:B------:R1:W2:Y:S02]  /*f1e0*/  @P3 LDG.E.U16 R57, desc[UR24][R50.64] ;  /* 0x0000001832393981 */ /* 0x0002a4000c1e1500 */
[----:B0-----:R-:W-:Y:S01]  /*f1f0*/  LEA.HI.X.SX32 R9, R6, R4, 0x1, P0 ;  /* 0x0000000406097211 */ /* 0x001fe200000f0eff */
[----:B------:R-:W-:Y:S01]  /*f200*/  @P3 IMAD.MOV.U32 R6, RZ, RZ, R8 ;  /* 0x000000ffff063224 */ /* 0x000fe200078e0008 */
[----:B-1----:R-:W-:-:S03]  /*f210*/  PRMT R51, RZ, 0x7610, R51 ;  /* 0x00007610ff337816 */ /* 0x002fc60000000033 */
[----:B------:R-:W-:-:S05]  /*f220*/  @P3 IMAD.MOV.U32 R7, RZ, RZ, R9 ;  /* 0x000000ffff073224 */ /* 0x000fca00078e0009 */
[----:B------:R0:W2:Y:S04]  /*f230*/  @P3 LDG.E.U16 R51, desc[UR24][R6.64] ;  /* 0x0000001806333981 */ /* 0x0000a8000c1e1500 */
[----:B------:R1:W-:Y:S01]  /*f240*/  STL [R1+0x2a8], R8 ;  /* 0x0002a80801007387 */ /* 0x0003e20000100800 */
[----:B0-----:R-:W-:-:S03]  /*f250*/  IMAD R6, R74, UR7, RZ ;  /* 0x000000074a067c24 */ /* 0x001fc6000f8e02ff */
[----:B------:R0:W-:Y:S02]  /*f260*/  STL [R1+0x2a4], R9 ;  /* 0x0002a40901007387 */ /* 0x0001e40000100800 */
[----:B-1----:R-:W-:-:S04]  /*f270*/  LEA R8, P0, R6, R5, 0x1 ;  /* 0x0000000506087211 */ /* 0x002fc800078008ff */
[----:B0-----:R-:W-:Y:S01]  /*f280*/  LEA.HI.X.SX32 R9, R6, R4, 0x1, P0 ;  /* 0x0000000406097211 */ /* 0x001fe200000f0eff */
[----:B------:R-:W-:-:S04]  /*f290*/  @P3 IMAD.MOV.U32 R6, RZ, RZ, R8 ;  /* 0x000000ffff063224 */ /* 0x000fc800078e0008 */
[----:B------:R-:W-:-:S05]  /*f2a0*/  @P3 IMAD.MOV.U32 R7, RZ, RZ, R9 ;  /* 0x000000ffff073224 */ /* 0x000fca00078e0009 */
[----:B------:R0:W2:Y:S04]  /*f2b0*/  @P3 LDG.E.U16 R54, desc[UR24][R6.64] ;  /* 0x0000001806363981 */ /* 0x0000a8000c1e1500 */
[----:B------:R-:W-:Y:S01]  /*f2c0*/  STS.U16 [R60+UR8+0x2500], R12 ;  /* 0x0025000c3c007988 */ /* 0x000fe20008000408 */
[----:B0-----:R-:W-:-:S03]  /*f2d0*/  IMAD R6, R87, UR7, RZ ;  /* 0x0000000757067c24 */ /* 0x001fc6000f8e02ff */
[----:B------:R-:W-:Y:S04]  /*f2e0*/  STS.U16 [R60+UR8+0x2900], R11 ;  /* 0x0029000b3c007988 */ /* 0x000fe80008000408 */
[----:B------:R0:W-:Y:S01]  /*f2f0*/  STL [R1+0x2e8], R8 ;  /* 0x0002e80801007387 */ /* 0x0001e20000100800 */
[----:B------:R-:W-:-:S03]  /*f300*/  LEA R7, P0, R6, R5, 0x1 ;  /* 0x0000000506077211 */ /* 0x000fc600078008ff */
[----:B------:R-:W-:Y:S04]  /*f310*/  STS.U16 [R60+UR8+0x2d00], R14 ;  /* 0x002d000e3c007988 */ /* 0x000fe80008000408 */
[----:B------:R-:W-:Y:S01]  /*f320*/  STS.U16 [R60+UR8+0x3100], R13 ;  /* 0x0031000d3c007988 */ /* 0x000fe20008000408 */
[----:B0-----:R-:W-:-:S03]  /*f330*/  LOP3.LUT R8, R3, 0x30, RZ, 0x3c, !PT ;  /* 0x0000003003087812 */ /* 0x001fc600078e3cff */
[----:B------:R-:W-:Y:S04]  /*f340*/  STS.U16 [R60+UR8+0x3500], R16 ;  /* 0x003500103c007988 */ /* 0x000fe80008000408 */
[----:B------:R0:W-:Y:S04]  /*f350*/  STL [R1+0x2e4], R9 ;  /* 0x0002e40901007387 */ /* 0x0001e80000100800 */
[----:B------:R-:W-:Y:S04]  /*f360*/  STS.U16 [R60+UR8+0x3900], R15 ;  /* 0x0039000f3c007988 */ /* 0x000fe80008000408 */
[----:B------:R-:W-:Y:S01]  /*f370*/  STS.U16 [R60+UR8+0x3d00], R17 ;  /* 0x003d00113c007988 */ /* 0x000fe20008000408 */
[----:B0-----:R-:W-:-:S03]  /*f380*/  LEA.HI.X.SX32 R9, R6, R4, 0x1, P0 ;  /* 0x0000000406097211 */ /* 0x001fc600000f0eff */
[----:B------:R-:W-:Y:S01]  /*f390*/  STS.U16 [R8+UR8+0x180], R19 ;  /* 0x0001801308007988 */ /* 0x000fe20008000408 */
[----:B------:R-:W-:-:S03]  /*f3a0*/  @P3 IMAD.MOV.U32 R6, RZ, RZ, R7 ;  /* 0x000000ffff063224 */ /* 0x000fc600078e0007 */
[----:B------:R0:W-:Y:S04]  /*f3b0*/  STS.U16 [R8+UR8+0x580], R18 ;  /* 0x0005801208007988 */ /* 0x0001e80008000408 */
[----:B------:R1:W-:Y:S01]  /*f3c0*/  STL [R1+0x328], R7 ;  /* 0x0003280701007387 */ /* 0x0003e20000100800 */
[----:B0-----:R-:W-:Y:S01]  /*f3d0*/  PRMT R18, RZ, 0x7610, R18 ;  /* 0x00007610ff127816 */ /* 0x001fe20000000012 */
[----:B-1----:R-:W-:-:S05]  /*f3e0*/  @P3 IMAD.MOV.U32 R7, RZ, RZ, R9 ;  /* 0x000000ffff073224 */ /* 0x002fca00078e0009 */
[----:B------:R0:W2:Y:S04]  /*f3f0*/  @P3 LDG.E.U16 R18, desc[UR24][R6.64] ;  /* 0x0000001806123981 */ /* 0x0000a8000c1e1500 */
[----:B------:R1:W-:Y:S01]  /*f400*/  STL [R1+0x324], R9 ;  /* 0x0003240901007387 */ /* 0x0003e20000100800 */
[----:B0-----:R-:W-:-:S05]  /*f410*/  IMAD R6, R86, UR7, RZ ;  /* 0x0000000756067c24 */ /* 0x001fca000f8e02ff */
[----:B-1----:R-:W-:-:S04]  /*f420*/  LEA R9, P0, R6, R5, 0x1 ;  /* 0x0000000506097211 */ /* 0x002fc800078008ff */
[----:B------:R-:W-:Y:S01]  /*f430*/  LEA.HI.X.SX32 R10, R6, R4, 0x1, P0 ;  /* 0x00000004060a7211 */ /* 0x000fe200000f0eff */
[----:B------:R-:W-:Y:S01]  /*f440*/  @P3 IMAD.MOV.U32 R6, RZ, RZ, R9 ;  /* 0x000000ffff063224 */ /* 0x000fe200078e0009 */
[----:B------:R-:W-:-:S03]  /*f450*/  PRMT R50, RZ, 0x7610, R50 ;  /* 0x00007610ff327816 */ /* 0x000fc60000000032 */
[----:B------:R-:W-:-:S05]  /*f460*/  @P3 IMAD.MOV.U32 R7, RZ, RZ, R10 ;  /* 0x000000ffff073224 */ /* 0x000fca00078e000a */
[----:B------:R0:W2:Y:S04]  /*f470*/  @P3 LDG.E.U16 R50, desc[UR24][R6.64] ;  /* 0x0000001806323981 */ /* 0x0000a8000c1e1500 */
[----:B------:R1:W-:Y:S01]  /*f480*/  STL [R1+0x364], R9 ;  /* 0x0003640901007387 */ /* 0x0003e20000100800 */
[----:B0-----:R-:W-:-:S03]  /*f490*/  IMAD R6, R84, UR7, RZ ;  /* 0x0000000754067c24 */ /* 0x001fc6000f8e02ff */
[----:B------:R0:W-:Y:S02]  /*f4a0*/  STL [R1+0x360], R10 ;  /* 0x0003600a01007387 */ /* 0x0001e40000100800 */
[C---:B-1----:R-:W-:Y:S02]  /*f4b0*/  LEA R9, P0, R6.reuse, R5, 0x1 ;  /* 0x0000000506097211 */ /* 0x042fe400078008ff */
[----:B------:R-:W-:Y:S02]  /*f4c0*/  STS.U16 [R8+UR8+0x980], R21 ;  /* 0x0009801508007988 */ /* 0x000fe40008000408 */
[----:B0-----:R-:W-:Y:S02]  /*f4d0*/  LEA.HI.X.SX32 R10, R6, R4, 0x1, P0 ;  /* 0x00000004060a7211 */ /* 0x001fe400000f0eff */
[----:B------:R-:W-:Y:S01]  /*f4e0*/  STS.U16 [R8+UR8+0xd80], R20 ;  /* 0x000d801408007988 */ /* 0x000fe20008000408 */
[----:B------:R-:W-:-:S03]  /*f4f0*/  @P3 IMAD.MOV.U32 R6, RZ, RZ, R9 ;  /* 0x000000ffff063224 */ /* 0x000fc600078e0009 */
[----:B------:R0:W-:Y:S01]  /*f500*/  STS.U16 [R8+UR8+0x1180], R23 ;  /* 0x0011801708007988 */ /* 0x0001e20008000408 */
[----:B------:R-:W-:Y:S01]  /*f510*/  @P3 IMAD.MOV.U32 R7, RZ, RZ, R10 ;  /* 0x000000ffff073224 */ /* 0x000fe200078e000a */
[----:B0-----:R-:W-:Y:S02]  /*f520*/  PRMT R23, RZ, 0x7610, R23 ;  /* 0x00007610ff177816 */ /* 0x001fe40000000017 */
[----:B------:R0:W-:Y:S04]  /*f530*/  STL [R1+0x394], R9 ;  /* 0x0003940901007387 */ /* 0x0001e80000100800 */
[----:B------:R1:W2:Y:S02]  /*f540*/  @P3 LDG.E.U16 R23, desc[UR24][R6.64] ;  /* 0x0000001806173981 */ /* 0x0002a4000c1e1500 */
[----:B-1----:R-:W-:-:S02]  /*f550*/  IMAD R6, R80, UR7, RZ ;  /* 0x0000000750067c24 */ /* 0x002fc4000f8e02ff */
[----:B------:R1:W-:Y:S03]  /*f560*/  STL [R1+0x390], R10 ;  /* 0x0003900a01007387 */ /* 0x0003e60000100800 */
[----:B0-----:R-:W-:-:S04]  /*f570*/  LEA R9, P0, R6, R5, 0x1 ;  /* 0x0000000506097211 */ /* 0x001fc800078008ff */
[----:B-1----:R-:W-:Y:S01]  /*f580*/  LEA.HI.X.SX32 R10, R6, R4, 0x1, P0 ;  /* 0x00000004060a7211 */ /* 0x002fe200000f0eff */
[----:B------:R-:W-:Y:S04]  /*f590*/  STL [R1+0x3c4], R9 ;  /* 0x0003c40901007387 */ /* 0x000fe80000100800 */
[----:B------:R-:W-:Y:S04]  /*f5a0*/  STL [R1+0x3c0], R10 ;  /* 0x0003c00a01007387 */ /* 0x000fe80000100800 */
[----:B------:R-:W2:Y:S01]  /*f5b0*/  LDL.LU R83, [R1+0x22c] ;  /* 0x00022c0001537983 */ /* 0x000ea20000300800 */
[----:B------:R-:W-:-:S03]  /*f5c0*/  @P3 IMAD.MOV.U32 R6, RZ, RZ, R9 ;  /* 0x000000ffff063224 */ /* 0x000fc600078e0009 */
[----:B------:R0:W-:Y:S01]  /*f5d0*/  STS.U16 [R8+UR8+0x1580], R22 ;  /* 0x0015801608007988 */ /* 0x0001e20008000408 */
[----:B------:R-:W-:Y:S01]  /*f5e0*/  @P3 IMAD.MOV.U32 R7, RZ, RZ, R10 ;  /* 0x000000ffff073224 */ /* 0x000fe200078e000a */
[----:B0-----:R-:W-:-:S06]  /*f5f0*/  PRMT R22, RZ, 0x7610, R22 ;  /* 0x00007610ff167816 */ /* 0x001fcc0000000016 */
[----:B------:R0:W3:Y:S02]  /*f600*/  @P3 LDG.E.U16 R22, desc[UR24][R6.64] ;  /* 0x0000001806163981 */ /* 0x0000e4000c1e1500 */
[----:B0-----:R-:W-:-:S05]  /*f610*/  IMAD R6, R79, UR7, RZ ;  /* 0x000000074f067c24 */ /* 0x001fca000f8e02ff */
[----:B------:R-:W-:-:S04]  /*f620*/  LEA R9, P0, R6, R5, 0x1 ;  /* 0x0000000506097211 */ /* 0x000fc800078008ff */
[----:B------:R-:W-:Y:S01]  /*f630*/  LEA.HI.X.SX32 R10, R6, R4, 0x1, P0 ;  /* 0x00000004060a7211 */ /* 0x000fe200000f0eff */
[----:B------:R0:W-:Y:S01]  /*f640*/  STL [R1+0x3f4], R9 ;  /* 0x0003f40901007387 */ /* 0x0001e20000100800 */
[----:B------:R-:W-:Y:S01]  /*f650*/  PRMT R21, RZ, 0x7610, R21 ;  /* 0x00007610ff157816 */ /* 0x000fe20000000015 */
[----:B------:R-:W-:Y:S02]  /*f660*/  @P3 IMAD.MOV.U32 R6, RZ, RZ, R9 ;  /* 0x000000ffff063224 */ /* 0x000fe400078e0009 */
[----:B------:R1:W-:Y:S01]  /*f670*/  STL [R1+0x3f0], R10 ;  /* 0x0003f00a01007387 */ /* 0x0003e20000100800 */
[----:B------:R-:W-:-:S03]  /*f680*/  @P3 IMAD.MOV.U32 R7, RZ, RZ, R10 ;  /* 0x000000ffff073224 */ /* 0x000fc600078e000a */
[----:B------:R-:W3:Y:S04]  /*f690*/  LDL.LU R63, [R1+0x230] ;  /* 0x00023000013f7983 */ /* 0x000ee80000300800 */
[----:B------:R0:W3:Y:S02]  /*f6a0*/  @P3 LDG.E.U16 R21, desc[UR24][R6.64] ;  /* 0x0000001806153981 */ /* 0x0000e4000c1e1500 */
[----:B0-----:R-:W-:-:S05]  /*f6b0*/  IMAD R6, R78, UR7, RZ ;  /* 0x000000074e067c24 */ /* 0x001fca000f8e02ff */
[----:B------:R-:W-:-:S04]  /*f6c0*/  LEA R9, P0, R6, R5, 0x1 ;  /* 0x0000000506097211 */ /* 0x000fc800078008ff */
[----:B-1----:R-:W-:Y:S01]  /*f6d0*/  LEA.HI.X.SX32 R10, R6, R4, 0x1, P0 ;  /* 0x00000004060a7211 */ /* 0x002fe200000f0eff */
[----:B------:R0:W-:Y:S01]  /*f6e0*/  STL [R1+0x424], R9 ;  /* 0x0004240901007387 */ /* 0x0001e20000100800 */
[----:B------:R-:W-:Y:S01]  /*f6f0*/  PRMT R20, RZ, 0x7610, R20 ;  /* 0x00007610ff147816 */ /* 0x000fe20000000014 */
[----:B------:R-:W-:Y:S02]  /*f700*/  @P3 IMAD.MOV.U32 R6, RZ, RZ, R9 ;  /* 0x000000ffff063224 */ /* 0x000fe400078e0009 */
[----:B------:R1:W-:Y:S01]  /*f710*/  STL [R1+0x420], R10 ;  /* 0x0004200a01007387 */ /* 0x0003e20000100800 */
[----:B------:R-:W-:-:S03]  /*f720*/  @P3 IMAD.MOV.U32 R7, RZ, RZ, R10 ;  /* 0x000000ffff073224 */ /* 0x000fc600078e000a */
[----:B------:R-:W4:Y:S04]  /*f730*/  LDL.LU R68, [R1+0x130] ;  /* 0x0001300001447983 */ /* 0x000f280000300800 */
[----:B------:R0:W4:Y:S04]  /*f740*/  @P3 LDG.E.U16 R20, desc[UR24][R6.64] ;  /* 0x0000001806143981 */ /* 0x000128000c1e1500 */
[----:B------:R-:W4:Y:S01]  /*f750*/  LDL.LU R77, [R1+0x238] ;  /* 0x00023800014d7983 */ /* 0x000f220000300800 */
[----:B0-----:R-:W-:-:S05]  /*f760*/  IMAD R6, R72, UR7, RZ ;  /* 0x0000000748067c24 */ /* 0x001fca000f8e02ff */
[----:B------:R-:W-:-:S04]  /*f770*/  LEA R9, P0, R6, R5, 0x1 ;  /* 0x0000000506097211 */ /* 0x000fc800078008ff */
[----:B-1----:R-:W-:Y:S01]  /*f780*/  LEA.HI.X.SX32 R10, R6, R4, 0x1, P0 ;  /* 0x00000004060a7211 */ /* 0x002fe200000f0eff */
[----:B------:R-:W-:Y:S01]  /*f790*/  @P3 IMAD.MOV.U32 R6, RZ, RZ, R9 ;  /* 0x000000ffff063224 */ /* 0x000fe200078e0009 */
[----:B------:R-:W-:-:S03]  /*f7a0*/  PRMT R17, RZ, 0x7610, R17 ;  /* 0x00007610ff117816 */ /* 0x000fc60000000011 */
[----:B------:R-:W-:Y:S01]  /*f7b0*/  @P3 IMAD.MOV.U32 R7, RZ, RZ, R10 ;  /* 0x000000ffff073224 */ /* 0x000fe200078e000a */
[----:B------:R-:W-:Y:S04]  /*f7c0*/  STL [R1+0x44c], R9 ;  /* 0x00044c0901007387 */ /* 0x000fe80000100800 */
[----:B------:R2:W4:Y:S04]  /*f7d0*/  @P3 LDG.E.U16 R17, desc[UR24][R6.64] ;  /* 0x0000001806113981 */ /* 0x000528000c1e1500 */
[----:B------:R-:W-:Y:S01]  /*f7e0*/  STL [R1+0x448], R10 ;  /* 0x0004480a01007387 */ /* 0x000fe20000100800 */
[----:B--2---:R-:W-:-:S03]  /*f7f0*/  IMAD R6, R83, UR7, RZ ;  /* 0x0000000753067c24 */ /* 0x004fc6000f8e02ff */
[----:B------:R-:W2:Y:S04]  /*f800*/  LDL.LU R83, [R1+0x234] ;  /* 0x0002340001537983 */ /* 0x000ea80000300800 */
[----:B------:R-:W-:Y:S04]  /*f810*/  STS.U16 [R8+UR8+0x1980], R25 ;  /* 0x0019801908007988 */ /* 0x000fe80008000408 */
[----:B------:R-:W-:Y:S04]  /*f820*/  STS.U16 [R8+UR8+0x1d80], R24 ;  /* 0x001d801808007988 */ /* 0x000fe80008000408 */
[----:B------:R-:W-:Y:S01]  /*f830*/  STS.U16 [R8+UR8+0x2180], R27 ;  /* 0x0021801b08007988 */ /* 0x000fe20008000408 */
[----:B------:R-:W-:-:S03]  /*f840*/  LEA R7, P0, R6, R5, 0x1 ;  /* 0x0000000506077211 */ /* 0x000fc600078008ff */
[----:B------:R-:W-:Y:S04]  /*f850*/  STS.U16 [R8+UR8+0x2580], R26 ;  /* 0x0025801a08007988 */ /* 0x000fe80008000408 */
[----:B------:R-:W-:Y:S04]  /*f860*/  STS.U16 [R8+UR8+0x2980], R29 ;  /* 0x0029801d08007988 */ /* 0x000fe80008000408 */
[----:B------:R-:W-:Y:S04]  /*f870*/  STS.U16 [R8+UR8+0x2d80], R28 ;  /* 0x002d801c08007988 */ /* 0x000fe80008000408 */
[----:B------:R-:W-:Y:S04]  /*f880*/  STS.U16 [R8+UR8+0x3180], R31 ;  /* 0x0031801f08007988 */ /* 0x000fe80008000408 */
[----:B------:R-:W-:Y:S04]  /*f890*/  STS.U16 [R8+UR8+0x3580], R30 ;  /* 0x0035801e08007988 */ /* 0x000fe80008000408 */
[----:B------:R-:W-:Y:S04]  /*f8a0*/  STS.U16 [R8+UR8+0x3980], R33 ;  /* 0x0039802108007988 */ /* 0x000fe80008000408 */
[----:B------:R0:W-:Y:S01]  /*f8b0*/  STS.U16 [R8+UR8+0x3d80], R32 ;  /* 0x003d802008007988 */ /* 0x0001e20008000408 */
[----:B------:R-:W-:-:S03]  /*f8c0*/  PRMT R14, RZ, 0x7610, R14 ;  /* 0x00007610ff0e7816 */ /* 0x000fc6000000000e */
[----:B------:R1:W-:Y:S01]  /*f8d0*/  STL [R1+0xe8], R7 ;  /* 0x0000e80701007387 */ /* 0x0003e20000100800 */
[----:B0-----:R-:W-:Y:S01]  /*f8e0*/  LEA.HI.X.SX32 R8, R6, R4, 0x1, P0 ;  /* 0x0000000406087211 */ /* 0x001fe200000f0eff */
[----:B------:R-:W-:-:S04]  /*f8f0*/  @P3 IMAD.MOV.U32 R6, RZ, RZ, R7 ;  /* 0x000000ffff063224 */ /* 0x000fc800078e0007 */
[----:B-1----:R-:W-:-:S05]  /*f900*/  @P3 IMAD.MOV.U32 R7, RZ, RZ, R8 ;  /* 0x000000ffff073224 */ /* 0x002fca00078e0008 */
[----:B------:R3:W2:Y:S02]  /*f910*/  @P3 LDG.E.U16 R14, desc[UR24][R6.64] ;  /* 0x00000018060e3981 */ /* 0x0006a4000c1e1500 */
[----:B---3--:R-:W-:Y:S02]  /*f920*/  IMAD R6, R63, UR7, RZ ;  /* 0x000000073f067c24 */ /* 0x008fe4000f8e02ff */
[----:B------:R0:W-:Y:S03]  /*f930*/  STL [R1+0xe4], R8 ;  /* 0x0000e40801007387 */ /* 0x0001e60000100800 */
[C---:B------:R-:W-:Y:S02]  /*f940*/  LEA R7, P0, R6.reuse, R5, 0x1 ;  /* 0x0000000506077211 */ /* 0x040fe400078008ff */
[----:B------:R-:W-:Y:S02]  /*f950*/  PRMT R13, RZ, 0x7610, R13 ;  /* 0x00007610ff0d7816 */ /* 0x000fe4000000000d */
[----:B0-----:R-:W-:Y:S01]  /*f960*/  LEA.HI.X.SX32 R8, R6, R4, 0x1, P0 ;  /* 0x0000000406087211 */ /* 0x001fe200000f0eff */
[----:B------:R0:W-:Y:S01]  /*f970*/  STL [R1+0x128], R7 ;  /* 0x0001280701007387 */ /* 0x0001e20000100800 */
[----:B------:R-:W-:-:S03]  /*f980*/  @P3 IMAD.MOV.U32 R6, RZ, RZ, R7 ;  /* 0x000000ffff063224 */ /* 0x000fc600078e0007 */
[----:B0-----:R-:W-:-:S05]  /*f990*/  @P3 IMAD.MOV.U32 R7, RZ, RZ, R8 ;  /* 0x000000ffff073224 */ /* 0x001fca00078e0008 */
[----:B------:R4:W3:Y:S02]  /*f9a0*/  @P3 LDG.E.U16 R13, desc[UR24][R6.64] ;  /* 0x00000018060d3981 */ /* 0x0008e4000c1e1500 */
[----:B----4-:R-:W-:Y:S02]  /*f9b0*/  IMAD R6, R68, UR7, RZ ;  /* 0x0000000744067c24 */ /* 0x010fe4000f8e02ff */
[----:B------:R0:W-:Y:S03]  /*f9c0*/  STL [R1+0x124], R8 ;  /* 0x0001240801007387 */ /* 0x0001e60000100800 */
[----:B------:R-:W-:-:S04]  /*f9d0*/  LEA R7, P0, R6, R5, 0x1 ;  /* 0x0000000506077211 */ /* 0x000fc800078008ff */
[----:B0-----:R-:W-:Y:S01]  /*f9e0*/  LEA.HI.X.SX32 R8, R6, R4, 0x1, P0 ;  /* 0x0000000406087211 */ /* 0x001fe200000f0eff */
[----:B------:R-:W-:Y:S01]  /*f9f0*/  STL [R1+0x168], R7 ;  /* 0x0001680701007387 */ /* 0x000fe20000100800 */
[----:B------:R-:W-:-:S03]  /*fa00*/  PRMT R6, RZ, 0x7610, R6 ;  /* 0x00007610ff067816 */ /* 0x000fc60000000006 */
[----:B------:R0:W-:Y:S01]  /*fa10*/  STL [R1+0x164], R8 ;  /* 0x0001640801007387 */ /* 0x0001e20000100800 */
[----:B------:R-:W-:Y:S02]  /*fa20*/  @P3 IMAD.MOV.U32 R9, RZ, RZ, R8 ;  /* 0x000000ffff093224 */ /* 0x000fe400078e0008 */
[----:B0-----:R-:W-:Y:S02]  /*fa30*/  @P3 IMAD.MOV.U32 R8, RZ, RZ, R7 ;  /* 0x000000ffff083224 */ /* 0x001fe400078e0007 */
[----:B------:R-:W-:-:S03]  /*fa40*/  IMAD R7, R77, UR7, RZ ;  /* 0x000000074d077c24 */ /* 0x000fc6000f8e02ff */
[----:B------:R0:W4:Y:S02]  /*fa50*/  @P3 LDG.E.U16 R6, desc[UR24][R8.64] ;  /* 0x0000001808063981 */ /* 0x000124000c1e1500 */
[----:B0-----:R-:W-:-:S04]  /*fa60*/  LEA R9, P0, R7, R5, 0x1 ;  /* 0x0000000507097211 */ /* 0x001fc800078008ff */
[----:B------:R-:W-:Y:S01]  /*fa70*/  LEA.HI.X.SX32 R10, R7, R4, 0x1, P0 ;  /* 0x00000004070a7211 */ /* 0x000fe200000f0eff */
[----:B------:R-:W-:Y:S01]  /*fa80*/  STL [R1+0x1b0], R9 ;  /* 0x0001b00901007387 */ /* 0x000fe20000100800 */
[----:B------:R-:W-:-:S03]  /*fa90*/  PRMT R8, RZ, 0x7610, R8 ;  /* 0x00007610ff087816 */ /* 0x000fc60000000008 */
[----:B------:R0:W-:Y:S01]  /*faa0*/  STL [R1+0x1ac], R10 ;  /* 0x0001ac0a01007387 */ /* 0x0001e20000100800 */
[----:B------:R-:W-:Y:S02]  /*fab0*/  @P3 IMAD.MOV.U32 R11, RZ, RZ, R10 ;  /* 0x000000ffff0b3224 */ /* 0x000fe400078e000a */
[----:B0-----:R-:W-:-:S05]  /*fac0*/  @P3 IMAD.MOV.U32 R10, RZ, RZ, R9 ;  /* 0x000000ffff0a3224 */ /* 0x001fca00078e0009 */
[----:B------:R0:W3:Y:S01]  /*fad0*/  @P3 LDG.E.U16 R8, desc[UR24][R10.64] ;  /* 0x000000180a083981 */ /* 0x0000e2000c1e1500 */
[----:B--2---:R-:W-:-:S05]  /*fae0*/  IMAD R7, R83, UR7, RZ ;  /* 0x0000000753077c24 */ /* 0x004fca000f8e02ff */
[----:B------:R-:W-:-:S04]  /*faf0*/  LEA R9, P0, R7, R5, 0x1 ;  /* 0x0000000507097211 */ /* 0x000fc800078008ff */
[----:B0-----:R-:W-:Y:S01]  /*fb00*/  LEA.HI.X.SX32 R10, R7, R4, 0x1, P0 ;  /* 0x00000004070a7211 */ /* 0x001fe200000f0eff */
[----:B------:R-:W-:Y:S04]  /*fb10*/  STL [R1+0x1f0], R9 ;  /* 0x0001f00901007387 */ /* 0x000fe80000100800 */
[----:B------:R0:W-:Y:S01]  /*fb20*/  STL [R1+0x1ec], R10 ;  /* 0x0001ec0a01007387 */ /* 0x0001e20000100800 */
[----:B------:R-:W-:-:S03]  /*fb30*/  @P3 IMAD.MOV.U32 R11, RZ, RZ, R10 ;  /* 0x000000ffff0b3224 */ /* 0x000fc600078e000a */
[----:B------:R-:W2:Y:S01]  /*fb40*/  LDL.LU R77, [R1+0x2b8] ;  /* 0x0002b800014d7983 */ /* 0x000ea20000300800 */
[----:B0-----:R-:W-:Y:S02]  /*fb50*/  @P3 IMAD.MOV.U32 R10, RZ, RZ, R9 ;  /* 0x000000ffff0a3224 */ /* 0x001fe400078e0009 */
[----:B------:R-:W-:-:S05]  /*fb60*/  IMAD R9, R93, UR7, RZ ;  /* 0x000000075d097c24 */ /* 0x000fca000f8e02ff */
[----:B------:R-:W-:-:S04]  /*fb70*/  LEA R19, P0, R9, R5, 0x1 ;  /* 0x0000000509137211 */ /* 0x000fc800078008ff */
[----:B------:R-:W-:Y:S01]  /*fb80*/  LEA.HI.X.SX32 R24, R9, R4, 0x1, P0 ;  /* 0x0000000409187211 */ /* 0x000fe200000f0eff */
[----:B------:R-:W-:Y:S04]  /*fb90*/  STL [R1+0x230], R19 ;  /* 0x0002301301007387 */ /* 0x000fe80000100800 */
[----:B------:R0:W-:Y:S01]  /*fba0*/  STL [R1+0x22c], R24 ;  /* 0x00022c1801007387 */ /* 0x0001e20000100800 */
[----:B------:R-:W-:-:S03]  /*fbb0*/  PRMT R7, RZ, 0x7610, R7 ;  /* 0x00007610ff077816 */ /* 0x000fc60000000007 */
[----:B------:R-:W3:Y:S01]  /*fbc0*/  LDL.LU R83, [R1+0x2b4] ;  /* 0x0002b40001537983 */ /* 0x000ee20000300800 */
[----:B------:R-:W-:-:S03]  /*fbd0*/  IMAD R9, R92, UR7, RZ ;  /* 0x000000075c097c24 */ /* 0x000fc6000f8e02ff */
[----:B------:R1:W4:Y:S01]  /*fbe0*/  @P3 LDG.E.U16 R7, desc[UR24][R10.64] ;  /* 0x000000180a073981 */ /* 0x000322000c1e1500 */
[----:B------:R-:W-:Y:S02]  /*fbf0*/  @P3 IMAD.MOV.U32 R25, RZ, RZ, R24 ;  /* 0x000000ffff193224 */ /* 0x000fe400078e0018 */
[----:B0-----:R-:W-:Y:S01]  /*fc00*/  @P3 IMAD.MOV.U32 R24, RZ, RZ, R19 ;  /* 0x000000ffff183224 */ /* 0x001fe200078e0013 */
[----:B-1----:R-:W-:-:S04]  /*fc10*/  LEA R11, P0, R9, R5, 0x1 ;  /* 0x00000005090b7211 */ /* 0x002fc800078008ff */
[----:B------:R-:W-:Y:S01]  /*fc20*/  LEA.HI.X.SX32 R19, R9, R4, 0x1, P0 ;  /* 0x0000000409137211 */ /* 0x000fe200000f0eff */
[----:B------:R0:W-:Y:S04]  /*fc30*/  STL [R1+0x270], R11 ;  /* 0x0002700b01007387 */ /* 0x0001e80000100800 */
[----:B------:R1:W-:Y:S04]  /*fc40*/  STL [R1+0x26c], R19 ;  /* 0x00026c1301007387 */ /* 0x0003e80000100800 */
[----:B------:R-:W4:Y:S01]  /*fc50*/  LDL.LU R68, [R1+0x278] ;  /* 0x0002780001447983 */ /* 0x000f220000300800 */
[----:B------:R-:W-:-:S06]  /*fc60*/  PRMT R10, RZ, 0x7610, R10 ;  /* 0x00007610ff0a7816 */ /* 0x000fcc000000000a */
[----:B------:R0:W4:Y:S02]  /*fc70*/  @P3 LDG.E.U16 R10, desc[UR24][R24.64] ;  /* 0x00000018180a3981 */ /* 0x000124000c1e1500 */
[----:B0-----:R-:W-:Y:S02]  /*fc80*/  @P3 IMAD.MOV.U32 R24, RZ, RZ, R11 ;  /* 0x000000ffff183224 */ /* 0x001fe400078e000b */
[----:B------:R-:W-:Y:S02]  /*fc90*/  IMAD R11, R91, UR7, RZ ;  /* 0x000000075b0b7c24 */ /* 0x000fe4000f8e02ff */
[----:B------:R-:W-:-:S03]  /*fca0*/  @P3 IMAD.MOV.U32 R25, RZ, RZ, R19 ;  /* 0x000000ffff193224 */ /* 0x000fc600078e0013 */
[----:B-1----:R-:W-:-:S04]  /*fcb0*/  LEA R19, P0, R11, R5, 0x1 ;  /* 0x000000050b137211 */ /* 0x002fc800078008ff */
[----:B------:R-:W-:Y:S01]  /*fcc0*/  LEA.HI.X.SX32 R26, R11, R4, 0x1, P0 ;  /* 0x000000040b1a7211 */ /* 0x000fe200000f0eff */
[----:B------:R-:W-:Y:S04]  /*fcd0*/  STL [R1+0x2b0], R19 ;  /* 0x0002b01301007387 */ /* 0x000fe80000100800 */
[----:B------:R-:W-:Y:S04]  /*fce0*/  STL [R1+0x2ac], R26 ;  /* 0x0002ac1a01007387 */ /* 0x000fe80000100800 */
[----:B------:R-:W4:Y:S01]  /*fcf0*/  LDL.LU R63, [R1+0x274] ;  /* 0x00027400013f7983 */ /* 0x000f220000300800 */
[----:B------:R-:W-:-:S05]  /*fd00*/  LOP3.LUT R15, R3, 0x40, RZ, 0x3c, !PT ;  /* 0x00000040030f7812 */ /* 0x000fca00078e3cff */
[----:B------:R-:W-:Y:S04]  /*fd10*/  STS.U16 [R15+UR8+0x200], R34 ;  /* 0x000200220f007988 */ /* 0x000fe80008000408 */
[----:B------:R-:W-:Y:S04]  /*fd20*/  STS.U16 [R15+UR8+0x600], R36 ;  /* 0x000600240f007988 */ /* 0x000fe80008000408 */
[----:B------:R-:W-:Y:S04]  /*fd30*/  STS.U16 [R15+UR8+0xa00], R35 ;  /* 0x000a00230f007988 */ /* 0x000fe80008000408 */
[----:B------:R-:W-:Y:S04]  /*fd40*/  STS.U16 [R15+UR8+0xe00], R38 ;  /* 0x000e00260f007988 */ /* 0x000fe80008000408 */
[----:B------:R-:W-:Y:S04]  /*fd50*/  STS.U16 [R15+UR8+0x1200], R37 ;  /* 0x001200250f007988 */ /* 0x000fe80008000408 */
[----:B------:R-:W-:Y:S04]  /*fd60*/  STS.U16 [R15+UR8+0x1600], R40 ;  /* 0x001600280f007988 */ /* 0x000fe80008000408 */
[----:B------:R-:W-:Y:S04]  /*fd70*/  STS.U16 [R15+UR8+0x1a00], R39 ;  /* 0x001a00270f007988 */ /* 0x000fe80008000408 */
[----:B------:R-:W-:Y:S01]  /*fd80*/  STS.U16 [R15+UR8+0x1e00], R42 ;  /* 0x001e002a0f007988 */ /* 0x000fe20008000408 */
[----:B------:R-:W-:-:S03]  /*fd90*/  PRMT R9, RZ, 0x7610, R9 ;  /* 0x00007610ff097816 */ /* 0x000fc60000000009 */
        /* <DEDUP_REMOVED lines=8> */
[----:B------:R0:W-:Y:S04]  /*fe20*/  STS.U16 [R15+UR8+0x3e00], R49 ;  /* 0x003e00310f007988 */ /* 0x0001e80008000408 */
[----:B------:R1:W4:Y:S02]  /*fe30*/  @P3 LDG.E.U16 R9, desc[UR24][R24.64] ;  /* 0x0000001818093981 */ /* 0x000324000c1e1500 */
[----:B-1----:R-:W-:-:S02]  /*fe40*/  @P3 IMAD.MOV.U32 R24, RZ, RZ, R19 ;  /* 0x000000ffff183224 */ /* 0x002fc400078e0013 */
[----:B------:R-:W-:-:S05]  /*fe50*/  @P3 IMAD.MOV.U32 R25, RZ, RZ, R26 ;  /* 0x000000ffff193224 */ /* 0x000fca00078e001a */
[----:B------:R1:W4:Y:S01]  /*fe60*/  @P3 LDG.E.U16 R12, desc[UR24][R24.64] ;  /* 0x00000018180c3981 */ /* 0x000322000c1e1500 */
[----:B--2---:R-:W-:-:S03]  /*fe70*/  IMAD R11, R77, UR7, RZ ;  /* 0x000000074d0b7c24 */ /* 0x004fc6000f8e02ff */
[----:B------:R-:W2:Y:S02]  /*fe80*/  LDL.LU R77, [R1+0xc] ;  /* 0x00000c00014d7983 */ /* 0x000ea40000300800 */
[----:B0-----:R-:W-:-:S04]  /*fe90*/  LEA R15, P0, R11, R5, 0x1 ;  /* 0x000000050b0f7211 */ /* 0x001fc800078008ff */
[----:B------:R-:W-:Y:S01]  /*fea0*/  LEA.HI.X.SX32 R19, R11, R4, 0x1, P0 ;  /* 0x000000040b137211 */ /* 0x000fe200000f0eff */
[----:B------:R3:W-:Y:S01]  /*feb0*/  STL [R1+0x2f0], R15 ;  /* 0x0002f00f01007387 */ /* 0x0007e20000100800 */
[----:B-1----:R-:W-:-:S03]  /*fec0*/  @P3 IMAD.MOV.U32 R24, RZ, RZ, R15 ;  /* 0x000000ffff183224 */ /* 0x002fc600078e000f */
[----:B------:R0:W-:Y:S01]  /*fed0*/  STL [R1+0x2ec], R19 ;  /* 0x0002ec1301007387 */ /* 0x0001e20000100800 */
[----:B------:R-:W-:Y:S01]  /*fee0*/  PRMT R11, RZ, 0x7610, R11 ;  /* 0x00007610ff0b7816 */ /* 0x000fe2000000000b */
[----:B------:R-:W-:-:S05]  /*fef0*/  @P3 IMAD.MOV.U32 R25, RZ, RZ, R19 ;  /* 0x000000ffff193224 */ /* 0x000fca00078e0013 */
[----:B------:R1:W2:Y:S01]  /*ff00*/  @P3 LDG.E.U16 R11, desc[UR24][R24.64] ;  /* 0x00000018180b3981 */ /* 0x0002a2000c1e1500 */
[----:B---3--:R-:W-:-:S03]  /*ff10*/  IMAD R15, R83, UR7, RZ ;  /* 0x00000007530f7c24 */ /* 0x008fc6000f8e02ff */
[----:B------:R-:W3:Y:S02]  /*ff20*/  LDL.LU R83, [R1+0x8] ;  /* 0x0000080001537983 */ /* 0x000ee40000300800 */
[----:B0-----:R-:W-:-:S04]  /*ff30*/  LEA R19, P0, R15, R5, 0x1 ;  /* 0x000000050f137211 */ /* 0x001fc800078008ff */
[----:B-1----:R-:W-:Y:S01]  /*ff40*/  LEA.HI.X.SX32 R24, R15, R4, 0x1, P0 ;  /* 0x000000040f187211 */ /* 0x002fe200000f0eff */
[----:B------:R-:W-:Y:S04]  /*ff50*/  STL [R1+0x330], R19 ;  /* 0x0003301301007387 */ /* 0x000fe80000100800 */
[----:B------:R0:W-:Y:S01]  /*ff60*/  STL [R1+0x32c], R24 ;  /* 0x00032c1801007387 */ /* 0x0001e20000100800 */
[----:B----4-:R-:W-:-:S03]  /*ff70*/  IMAD R15, R68, UR7, RZ ;  /* 0x00000007440f7c24 */ /* 0x010fc6000f8e02ff */
[----:B------:R-:W4:Y:S01]  /*ff80*/  LDL.LU R68, [R1+0x4] ;  /* 0x0000040001447983 */ /* 0x000f220000300800 */
[----:B------:R-:W-:Y:S01]  /*ff90*/  PRMT R16, RZ, 0x7610, R16 ;  /* 0x00007610ff107816 */ /* 0x000fe20000000010 */
[----:B------:R-:W-:Y:S02]  /*ffa0*/  @P3 IMAD.MOV.U32 R25, RZ, RZ, R24 ;  /* 0x000000ffff193224 */ /* 0x000fe400078e0018 */
[----:B0-----:R-:W-:Y:S01]  /*ffb0*/  @P3 IMAD.MOV.U32 R24, RZ, RZ, R19 ;  /* 0x000000ffff183224 */ /* 0x001fe200078e0013 */
[----:B------:R-:W-:-:S04]  /*ffc0*/  LEA R19, P0, R15, R5, 0x1 ;  /* 0x000000050f137211 */ /* 0x000fc800078008ff */
[----:B------:R0:W4:Y:S04]  /*ffd0*/  @P3 LDG.E.U16 R16, desc[UR24][R24.64] ;  /* 0x0000001818103981 */ /* 0x000128000c1e1500 */
[----:B------:R-:W-:Y:S01]  /*ffe0*/  STL [R1+0x36c], R19 ;  /* 0x00036c1301007387 */ /* 0x000fe20000100800 */
[----:B0-----:R-:W-:Y:S02]  /*fff0*/  LEA.HI.X.SX32 R24, R15, R4, 0x1, P0 ;  /* 0x000000040f187211 */ /* 0x001fe400000f0eff */
[----:B------:R-:W-:-:S03]  /*10000*/  PRMT R15, RZ, 0x7610, R15 ;  /* 0x00007610ff0f7816 */ /* 0x000fc6000000000f */
[----:B------:R0:W-:Y:S01]  /*10010*/  STL [R1+0x368], R24 ;  /* 0x0003681801007387 */ /* 0x0001e20000100800 */
[----:B------:R-:W-:Y:S02]  /*10020*/  @P3 IMAD.MOV.U32 R25, RZ, RZ, R24 ;  /* 0x000000ffff193224 */ /* 0x000fe400078e0018 */
[----:B0-----:R-:W-:Y:S02]  /*10030*/  @P3 IMAD.MOV.U32 R24, RZ, RZ, R19 ;  /* 0x000000ffff183224 */ /* 0x001fe400078e0013 */
[----:B------:R-:W-:-:S03]  /*10040*/  IMAD R19, R63, UR7, RZ ;  /* 0x000000073f137c24 */ /* 0x000fc6000f8e02ff */
[----:B------:R0:W4:Y:S02]  /*10050*/  @P3 LDG.E.U16 R15, desc[UR24][R24.64] ;  /* 0x00000018180f3981 */ /* 0x000124000c1e1500 */
[----:B0-----:R-:W-:-:S04]  /*10060*/  LEA R24, P0, R19, R5, 0x1 ;  /* 0x0000000513187211 */ /* 0x001fc800078008ff */
[----:B------:R-:W-:Y:S02]  /*10070*/  LEA.HI.X.SX32 R25, R19, R4, 0x1, P0 ;  /* 0x0000000413197211 */ /* 0x000fe400000f0eff */
[----:B------:R-:W-:Y:S01]  /*10080*/  PRMT R19, RZ, 0x7610, R19 ;  /* 0x00007610ff137816 */ /* 0x000fe20000000013 */
[----:B------:R-:W-:Y:S01]  /*10090*/  STL [R1+0x39c], R24 ;  /* 0x00039c1801007387 */ /* 0x000fe20000100800 */
[----:B------:R-:W-:-:S04]  /*100a0*/  LOP3.LUT R26, R3, 0x50, RZ, 0x3c, !PT ;  /* 0x00000050031a7812 */ /* 0x000fc800078e3cff */
[----:B------:R2:W4:Y:S04]  /*100b0*/  @P3 LDG.E.U16 R19, desc[UR24][R24.64] ;  /* 0x0000001818133981 */ /* 0x000528000c1e1500 */
[----:B------:R-:W-:Y:S04]  /*100c0*/  STS.U16 [R26+UR8+0x280], R53 ;  /* 0x000280351a007988 */ /* 0x000fe80008000408 */
[----:B------:R-:W-:Y:S04]  /*100d0*/  STS.U16 [R26+UR8+0x680], R52 ;  /* 0x000680341a007988 */ /* 0x000fe80008000408 */
[----:B------:R-:W-:Y:S04]  /*100e0*/  STL [R1+0x398], R25 ;  /* 0x0003981901007387 */ /* 0x000fe80000100800 */
[----:B------:R-:W-:Y:S04]  /*100f0*/  STS.U16 [R26+UR8+0xa80], R59 ;  /* 0x000a803b1a007988 */ /* 0x000fe80008000408 */
[----:B------:R-:W-:Y:S04]  /*10100*/  STS.U16 [R26+UR8+0xe80], R57 ;  /* 0x000e80391a007988 */ /* 0x000fe80008000408 */
[----:B------:R-:W-:Y:S04]  /*10110*/  STS.U16 [R26+UR8+0x1280], R58 ;  /* 0x0012803a1a007988 */ /* 0x000fe80008000408 */
[----:B------:R-:W-:Y:S04]  /*10120*/  STS.U16 [R26+UR8+0x1680], R55 ;  /* 0x001680371a007988 */ /* 0x000fe80008000408 */
[----:B------:R-:W-:Y:S04]  /*10130*/  STS.U16 [R26+UR8+0x1a80], R56 ;  /* 0x001a80381a007988 */ /* 0x000fe80008000408 */
[----:B------:R-:W-:Y:S04]  /*10140*/  STS.U16 [R26+UR8+0x1e80], R51 ;  /* 0x001e80331a007988 */ /* 0x000fe80008000408 */
[----:B------:R-:W-:Y:S04]  /*10150*/  STS.U16 [R26+UR8+0x2280], R54 ;  /* 0x002280361a007988 */ /* 0x000fe80008000408 */
[----:B------:R0:W-:Y:S02]  /*10160*/  STS.U16 [R26+UR8+0x2680], R18 ;  /* 0x002680121a007988 */ /* 0x0001e40008000408 */
[----:B0-----:R-:W-:-:S02]  /*10170*/  PRMT R18, RZ, 0x7610, R18 ;  /* 0x00007610ff127816 */ /* 0x001fc40000000012 */
[----:B------:R-:W-:Y:S04]  /*10180*/  STS.U16 [R26+UR8+0x2a80], R50 ;  /* 0x002a80321a007988 */ /* 0x000fe80008000408 */
[----:B------:R0:W-:Y:S02]  /*10190*/  STS.U16 [R26+UR8+0x2e80], R23 ;  /* 0x002e80171a007988 */ /* 0x0001e40008000408 */
[----:B0-----:R-:W-:Y:S01]  /*101a0*/  PRMT R23, RZ, 0x7610, R23 ;  /* 0x00007610ff177816 */ /* 0x001fe20000000017 */
[----:B--2---:R-:W-:-:S05]  /*101b0*/  IMAD R24, R77, UR7, RZ ;  /* 0x000000074d187c24 */ /* 0x004fca000f8e02ff */
[----:B------:R-:W-:-:S04]  /*101c0*/  LEA R25, P0, R24, R5, 0x1 ;  /* 0x0000000518197211 */ /* 0x000fc800078008ff */
[----:B------:R-:W-:Y:S01]  /*101d0*/  LEA.HI.X.SX32 R27, R24, R4, 0x1, P0 ;  /* 0x00000004181b7211 */ /* 0x000fe200000f0eff */
[----:B------:R0:W-:Y:S01]  /*101e0*/  STL [R1+0x3cc], R25 ;  /* 0x0003cc1901007387 */ /* 0x0001e20000100800 */
[----:B------:R-:W-:-:S03]  /*101f0*/  @P3 IMAD.MOV.U32 R24, RZ, RZ, R25 ;  /* 0x000000ffff183224 */ /* 0x000fc600078e0019 */
[----:B------:R1:W-:Y:S04]  /*10200*/  STL [R1+0x3c8], R27 ;  /* 0x0003c81b01007387 */ /* 0x0003e80000100800 */
[----:B------:R-:W2:Y:S01]  /*10210*/  LDL.LU R77, [R1+0x2f8] ;  /* 0x0002f800014d7983 */ /* 0x000ea20000300800 */
[----:B0-----:R-:W-:-:S05]  /*10220*/  @P3 IMAD.MOV.U32 R25, RZ, RZ, R27 ;  /* 0x000000ffff193224 */ /* 0x001fca00078e001b */
[----:B------:R3:W2:Y:S02]  /*10230*/  @P3 LDG.E.U16 R18, desc[UR24][R24.64] ;  /* 0x0000001818123981 */ /* 0x0006a4000c1e1500 */
[----:B---3--:R-:W-:-:S05]  /*10240*/  IMAD R24, R83, UR7, RZ ;  /* 0x0000000753187c24 */ /* 0x008fca000f8e02ff */
[----:B------:R-:W-:-:S04]  /*10250*/  LEA R25, P0, R24, R5, 0x1 ;  /* 0x0000000518197211 */ /* 0x000fc800078008ff */
[----:B-1----:R-:W-:Y:S01]  /*10260*/  LEA.HI.X.SX32 R27, R24, R4, 0x1, P0 ;  /* 0x00000004181b7211 */ /* 0x002fe200000f0eff */
[----:B------:R0:W-:Y:S01]  /*10270*/  STL [R1+0x3fc], R25 ;  /* 0x0003fc1901007387 */ /* 0x0001e20000100800 */
[----:B------:R-:W-:-:S03]  /*10280*/  @P3 IMAD.MOV.U32 R24, RZ, RZ, R25 ;  /* 0x000000ffff183224 */ /* 0x000fc600078e0019 */
[----:B------:R1:W-:Y:S04]  /*10290*/  STL [R1+0x3f8], R27 ;  /* 0x0003f81b01007387 */ /* 0x0003e80000100800 */
[----:B------:R-:W3:Y:S01]  /*102a0*/  LDL.LU R83, [R1+0x334] ;  /* 0x0003340001537983 */ /* 0x000ee20000300800 */
[----:B0-----:R-:W-:-:S05]  /*102b0*/  @P3 IMAD.MOV.U32 R25, RZ, RZ, R27 ;  /* 0x000000ffff193224 */ /* 0x001fca00078e001b */
[----:B------:R4:W3:Y:S02]  /*102c0*/  @P3 LDG.E.U16 R23, desc[UR24][R24.64] ;  /* 0x0000001818173981 */ /* 0x0008e4000c1e1500 */
[----:B----4-:R-:W-:-:S05]  /*102d0*/  IMAD R24, R68, UR7, RZ ;  /* 0x0000000744187c24 */ /* 0x010fca000f8e02ff */
[----:B------:R-:W-:-:S04]  /*102e0*/  LEA R25, P0, R24, R5, 0x1 ;  /* 0x0000000518197211 */ /* 0x000fc800078008ff */
[----:B-1----:R-:W-:Y:S01]  /*102f0*/  LEA.HI.X.SX32 R27, R24, R4, 0x1, P0 ;  /* 0x00000004181b7211 */ /* 0x002fe200000f0eff */
[----:B------:R0:W-:Y:S04]  /*10300*/  STL [R1+0x42c], R25 ;  /* 0x00042c1901007387 */ /* 0x0001e80000100800 */
[----:B------:R-:W-:Y:S04]  /*10310*/  STL [R1+0x428], R27 ;  /* 0x0004281b01007387 */ /* 0x000fe80000100800 */
[----:B------:R-:W4:Y:S04]  /*10320*/  LDL.LU R63, [R1+0x338] ;  /* 0x00033800013f7983 */ /* 0x000f280000300800 */
[----:B------:R-:W4:Y:S04]  /*10330*/  LDL.LU R68, [R1+0x3a4] ;  /* 0x0003a40001447983 */ /* 0x000f280000300800 */
[----:B------:R-:W-:Y:S04]  /*10340*/  STS.U16 [R26+UR8+0x3280], R22 ;  /* 0x003280161a007988 */ /* 0x000fe80008000408 */
[----:B------:R1:W-:Y:S04]  /*10350*/  STS.U16 [R26+UR8+0x3680], R21 ;  /* 0x003680151a007988 */ /* 0x0003e80008000408 */
[----:B------:R-:W-:Y:S01]  /*10360*/  STS.U16 [R26+UR8+0x3a80], R20 ;  /* 0x003a80141a007988 */ /* 0x000fe20008000408 */
[----:B------:R-:W-:-:S03]  /*10370*/  @P3 IMAD.MOV.U32 R24, RZ, RZ, R25 ;  /* 0x000000ffff183224 */ /* 0x000fc600078e0019 */
[----:B------:R1:W-:Y:S01]  /*10380*/  STS.U16 [R26+UR8+0x3e80], R17 ;  /* 0x003e80111a007988 */ /* 0x0003e20008000408 */
[----:B0-----:R-:W-:Y:S01]  /*10390*/  @P3 IMAD.MOV.U32 R25, RZ, RZ, R27 ;  /* 0x000000ffff193224 */ /* 0x001fe200078e001b */
[----:B-1----:R-:W-:-:S06]  /*103a0*/  PRMT R21, RZ, 0x7610, R21 ;  /* 0x00007610ff157816 */ /* 0x002fcc0000000015 */
[----:B------:R0:W4:Y:S01]  /*103b0*/  @P3 LDG.E.U16 R21, desc[UR24][R24.64] ;  /* 0x0000001818153981 */ /* 0x000122000c1e1500 */
[----:B------:R-:W-:-:S05]  /*103c0*/  IMAD R17, R90, UR7, RZ ;  /* 0x000000075a117c24 */ /* 0x000fca000f8e02ff */
[----:B------:R-:W-:-:S04]  /*103d0*/  LEA R22, P0, R17, R5, 0x1 ;  /* 0x0000000511167211 */ /* 0x000fc800078008ff */
[----:B0-----:R-:W-:Y:S01]  /*103e0*/  LEA.HI.X.SX32 R24, R17, R4, 0x1, P0 ;  /* 0x0000000411187211 */ /* 0x001fe200000f0eff */
[----:B------:R-:W-:Y:S01]  /*103f0*/  STL [R1+0x454], R22 ;  /* 0x0004541601007387 */ /* 0x000fe20000100800 */
[----:B------:R-:W-:-:S03]  /*10400*/  LOP3.LUT R20, R3, 0x60, RZ, 0x3c, !PT ;  /* 0x0000006003147812 */ /* 0x000fc600078e3cff */
[----:B------:R0:W-:Y:S01]  /*10410*/  STL [R1+0x450], R24 ;  /* 0x0004501801007387 */ /* 0x0001e20000100800 */
[----:B------:R-:W-:-:S03]  /*10420*/  @P3 IMAD.MOV.U32 R25, RZ, RZ, R24 ;  /* 0x000000ffff193224 */ /* 0x000fc600078e0018 */
[----:B------:R1:W-:Y:S01]  /*10430*/  STS.U16 [R20+UR8+0x300], R14 ;  /* 0x0003000e14007988 */ /* 0x0003e20008000408 */
[----:B0-----:R-:W-:Y:S01]  /*10440*/  @P3 IMAD.MOV.U32 R24, RZ, RZ, R22 ;  /* 0x000000ffff183224 */ /* 0x001fe200078e0016 */
[----:B-1----:R-:W-:Y:S02]  /*10450*/  PRMT R14, RZ, 0x7610, R14 ;  /* 0x00007610ff0e7816 */ /* 0x002fe4000000000e */
[----:B------:R0:W-:Y:S04]  /*10460*/  STS.U16 [R20+UR8+0x700], R13 ;  /* 0x0007000d14007988 */ /* 0x0001e80008000408 */
[----:B------:R1:W4:Y:S04]  /*10470*/  @P3 LDG.E.U16 R14, desc[UR24][R24.64] ;  /* 0x00000018180e3981 */ /* 0x000328000c1e1500 */
[----:B------:R-:W-:Y:S01]  /*10480*/  STS.U16 [R20+UR8+0xb00], R6 ;  /* 0x000b000614007988 */ /* 0x000fe20008000408 */
[----:B0-----:R-:W-:-:S03]  /*10490*/  PRMT R13, RZ, 0x7610, R13 ;  /* 0x00007610ff0d7816 */ /* 0x001fc6000000000d */
[----:B------:R-:W-:Y:S04]  /*104a0*/  STS.U16 [R20+UR8+0xf00], R8 ;  /* 0x000f000814007988 */ /* 0x000fe80008000408 */
[----:B------:R-:W-:Y:S01]  /*104b0*/  STS.U16 [R20+UR8+0x1300], R7 ;  /* 0x0013000714007988 */ /* 0x000fe20008000408 */
[----:B--2---:R-:W-:-:S03]  /*104c0*/  IMAD R17, R77, UR7, RZ ;  /* 0x000000074d117c24 */ /* 0x004fc6000f8e02ff */
[----:B------:R-:W2:Y:S02]  /*104d0*/  LDL.LU R77, [R1+0x3a0] ;  /* 0x0003a000014d7983 */ /* 0x000ea40000300800 */
[----:B------:R-:W-:-:S04]  /*104e0*/  LEA R22, P0, R17, R5, 0x1 ;  /* 0x0000000511167211 */ /* 0x000fc800078008ff */
[----:B-1----:R-:W-:Y:S01]  /*104f0*/  LEA.HI.X.SX32 R24, R17, R4, 0x1, P0 ;  /* 0x0000000411187211 */ /* 0x002fe200000f0eff */
[----:B------:R-:W-:Y:S04]  /*10500*/  STL [R1+0xf0], R22 ;  /* 0x0000f01601007387 */ /* 0x000fe80000100800 */
[----:B------:R0:W-:Y:S01]  /*10510*/  STL [R1+0xec], R24 ;  /* 0x0000ec1801007387 */ /* 0x0001e20000100800 */
[----:B------:R-:W-:Y:S02]  /*10520*/  @P3 IMAD.MOV.U32 R25, RZ, RZ, R24 ;  /* 0x000000ffff193224 */ /* 0x000fe400078e0018 */
[----:B0-----:R-:W-:-:S05]  /*10530*/  @P3 IMAD.MOV.U32 R24, RZ, RZ, R22 ;  /* 0x000000ffff183224 */ /* 0x001fca00078e0016 */
[----:B------:R0:W2:Y:S01]  /*10540*/  @P3 LDG.E.U16 R13, desc[UR24][R24.64] ;  /* 0x00000018180d3981 */ /* 0x0000a2000c1e1500 */
[----:B---3--:R-:W-:-:S03]  /*10550*/  IMAD R6, R83, UR7, RZ ;  /* 0x0000000753067c24 */ /* 0x008fc6000f8e02ff */
[----:B------:R-:W3:Y:S02]  /*10560*/  LDL.LU R83, [R1+0x374] ;  /* 0x0003740001537983 */ /* 0x000ee40000300800 */
[----:B------:R-:W-:-:S04]  /*10570*/  LEA R22, P0, R6, R5, 0x1 ;  /* 0x0000000506167211 */ /* 0x000fc800078008ff */
[----:B0-----:R-:W-:Y:S01]  /*10580*/  LEA.HI.X.SX32 R24, R6, R4, 0x1, P0 ;  /* 0x0000000406187211 */ /* 0x001fe200000f0eff */
[----:B------:R-:W-:Y:S01]  /*10590*/  @P3 IMAD.MOV.U32 R6, RZ, RZ, R22 ;  /* 0x000000ffff063224 */ /* 0x000fe200078e0016 */
[----:B------:R-:W-:-:S03]  /*105a0*/  PRMT R17, RZ, 0x7610, R17 ;  /* 0x00007610ff117816 */ /* 0x000fc60000000011 */
[----:B------:R-:W-:Y:S01]  /*105b0*/  @P3 IMAD.MOV.U32 R7, RZ, RZ, R24 ;  /* 0x000000ffff073224 */ /* 0x000fe200078e0018 */
[----:B------:R0:W-:Y:S04]  /*105c0*/  STL [R1+0x130], R22 ;  /* 0x0001301601007387 */ /* 0x0001e80000100800 */
[----:B------:R4:W3:Y:S04]  /*105d0*/  @P3 LDG.E.U16 R17, desc[UR24][R6.64] ;  /* 0x0000001806113981 */ /* 0x0008e8000c1e1500 */
[----:B------:R-:W-:Y:S01]  /*105e0*/  STL [R1+0x12c], R24 ;  /* 0x00012c1801007387 */ /* 0x000fe20000100800 */
[----:B----4-:R-:W-:-:S03]  /*105f0*/  IMAD R6, R63, UR7, RZ ;  /* 0x000000073f067c24 */ /* 0x010fc6000f8e02ff */
[----:B------:R-:W4:Y:S02]  /*10600*/  LDL.LU R63, [R1+0x370] ;  /* 0x00037000013f7983 */ /* 0x000f240000300800 */
[C---:B------:R-:W-:Y:S02]  /*10610*/  LEA R7, P0, R6.reuse, R5, 0x1 ;  /* 0x0000000506077211 */ /* 0x040fe400078008ff */
[----:B------:R-:W-:Y:S02]  /*10620*/  STS.U16 [R20+UR8+0x1700], R10 ;  /* 0x0017000a14007988 */ /* 0x000fe40008000408 */
[----:B0-----:R-:W-:Y:S02]  /*10630*/  LEA.HI.X.SX32 R22, R6, R4, 0x1, P0 ;  /* 0x0000000406167211 */ /* 0x001fe400000f0eff */
[----:B------:R0:W-:Y:S01]  /*10640*/  STS.U16 [R20+UR8+0x1b00], R9 ;  /* 0x001b000914007988 */ /* 0x0001e20008000408 */
[----:B------:R-:W-:-:S03]  /*10650*/  @P3 IMAD.MOV.U32 R6, RZ, RZ, R7 ;  /* 0x000000ffff063224 */ /* 0x000fc600078e0007 */
[----:B------:R1:W-:Y:S01]  /*10660*/  STL [R1+0x170], R7 ;  /* 0x0001700701007387 */ /* 0x0003e20000100800 */
[----:B0-----:R-:W-:Y:S01]  /*10670*/  PRMT R9, RZ, 0x7610, R9 ;  /* 0x00007610ff097816 */ /* 0x001fe20000000009 */
[----:B-1----:R-:W-:-:S05]  /*10680*/  @P3 IMAD.MOV.U32 R7, RZ, RZ, R22 ;  /* 0x000000ffff073224 */ /* 0x002fca00078e0016 */
[----:B------:R0:W4:Y:S02]  /*10690*/  @P3 LDG.E.U16 R9, desc[UR24][R6.64] ;  /* 0x0000001806093981 */ /* 0x000124000c1e1500 */
[----:B0-----:R-:W-:Y:S02]  /*106a0*/  IMAD R6, R68, UR7, RZ ;  /* 0x0000000744067c24 */ /* 0x001fe4000f8e02ff */
[----:B------:R0:W-:Y:S03]  /*106b0*/  STL [R1+0x16c], R22 ;  /* 0x00016c1601007387 */ /* 0x0001e60000100800 */
[C---:B------:R-:W-:Y:S02]  /*106c0*/  LEA R7, P0, R6.reuse, R5, 0x1 ;  /* 0x0000000506077211 */ /* 0x040fe400078008ff */
[----:B------:R-:W-:Y:S02]  /*106d0*/  PRMT R10, RZ, 0x7610, R10 ;  /* 0x00007610ff0a7816 */ /* 0x000fe4000000000a */
[----:B0-----:R-:W-:Y:S01]  /*106e0*/  LEA.HI.X.SX32 R22, R6, R4, 0x1, P0 ;  /* 0x0000000406167211 */ /* 0x001fe200000f0eff */
[----:B------:R0:W-:Y:S01]  /*106f0*/  STL [R1+0x1b8], R7 ;  /* 0x0001b80701007387 */ /* 0x0001e20000100800 */
[----:B------:R-:W-:-:S03]  /*10700*/  @P3 IMAD.MOV.U32 R6, RZ, RZ, R7 ;  /* 0x000000ffff063224 */ /* 0x000fc600078e0007 */
[----:B------:R-:W-:Y:S04]  /*10710*/  STL [R1+0x1b4], R22 ;  /* 0x0001b41601007387 */ /* 0x000fe80000100800 */
[----:B------:R-:W4:Y:S01]  /*10720*/  LDL.LU R85, [R1+0x744] ;  /* 0x0007440001557983 */ /* 0x000f220000300800 */
[----:B0-----:R-:W-:-:S03]  /*10730*/  @P3 IMAD.MOV.U32 R7, RZ, RZ, R22 ;  /* 0x000000ffff073224 */ /* 0x001fc600078e0016 */
[----:B------:R-:W-:Y:S04]  /*10740*/  STS.U16 [R20+UR8+0x1f00], R12 ;  /* 0x001f000c14007988 */ /* 0x000fe80008000408 */
[----:B------:R2:W4:Y:S04]  /*10750*/  @P3 LDG.E.U16 R10, desc[UR24][R6.64] ;  /* 0x00000018060a3981 */ /* 0x000528000c1e1500 */
[----:B------:R-:W4:Y:S04]  /*10760*/  LDL.LU R68, [R1+0x2f4] ;  /* 0x0002f40001447983 */ /* 0x000f280000300800 */
[----:B------:R0:W-:Y:S04]  /*10770*/  STS.U16 [R20+UR8+0x2300], R11 ;  /* 0x0023000b14007988 */ /* 0x0001e80008000408 */
[----:B------:R-:W-:Y:S04]  /*10780*/  STS.U16 [R20+UR8+0x2700], R16 ;  /* 0x0027001014007988 */ /* 0x000fe80008000408 */
[----:B------:R-:W-:Y:S04]  /*10790*/  STS.U16 [R20+UR8+0x2b00], R15 ;  /* 0x002b000f14007988 */ /* 0x000fe80008000408 */
[----:B------:R-:W-:Y:S04]  /*107a0*/  STS.U16 [R20+UR8+0x2f00], R19 ;  /* 0x002f001314007988 */ /* 0x000fe80008000408 */
[----:B------:R-:W-:Y:S01]  /*107b0*/  STS.U16 [R20+UR8+0x3300], R18 ;  /* 0x0033001214007988 */ /* 0x000fe20008000408 */
[----:B--2---:R-:W-:-:S05]  /*107c0*/  IMAD R6, R77, UR7, RZ ;  /* 0x000000074d067c24 */ /* 0x004fca000f8e02ff */
[----:B------:R-:W-:-:S04]  /*107d0*/  LEA R7, P0, R6, R5, 0x1 ;  /* 0x0000000506077211 */ /* 0x000fc800078008ff */
[----:B0-----:R-:W-:Y:S01]  /*107e0*/  LEA.HI.X.SX32 R11, R6, R4, 0x1, P0 ;  /* 0x00000004060b7211 */ /* 0x001fe200000f0eff */
[----:B------:R3:W-:Y:S04]  /*107f0*/  STL [R1+0x1f8], R7 ;  /* 0x0001f80701007387 */ /* 0x0007e80000100800 */
[----:B------:R0:W-:Y:S04]  /*10800*/  STL [R1+0x1f4], R11 ;  /* 0x0001f40b01007387 */ /* 0x0001e80000100800 */
[----:B------:R-:W2:Y:S01]  /*10810*/  LDL.LU R77, [R1+0x740] ;  /* 0x00074000014d7983 */ /* 0x000ea20000300800 */
[----:B------:R-:W-:-:S02]  /*10820*/  @P3 IMAD.MOV.U32 R24, RZ, RZ, R7 ;  /* 0x000000ffff183224 */ /* 0x000fc400078e0007 */
[----:B------:R-:W-:Y:S02]  /*10830*/  @P3 IMAD.MOV.U32 R25, RZ, RZ, R11 ;  /* 0x000000ffff193224 */ /* 0x000fe400078e000b */
[----:B---3--:R-:W-:-:S05]  /*10840*/  IMAD R7, R83, UR7, RZ ;  /* 0x0000000753077c24 */ /* 0x008fca000f8e02ff */
[----:B0-----:R-:W-:-:S04]  /*10850*/  LEA R11, P0, R7, R5, 0x1 ;  /* 0x00000005070b7211 */ /* 0x001fc800078008ff */
[----:B------:R-:W-:Y:S01]  /*10860*/  LEA.HI.X.SX32 R12, R7, R4, 0x1, P0 ;  /* 0x00000004070c7211 */ /* 0x000fe200000f0eff */
[----:B------:R0:W-:Y:S04]  /*10870*/  STL [R1+0x238], R11 ;  /* 0x0002380b01007387 */ /* 0x0001e80000100800 */
[----:B------:R1:W-:Y:S04]  /*10880*/  STL [R1+0x234], R12 ;  /* 0x0002340c01007387 */ /* 0x0003e80000100800 */
[----:B------:R-:W3:Y:S01]  /*10890*/  LDL.LU R83, [R1+0x73c] ;  /* 0x00073c0001537983 */ /* 0x000ee20000300800 */
[----:B------:R-:W-:Y:S01]  /*108a0*/  @P3 IMAD.MOV.U32 R18, RZ, RZ, R11 ;  /* 0x000000ffff123224 */ /* 0x000fe200078e000b */
[----:B------:R-:W-:Y:S01]  /*108b0*/  PRMT R6, RZ, 0x7610, R6 ;  /* 0x00007610ff067816 */ /* 0x000fe20000000006 */
[----:B------:R-:W-:-:S05]  /*108c0*/  @P3 IMAD.MOV.U32 R19, RZ, RZ, R12 ;  /* 0x000000ffff133224 */ /* 0x000fca00078e000c */
[----:B------:R-:W3:Y:S01]  /*108d0*/  @P3 LDG.E.U16 R6, desc[UR24][R24.64] ;  /* 0x0000001818063981 */ /* 0x000ee2000c1e1500 */
[----:B----4-:R-:W-:-:S05]  /*108e0*/  IMAD R7, R63, UR7, RZ ;  /* 0x000000073f077c24 */ /* 0x010fca000f8e02ff */
[----:B0-----:R-:W-:-:S04]  /*108f0*/  LEA R11, P0, R7, R5, 0x1 ;  /* 0x00000005070b7211 */ /* 0x001fc800078008ff */
[----:B-1----:R-:W-:Y:S01]  /*10900*/  LEA.HI.X.SX32 R12, R7, R4, 0x1, P0 ;  /* 0x00000004070c7211 */ /* 0x002fe200000f0eff */
[----:B------:R0:W-:Y:S04]  /*10910*/  STL [R1+0x278], R11 ;  /* 0x0002780b01007387 */ /* 0x0001e80000100800 */
[----:B------:R1:W-:Y:S04]  /*10920*/  STL [R1+0x274], R12 ;  /* 0x0002740c01007387 */ /* 0x0003e80000100800 */
[----:B------:R-:W4:Y:S01]  /*10930*/  LDL.LU R63, [R1+0x738] ;  /* 0x00073800013f7983 */ /* 0x000f220000300800 */
[----:B------:R-:W-:-:S06]  /*10940*/  PRMT R8, RZ, 0x7610, R8 ;  /* 0x00007610ff087816 */ /* 0x000fcc0000000008 */
[----:B------:R0:W4:Y:S01]  /*10950*/  @P3 LDG.E.U16 R8, desc[UR24][R18.64] ;  /* 0x0000001812083981 */ /* 0x000122000c1e1500 */
[----:B------:R-:W-:Y:S01]  /*10960*/  LOP3.LUT R15, R3, 0x70, RZ, 0x3c, !PT ;  /* 0x00000070030f7812 */ /* 0x000fe200078e3cff */
[----:B0-----:R-:W-:Y:S02]  /*10970*/  @P3 IMAD.MOV.U32 R18, RZ, RZ, R11 ;  /* 0x000000ffff123224 */ /* 0x001fe400078e000b */
[----:B------:R-:W-:Y:S01]  /*10980*/  @P3 IMAD.MOV.U32 R19, RZ, RZ, R12 ;  /* 0x000000ffff133224 */ /* 0x000fe200078e000c */
[----:B------:R-:W-:Y:S04]  /*10990*/  STS.U16 [R20+UR8+0x3700], R23 ;  /* 0x0037001714007988 */ /* 0x000fe80008000408 */
[----:B------:R-:W-:Y:S04]  /*109a0*/  STS.U16 [R20+UR8+0x3b00], R21 ;  /* 0x003b001514007988 */ /* 0x000fe80008000408 */
[----:B------:R0:W-:Y:S01]  /*109b0*/  STS.U16 [R20+UR8+0x3f00], R14 ;  /* 0x003f000e14007988 */ /* 0x0001e20008000408 */
[----:B------:R-:W-:-:S05]  /*109c0*/  IMAD R11, R85, UR7, RZ ;  /* 0x00000007550b7c24 */ /* 0x000fca000f8e02ff */
[----:B-1----:R-:W-:-:S04]  /*109d0*/  LEA R12, P0, R11, R5, 0x1 ;  /* 0x000000050b0c7211 */ /* 0x002fc800078008ff */
[----:B0-----:R-:W-:Y:S02]  /*109e0*/  LEA.HI.X.SX32 R14, R11, R4, 0x1, P0 ;  /* 0x000000040b0e7211 */ /* 0x001fe400000f0eff */
[----:B------:R-:W-:Y:S01]  /*109f0*/  PRMT R11, RZ, 0x7610, R11 ;  /* 0x00007610ff0b7816 */ /* 0x000fe2000000000b */
[----:B------:R0:W-:Y:S04]  /*10a00*/  STS.U16 [R15+UR8+0x3f80], R68 ;  /* 0x003f80440f007988 */ /* 0x0001e80008000408 */
[----:B------:R1:W-:Y:S04]  /*10a10*/  STS.U16 [R15+UR8+0x380], R13 ;  /* 0x0003800d0f007988 */ /* 0x0003e80008000408 */
[----:B0-----:R-:W4:Y:S01]  /*10a20*/  LDL.LU R68, [R1+0x3d4] ;  /* 0x0003d40001447983 */ /* 0x001f220000300800 */
[----:B-1----:R-:W-:-:S03]  /*10a30*/  @P3 IMAD.MOV.U32 R13, RZ, RZ, R14 ;  /* 0x000000ffff0d3224 */ /* 0x002fc600078e000e */
[----:B------:R-:W-:Y:S04]  /*10a40*/  STL [R1+0x2b8], R12 ;  /* 0x0002b80c01007387 */ /* 0x000fe80000100800 */
[----:B------:R2:W4:Y:S04]  /*10a50*/  @P3 LDG.E.U16 R11, desc[UR24][R12.64] ;  /* 0x000000180c0b3981 */ /* 0x000528000c1e1500 */
[----:B------:R-:W-:Y:S01]  /*10a60*/  STL [R1+0x2b4], R14 ;  /* 0x0002b40e01007387 */ /* 0x000fe20000100800 */
[----:B------:R-:W-:-:S03]  /*10a70*/  PRMT R7, RZ, 0x7610, R7 ;  /* 0x00007610ff077816 */ /* 0x000fc60000000007 */
[----:B------:R-:W-:Y:S04]  /*10a80*/  STS.U16 [R15+UR8+0x780], R17 ;  /* 0x000780110f007988 */ /* 0x000fe80008000408 */
[----:B------:R0:W-:Y:S04]  /*10a90*/  STS.U16 [R15+UR8+0xb80], R9 ;  /* 0x000b80090f007988 */ /* 0x0001e80008000408 */
[----:B------:R-:W4:Y:S01]  /*10aa0*/  @P3 LDG.E.U16 R7, desc[UR24][R18.64] ;  /* 0x0000001812073981 */ /* 0x000f22000c1e1500 */
[----:B0-----:R-:W-:-:S03]  /*10ab0*/  PRMT R9, RZ, 0x7610, R9 ;  /* 0x00007610ff097816 */ /* 0x001fc60000000009 */
[----:B------:R0:W-:Y:S02]  /*10ac0*/  STS.U16 [R15+UR8+0xf80], R10 ;  /* 0x000f800a0f007988 */ /* 0x0001e40008000408 */
[----:B0-----:R-:W-:Y:S01]  /*10ad0*/  PRMT R10, RZ, 0x7610, R10 ;  /* 0x00007610ff0a7816 */ /* 0x001fe2000000000a */
[----:B--2---:R-:W-:Y:S02]  /*10ae0*/  IMAD R12, R77, UR7, RZ ;  /* 0x000000074d0c7c24 */ /* 0x004fe4000f8e02ff */
[----:B------:R-:W2:Y:S03]  /*10af0*/  LDL.LU R77, [R1+0x3d0] ;  /* 0x0003d000014d7983 */ /* 0x000ea60000300800 */
[----:B------:R-:W-:-:S04]  /*10b00*/  LEA R13, P0, R12, R5, 0x1 ;  /* 0x000000050c0d7211 */ /* 0x000fc800078008ff */
[----:B------:R-:W-:Y:S01]  /*10b10*/  LEA.HI.X.SX32 R14, R12, R4, 0x1, P0 ;  /* 0x000000040c0e7211 */ /* 0x000fe200000f0eff */
[----:B------:R0:W-:Y:S01]  /*10b20*/  STL [R1+0x2f8], R13 ;  /* 0x0002f80d01007387 */ /* 0x0001e20000100800 */
[----:B------:R-:W-:-:S03]  /*10b30*/  @P3 IMAD.MOV.U32 R12, RZ, RZ, R13 ;  /* 0x000000ffff0c3224 */ /* 0x000fc600078e000d */
[----:B0-----:R-:W-:-:S05]  /*10b40*/  @P3 IMAD.MOV.U32 R13, RZ, RZ, R14 ;  /* 0x000000ffff0d3224 */ /* 0x001fca00078e000e */
[----:B------:R3:W2:Y:S02]  /*10b50*/  @P3 LDG.E.U16 R9, desc[UR24][R12.64] ;  /* 0x000000180c093981 */ /* 0x0006a4000c1e1500 */
[----:B---3--:R-:W-:Y:S02]  /*10b60*/  IMAD R12, R83, UR7, RZ ;  /* 0x00000007530c7c24 */ /* 0x008fe4000f8e02ff */
[----:B------:R0:W-:Y:S03]  /*10b70*/  STL [R1+0x2f4], R14 ;  /* 0x0002f40e01007387 */ /* 0x0001e60000100800 */
[C---:B------:R-:W-:Y:S01]  /*10b80*/  LEA R13, P0, R12.reuse, R5, 0x1 ;  /* 0x000000050c0d7211 */ /* 0x040fe200078008ff */
[----:B------:R-:W3:Y:S03]  /*10b90*/  LDL.LU R83, [R1+0x404] ;  /* 0x0004040001537983 */ /* 0x000ee60000300800 */
[----:B0-----:R-:W-:Y:S01]  /*10ba0*/  LEA.HI.X.SX32 R14, R12, R4, 0x1, P0 ;  /* 0x000000040c0e7211 */ /* 0x001fe200000f0eff */
[----:B------:R0:W-:Y:S01]  /*10bb0*/  STL [R1+0x338], R13 ;  /* 0x0003380d01007387 */ /* 0x0001e20000100800 */
[----:B------:R-:W-:-:S03]  /*10bc0*/  @P3 IMAD.MOV.U32 R12, RZ, RZ, R13 ;  /* 0x000000ffff0c3224 */ /* 0x000fc600078e000d */
[----:B------:R4:W-:Y:S01]  /*10bd0*/  STS.U16 [R15+UR8+0x1380], R6 ;  /* 0x001380060f007988 */ /* 0x0009e20008000408 */
[----:B0-----:R-:W-:-:S05]  /*10be0*/  @P3 IMAD.MOV.U32 R13, RZ, RZ, R14 ;  /* 0x000000ffff0d3224 */ /* 0x001fca00078e000e */
[----:B------:R0:W3:Y:S01]  /*10bf0*/  @P3 LDG.E.U16 R10, desc[UR24][R12.64] ;  /* 0x000000180c0a3981 */ /* 0x0000e2000c1e1500 */
[----:B----4-:R-:W-:-:S05]  /*10c00*/  IMAD R6, R63, UR7, RZ ;  /* 0x000000073f067c24 */ /* 0x010fca000f8e02ff */
[----:B0-----:R-:W-:-:S04]  /*10c10*/  LEA R12, P0, R6, R5, 0x1 ;  /* 0x00000005060c7211 */ /* 0x001fc800078008ff */
[----:B------:R-:W-:Y:S02]  /*10c20*/  LEA.HI.X.SX32 R13, R6, R4, 0x1, P0 ;  /* 0x00000004060d7211 */ /* 0x000fe400000f0eff */
[----:B------:R-:W-:-:S06]  /*10c30*/  PRMT R6, RZ, 0x7610, R6 ;  /* 0x00007610ff067816 */ /* 0x000fcc0000000006 */
[----:B------:R0:W4:Y:S04]  /*10c40*/  @P3 LDG.E.U16 R6, desc[UR24][R12.64] ;  /* 0x000000180c063981 */ /* 0x000128000c1e1500 */
[----:B------:R-:W-:Y:S04]  /*10c50*/  STS.U16 [R15+UR8+0x1780], R8 ;  /* 0x001780080f007988 */ /* 0x000fe80008000408 */
[----:B------:R-:W-:Y:S04]  /*10c60*/  STL [R1+0x334], R14 ;  /* 0x0003340e01007387 */ /* 0x000fe80000100800 */
[----:B------:R-:W-:Y:S04]  /*10c70*/  STL [R1+0x374], R12 ;  /* 0x0003740c01007387 */ /* 0x000fe80000100800 */
[----:B------:R-:W-:Y:S04]  /*10c80*/  STL [R1+0x370], R13 ;  /* 0x0003700d01007387 */ /* 0x000fe80000100800 */
[----:B------:R1:W-:Y:S02]  /*10c90*/  STS.U16 [R15+UR8+0x1b80], R7 ;  /* 0x001b80070f007988 */ /* 0x0003e40008000408 */
[----:B-1----:R-:W-:-:S05]  /*10ca0*/  IMAD R7, R68, UR7, RZ ;  /* 0x0000000744077c24 */ /* 0x002fca000f8e02ff */
[C---:B------:R-:W-:Y:S01]  /*10cb0*/  LEA R8, P0, R7.reuse, R5, 0x1 ;  /* 0x0000000507087211 */ /* 0x040fe200078008ff */
[----:B------:R-:W-:Y:S03]  /*10cc0*/  STS.U16 [R15+UR8+0x1f80], R11 ;  /* 0x001f800b0f007988 */ /* 0x000fe60008000408 */
[----:B0-----:R-:W-:Y:S02]  /*10cd0*/  LEA.HI.X.SX32 R12, R7, R4, 0x1, P0 ;  /* 0x00000004070c7211 */ /* 0x001fe400000f0eff */
[----:B------:R-:W-:Y:S01]  /*10ce0*/  PRMT R7, RZ, 0x7610, R7 ;  /* 0x00007610ff077816 */ /* 0x000fe20000000007 */
[----:B------:R-:W-:Y:S04]  /*10cf0*/  STL [R1+0x3a4], R8 ;  /* 0x0003a40801007387 */ /* 0x000fe80000100800 */
[----:B------:R-:W-:Y:S04]  /*10d00*/  STL [R1+0x3a0], R12 ;  /* 0x0003a00c01007387 */ /* 0x000fe80000100800 */
[----:B--2---:R0:W-:Y:S02]  /*10d10*/  STS.U16 [R15+UR8+0x2380], R9 ;  /* 0x002380090f007988 */ /* 0x0041e40008000408 */
[----:B0-----:R-:W-:-:S05]  /*10d20*/  @P3 IMAD.MOV.U32 R9, RZ, RZ, R12 ;  /* 0x000000ffff093224 */ /* 0x001fca00078e000c */
[----:B------:R0:W2:Y:S02]  /*10d30*/  @P3 LDG.E.U16 R7, desc[UR24][R8.64] ;  /* 0x0000001808073981 */ /* 0x0000a4000c1e1500 */
[----:B0-----:R-:W-:-:S05]  /*10d40*/  IMAD R8, R77, UR7, RZ ;  /* 0x000000074d087c24 */ /* 0x001fca000f8e02ff */
[----:B------:R-:W-:-:S04]  /*10d50*/  LEA R9, P0, R8, R5, 0x1 ;  /* 0x0000000508097211 */ /* 0x000fc800078008ff */
[----:B------:R-:W-:Y:S01]  /*10d60*/  LEA.HI.X.SX32 R11, R8, R4, 0x1, P0 ;  /* 0x00000004080b7211 */ /* 0x000fe200000f0eff */
[----:B------:R0:W-:Y:S01]  /*10d70*/  STL [R1+0x3d4], R9 ;  /* 0x0003d40901007387 */ /* 0x0001e20000100800 */
[----:B------:R-:W-:-:S03]  /*10d80*/  @P3 IMAD.MOV.U32 R8, RZ, RZ, R9 ;  /* 0x000000ffff083224 */ /* 0x000fc600078e0009 */
[----:B---3--:R-:W-:Y:S01]  /*10d90*/  STS.U16 [R15+UR8+0x2780], R10 ;  /* 0x0027800a0f007988 */ /* 0x008fe20008000408 */
[----:B0-----:R-:W-:-:S03]  /*10da0*/  @P3 IMAD.MOV.U32 R9, RZ, RZ, R11 ;  /* 0x000000ffff093224 */ /* 0x001fc600078e000b */
[----:B----4-:R0:W-:Y:S02]  /*10db0*/  STS.U16 [R15+UR8+0x2b80], R6 ;  /* 0x002b80060f007988 */ /* 0x0101e40008000408 */
[----:B0-----:R-:W-:-:S06]  /*10dc0*/  PRMT R6, RZ, 0x7610, R6 ;  /* 0x00007610ff067816 */ /* 0x001fcc0000000006 */
[----:B------:R0:W3:Y:S02]  /*10dd0*/  @P3 LDG.E.U16 R6, desc[UR24][R8.64] ;  /* 0x0000001808063981 */ /* 0x0000e4000c1e1500 */
[----:B0-----:R-:W-:-:S05]  /*10de0*/  IMAD R8, R83, UR7, RZ ;  /* 0x0000000753087c24 */ /* 0x001fca000f8e02ff */
[CC--:B------:R-:W-:Y:S01]  /*10df0*/  LEA R9, P0, R8.reuse, R5.reuse, 0x1 ;  /* 0x0000000508097211 */ /* 0x0c0fe200078008ff */
[----:B------:R-:W-:Y:S03]  /*10e00*/  STL [R1+0x3d0], R11 ;  /* 0x0003d00b01007387 */ /* 0x000fe60000100800 */
[----:B------:R-:W-:Y:S01]  /*10e10*/  LEA.HI.X.SX32 R8, R8, R4, 0x1, P0 ;  /* 0x0000000408087211 */ /* 0x000fe200000f0eff */
[----:B--2---:R0:W-:Y:S02]  /*10e20*/  STS.U16 [R15+UR8+0x2f80], R7 ;  /* 0x002f80070f007988 */ /* 0x0041e40008000408 */
[----:B0-----:R-:W-:Y:S02]  /*10e30*/  IMAD R7, R0, UR7, RZ ;  /* 0x0000000700077c24 */ /* 0x001fe4000f8e02ff */
[----:B------:R-:W5:Y:S04]  /*10e40*/  LDL.LU R0, [R1+0x74c] ;  /* 0x00074c0001007983 */ /* 0x000f680000300800 */
[----:B------:R0:W-:Y:S01]  /*10e50*/  STL [R1+0x404], R9 ;  /* 0x0004040901007387 */ /* 0x0001e20000100800 */
[----:B------:R-:W-:-:S03]  /*10e60*/  LEA R5, P0, R7, R5, 0x1 ;  /* 0x0000000507057211 */ /* 0x000fc600078008ff */
[----:B------:R1:W-:Y:S01]  /*10e70*/  STL [R1+0x400], R8 ;  /* 0x0004000801007387 */ /* 0x0003e20000100800 */
[----:B0-----:R-:W-:-:S04]  /*10e80*/  @P3 LOP3.LUT R9, R9, R8, RZ, 0x3c, !PT ;  /* 0x0000000809093212 */ /* 0x001fc800078e3cff */
[----:B-1----:R-:W-:Y:S02]  /*10e90*/  @P3 LOP3.LUT R8, R9, R8, RZ, 0x3c, !PT ;  /* 0x0000000809083212 */ /* 0x002fe400078e3cff */
[----:B------:R-:W-:Y:S02]  /*10ea0*/  LEA.HI.X.SX32 R10, R7, R4, 0x1, P0 ;  /* 0x00000004070a7211 */ /* 0x000fe400000f0eff */
[----:B------:R-:W-:Y:S02]  /*10eb0*/  @P3 LOP3.LUT R9, R9, R8, RZ, 0x3c, !PT ;  /* 0x0000000809093212 */ /* 0x000fe400078e3cff */
[----:B------:R-:W-:Y:S01]  /*10ec0*/  PRMT R4, RZ, 0x7610, R4 ;  /* 0x00007610ff047816 */ /* 0x000fe20000000004 */
[----:B---3--:R0:W-:Y:S02]  /*10ed0*/  STS.U16 [R15+UR8+0x3380], R6 ;  /* 0x003380060f007988 */ /* 0x0081e40008000408 */
[----:B0-----:R-:W-:-:S06]  /*10ee0*/  PRMT R6, RZ, 0x7610, R6 ;  /* 0x00007610ff067816 */ /* 0x001fcc0000000006 */
[----:B------:R0:W2:Y:S02]  /*10ef0*/  @P3 LDG.E.U16 R6, desc[UR24][R8.64] ;  /* 0x0000001808063981 */ /* 0x0000a4000c1e1500 */
[----:B0-----:R-:W-:Y:S02]  /*10f00*/  @P3 IMAD.MOV.U32 R8, RZ, RZ, R5 ;  /* 0x000000ffff083224 */ /* 0x001fe400078e0005 */
[----:B------:R-:W-:-:S05]  /*10f10*/  @P3 IMAD.MOV.U32 R9, RZ, RZ, R10 ;  /* 0x000000ffff093224 */ /* 0x000fca00078e000a */
[----:B------:R-:W3:Y:S01]  /*10f20*/  @P3 LDG.E.U16 R4, desc[UR24][R8.64] ;  /* 0x0000001808043981 */ /* 0x000ee2000c1e1500 */
[----:B------:R-:W-:Y:S02]  /*10f30*/  UIADD3 UR12, UPT, UPT, UR8, 0x8000, URZ ;  /* 0x00008000080c7890 */ /* 0x000fe4000fffe0ff */
[----:B------:R-:W-:Y:S02]  /*10f40*/  USHF.L.U32 UR7, UR14, 0x7, URZ ;  /* 0x000000070e077899 */ /* 0x000fe400080006ff */
[----:B------:R-:W-:Y:S01]  /*10f50*/  USHF.R.U32.HI UR14, URZ, 0x4, UR12 ;  /* 0x00000004ff0e7899 */ /* 0x000fe2000801160c */
[----:B------:R0:W-:Y:S01]  /*10f60*/  STL [R1+0x178], R5 ;  /* 0x0001780501007387 */ /* 0x0001e20000100800 */
[----:B------:R-:W-:Y:S02]  /*10f70*/  USHF.R.S32.HI UR6, URZ, 0x1f, UR26 ;  /* 0x0000001fff067899 */ /* 0x000fe4000801141a */
[----:B------:R-:W-:Y:S01]  /*10f80*/  USGXT.U32 UR14, UR14, 0xe ;  /* 0x0000000e0e0e789a */ /* 0x000fe20008000000 */
[----:B------:R0:W-:Y:S01]  /*10f90*/  STL [R1+0x174], R10 ;  /* 0x0001740a01007387 */ /* 0x0001e20000100800 */
[----:B------:R-:W-:-:S02]  /*10fa0*/  ULEA.HI UR13, UR6, UR26, URZ, 0x7 ;  /* 0x0000001a060d7291 */ /* 0x000fc4000f8f38ff */
[----:B------:R-:W-:Y:S02]  /*10fb0*/  UIADD3 UR20, UP3, UPT, UR14, 0x2, URZ ;  /* 0x000000020e147890 */ /* 0x000fe4000ff7e0ff */
[----:B------:R-:W-:Y:S01]  /*10fc0*/  UISETP.NE.U32.AND UP1, UPT, UR16, URZ, UPT ;  /* 0x000000ff1000728c */ /* 0x000fe2000bf25070 */
[----:B------:R-:W-:Y:S01]  /*10fd0*/  UMOV UR5, URZ ;  /* 0x000000ff00057c82 */ /* 0x000fe20008000000 */
[----:B------:R-:W-:Y:S02]  /*10fe0*/  UIADD3 UR6, UPT, UPT, UR8, 0x14000, URZ ;  /* 0x0001400008067890 */ /* 0x000fe4000fffe0ff */
[----:B------:R-:W-:Y:S02]  /*10ff0*/  USHF.R.S32.HI UR13, URZ, 0x7, UR13 ;  /* 0x00000007ff0d7899 */ /* 0x000fe4000801140d */
[----:B------:R-:W-:Y:S02]  /*11000*/  UIADD3.X UR27, UPT, UPT, UR5, 0x40004040, URZ, UP3, !UPT ;  /* 0x40004040051b7890 */ /* 0x000fe40009ffe4ff */
[----:B------:R-:W-:-:S02]  /*11010*/  UISETP.LT.OR UP3, UPT, UR26, 0x80, UP1 ;  /* 0x000000801a00788c */ /* 0x000fc40008f61670 */
[----:B------:R-:W-:Y:S02]  /*11020*/  USHF.R.U32.HI UR6, URZ, 0x4, UR6 ;  /* 0x00000004ff067899 */ /* 0x000fe40008011606 */
[----:B------:R-:W-:Y:S02]  /*11030*/  UISETP.LT.AND UP2, UPT, UR13, 0x1, UPT ;  /* 0x000000010d00788c */ /* 0x000fe4000bf41270 */
[----:B------:R-:W-:Y:S02]  /*11040*/  USGXT.U32 UR12, UR6, 0xe ;  /* 0x0000000e060c789a */ /* 0x000fe40008000000 */
[----:B------:R-:W-:Y:S02]  /*11050*/  USEL UR13, UR13, 0x1, !UP2 ;  /* 0x000000010d0d7887 */ /* 0x000fe4000d000000 */
[----:B------:R-:W-:Y:S02]  /*11060*/  UIADD3 UR21, UP2, UPT, UR12, 0x80, URZ ;  /* 0x000000800c157890 */ /* 0x000fe4000ff5e0ff */
[----:B------:R-:W-:Y:S01]  /*11070*/  UIADD3 UR13, UPT, UPT, UR13, -0x1, URZ ;  /* 0xffffffff0d0d7890 */ /* 0x000fe2000fffe0ff */
[----:B------:R-:W-:Y:S01]  /*11080*/  UMOV UR4, URZ ;  /* 0x000000ff00047c82 */ /* 0x000fe20008000000 */
[----:B------:R-:W-:-:S02]  /*11090*/  USHF.L.U32 UR15, UR15, 0x7, URZ ;  /* 0x000000070f0f7899 */ /* 0x000fc400080006ff */
[----:B------:R-:W-:Y:S02]  /*110a0*/  UIADD3.X UR68, UPT, UPT, UR4, 0x40004040, URZ, UP2, !UPT ;  /* 0x4000404004447890 */ /* 0x000fe400097fe4ff */
[----:B------:R-:W-:Y:S01]  /*110b0*/  UISETP.NE.U32.AND UP2, UPT, UR13, URZ, UPT ;  /* 0x000000ff0d00728c */ /* 0x000fe2000bf45070 */
[----:B--2---:R0:W-:Y:S04]  /*110c0*/  STS.U16 [R15+UR8+0x3780], R6 ;  /* 0x003780060f007988 */ /* 0x0041e80008000408 */
[----:B---3--:R0:W-:Y:S01]  /*110d0*/  STS.U16 [R15+UR8+0x3b80], R4 ;  /* 0x003b80040f007988 */ /* 0x0081e20008000408 */
[----:B------:R1:W-:Y:S06]  /*110e0*/  MEMBAR.ALL.CTA ;  /* 0x0000000000007992 */ /* 0x0003ec0000008000 */
[----:B-1----:R-:W1:Y:S02]  /*110f0*/  FENCE.VIEW.ASYNC.S ;  /* 0x00000000000073c6 */ /* 0x002e640000000000 */
[----:B-1----:R-:W-:Y:S06]  /*11100*/  BAR.SYNC.DEFER_BLOCKING 0x0 ;  /* 0x0000000000007b1d */ /* 0x002fec0000010000 */
[----:B------:R-:W-:Y:S05]  /*11110*/  BRA.U UP3, `(.L_x_6) ;  /* 0x0000000103d87547 */ /* 0x000fea000b800000 */
[----:B------:R-:W-:Y:S02]  /*11120*/  USHF.R.U32.HI UR18, URZ, 0x4, UR8 ;  /* 0x00000004ff127899 */ /* 0x000fe40008011608 */
[----:B------:R-:W-:Y:S02]  /*11130*/  UIADD3 UR5, UPT, UPT, UR8, 0x10000, URZ ;  /* 0x0001000008057890 */ /* 0x000fe4000fffe0ff */
[----:B------:R-:W-:Y:S02]  /*11140*/  USGXT.U32 UR18, UR18, 0xe ;  /* 0x0000000e1212789a */ /* 0x000fe40008000000 */
[----:B------:R-:W-:Y:S02]  /*11150*/  USHF.R.U32.HI UR5, URZ, 0x4, UR5 ;  /* 0x00000004ff057899 */ /* 0x000fe40008011605 */
[----:B------:R-:W-:Y:S02]  /*11160*/  UIADD3 UR36, UP3, UPT, UR18, 0x2, URZ ;  /* 0x0000000212247890 */ /* 0x000fe4000ff7e0ff */
[----:B------:R-:W-:Y:S01]  /*11170*/  USGXT.U32 UR16, UR5, 0xe ;  /* 0x0000000e0510789a */ /* 0x000fe20008000000 */
[----:B------:R-:W-:Y:S01]  /*11180*/  UMOV UR4, URZ ;  /* 0x000000ff00047c82 */ /* 0x000fe20008000000 */
[----:B------:R-:W-:Y:S01]  /*11190*/  UMOV UR6, URZ ;  /* 0x000000ff00067c82 */ /* 0x000fe20008000000 */
[----:B------:R-:W-:-:S02]  /*111a0*/  UIADD3.X UR37, UPT, UPT, UR4, 0x40004040, URZ, UP3, !UPT ;  /* 0x4000404004257890 */ /* 0x000fc40009ffe4ff */
[----:B------:R-:W-:Y:S01]  /*111b0*/  UIADD3 UR44, UP3, UPT, UR16, 0x80, URZ ;  /* 0x00000080102c7890 */ /* 0x000fe2000ff7e0ff */
[----:B------:R-:W-:Y:S01]  /*111c0*/  UMOV UR4, UR11 ;  /* 0x0000000b00047c82 */ /* 0x000fe20008000000 */
[----:B------:R-:W-:Y:S02]  /*111d0*/  UMOV UR5, URZ ;  /* 0x000000ff00057c82 */ /* 0x000fe40008000000 */
[----:B------:R-:W-:Y:S01]  /*111e0*/  UIADD3.X UR45, UPT, UPT, UR6, 0x40004040, URZ, UP3, !UPT ;  /* 0x40004040062d7890 */ /* 0x000fe20009ffe4ff */
[----:B------:R-:W-:Y:S01]  /*111f0*/  UMOV UR69, UR4 ;  /* 0x0000000400457c82 */ /* 0x000fe20008000000 */
[----:B------:R-:W-:Y:S02]  /*11200*/  UIADD3.64 UR4, UPT, UPT, UR36, 0x2, URZ ;  /* 0x0000000224047897 */ /* 0x000fe4000fffe0ff */
[----:B------:R-:W-:Y:S02]  /*11210*/  UIADD3.64 UR56, UPT, UPT, UR44, 0x80, URZ ;  /* 0x000000802c387897 */ /* 0x000fe4000fffe0ff */
[----:B------:R-:W-:-:S02]  /*11220*/  UIADD3.64 UR46, UPT, UPT, UR36, 0x4, URZ ;  /* 0x00000004242e7897 */ /* 0x000fc4000fffe0ff */
[----:B------:R-:W-:Y:S02]  /*11230*/  UIADD3.64 UR58, UPT, UPT, UR44, 0x100, URZ ;  /* 0x000001002c3a7897 */ /* 0x000fe4000fffe0ff */
[----:B------:R-:W-:Y:S02]  /*11240*/  UIADD3.64 UR48, UPT, UPT, UR36, 0x3fe, URZ ;  /* 0x000003fe24307897 */ /* 0x000fe4000fffe0ff */
[----:B------:R-:W-:Y:S02]  /*11250*/  UIADD3.64 UR60, UPT, UPT, UR44, 0x180, URZ ;  /* 0x000001802c3c7897 */ /* 0x000fe4000fffe0ff */
[----:B------:R-:W-:Y:S02]  /*11260*/  UIADD3.64 UR50, UPT, UPT, UR36, 0x400, URZ ;  /* 0x0000040024327897 */ /* 0x000fe4000fffe0ff */
[----:B------:R-:W-:Y:S02]  /*11270*/  UIADD3.64 UR62, UPT, UPT, UR44, 0x200, URZ ;  /* 0x000002002c3e7897 */ /* 0x000fe4000fffe0ff */
[----:B------:R-:W-:-:S02]  /*11280*/  UIADD3.64 UR52, UPT, UPT, UR36, 0x402, URZ ;  /* 0x0000040224347897 */ /* 0x000fc4000fffe0ff */
[----:B------:R-:W-:Y:S01]  /*11290*/  UIADD3.64 UR64, UPT, UPT, UR44, 0x280, URZ ;  /* 0x000002802c407897 */ /* 0x000fe2000fffe0ff */
[----:B------:R-:W-:Y:S01]  /*112a0*/  UMOV UR40, 0x0 ;  /* 0x0000000000287882 */ /* 0x000fe20000000000 */
[----:B------:R-:W-:Y:S01]  /*112b0*/  UMOV UR41, 0x4208010 ;  /* 0x0420801000297882 */ /* 0x000fe20000000000 */
[----:B------:R-:W-:Y:S01]  /*112c0*/  UIADD3.64 UR54, UPT, UPT, UR36, 0x404, URZ ;  /* 0x0000040424367897 */ /* 0x000fe2000fffe0ff */
[----:B------:R-:W-:Y:S01]  /*112d0*/  UMOV UR19, 0x40004040 ;  /* 0x4000404000137882 */ /* 0x000fe20000000000 */
[----:B------:R-:W-:Y:S01]  /*112e0*/  UIADD3.64 UR66, UPT, UPT, UR44, 0x300, URZ ;  /* 0x000003002c427897 */ /* 0x000fe2000fffe0ff */
[----:B------:R-:W-:Y:S01]  /*112f0*/  UMOV UR17, 0x40004040 ;  /* 0x4000404000117882 */ /* 0x000fe20000000000 */
[----:B------:R-:W-:Y:S01]  /*11300*/  UMOV UR38, 0x0 ;  /* 0x0000000000267882 */ /* 0x000fe20000000000 */
[----:B------:R-:W-:Y:S01]  /*11310*/  UMOV UR39, 0x4208010 ;  /* 0x0420801000277882 */ /* 0x000fe20000000000 */
[----:B------:R-:W-:Y:S01]  /*11320*/  UMOV UR34, 0x0 ;  /* 0x0000000000227882 */ /* 0x000fe20000000000 */
[----:B------:R-:W-:Y:S01]  /*11330*/  UMOV UR35, 0x4208010 ;  /* 0x0420801000237882 */ /* 0x000fe20000000000 */
[----:B------:R1:W-:Y:S01]  /*11340*/  UTCHMMA gdesc[UR16], gdesc[UR18], tmem[UR9], tmem[UR40], idesc[UR41], !UPT ;  /* 0x00ff2812100075ea */ /* 0x0003e2000f800009 */
[----:B------:R-:W-:Y:S01]  /*11350*/  UMOV UR32, 0x0 ;  /* 0x0000000000207882 */ /* 0x000fe20000000000 */
[----:B------:R-:W-:Y:S01]  /*11360*/  UMOV UR33, 0x4208010 ;  /* 0x0420801000217882 */ /* 0x000fe20000000000 */
[----:B------:R1:W-:Y:S01]  /*11370*/  UTCHMMA gdesc[UR44], gdesc[UR36], tmem[UR9], tmem[UR38], idesc[UR39], UPT ;  /* 0x00ff26242c0075ea */ /* 0x0003e2000b800009 */
        /* <DEDUP_REMOVED lines=12> */
[----:B------:R1:W-:Y:S01]  /*11440*/  UTCHMMA gdesc[UR64], gdesc[UR52], tmem[UR9], tmem[UR22], idesc[UR23], UPT ;  /* 0x00ff1634400075ea */ /* 0x0003e2000b800009 */
[----:B------:R1:W-:Y:S01]  /*11450*/  UTCHMMA gdesc[UR66], gdesc[UR54], tmem[UR9], tmem[UR42], idesc[UR43], UPT ;  /* 0x00ff2a36420075ea */ /* 0x0003e2000b800009 */
[----:B------:R1:W-:Y:S01]  /*11460*/  UTCBAR [UR69], URZ ;  /* 0x000000ff450073e9 */ /* 0x0003e200080000ff */
[----:B------:R-:W-:Y:S01]  /*11470*/  NOP ;  /* 0x0000000000007918 */ /* 0x000fe20000000000 */
.L_x_6:
[----:B------:R-:W-:Y:S01]  /*11480*/  UMOV UR6, URZ ;  /* 0x000000ff00067c82 */ /* 0x000fe20008000000 */
[----:B-1----:R-:W-:Y:S01]  /*11490*/  UMOV UR4, URZ ;  /* 0x000000ff00047c82 */ /* 0x002fe20008000000 */
[----:B------:R-:W-:Y:S01]  /*114a0*/  UMOV UR16, UR21 ;  /* 0x0000001500107c82 */ /* 0x000fe20008000000 */
[----:B------:R-:W-:Y:S01]  /*114b0*/  UMOV UR17, UR68 ;  /* 0x0000004400117c82 */ /* 0x000fe20008000000 */
[----:B------:R-:W-:Y:S01]  /*114c0*/  UMOV UR18, UR20 ;  /* 0x0000001400127c82 */ /* 0x000fe20008000000 */
[----:B------:R-:W-:Y:S01]  /*114d0*/  UMOV UR19, UR27 ;  /* 0x0000001b00137c82 */ /* 0x000fe20008000000 */
[----:B------:R-:W-:Y:S05]  /*114e0*/  BRA.U !UP2, `(.L_x_7) ;  /* 0x000000b50a3c7547 */ /* 0x000fea000b800000 */
[----:B------:R-:W-:Y:S02]  /*114f0*/  USHF.R.S32.HI UR66, URZ, 0x1f, UR7 ;  /* 0x0000001fff427899 */ /* 0x000fe40008011407 */
[----:B------:R-:W-:Y:S02]  /*11500*/  USHF.R.S32.HI UR27, URZ, 0x1f, UR15 ;  /* 0x0000001fff1b7899 */ /* 0x000fe4000801140f */
[----:B------:R-:W-:Y:S02]  /*11510*/  USHF.L.U32 UR70, UR7, 0x1, URZ ;  /* 0x0000000107467899 */ /* 0x000fe400080006ff */
[----:B------:R-:W-:Y:S02]  /*11520*/  USHF.L.U64.HI UR66, UR7, 0x1, UR66 ;  /* 0x0000000107427899 */ /* 0x000fe40008010242 */
        /* <DEDUP_REMOVED lines=8> */
[----:B------:R-:W-:Y:S02]  /*115b0*/  UIADD3.64 UR44, UPT, UPT, UR16, 0x280, URZ ;  /* 0x00000280102c7897 */ /* 0x000fe4000fffe0ff */
[----:B------:R-:W-:Y:S02]  /*115c0*/  UIADD3.64 UR46, UPT, UPT, UR18, 0x402, URZ ;  /* 0x00000402122e7897 */ /* 0x000fe4000fffe0ff */
[----:B------:R-:W-:Y:S01]  /*115d0*/  UIADD3.64 UR48, UPT, UPT, UR16, 0x300, URZ ;  /* 0x0000030010307897 */ /* 0x000fe2000fffe0ff */
[----:B------:R-:W1:Y:S01]  /*115e0*/  LDCU UR68, c[0x0][0x3a0] ;  /* 0x00007400ff4477ac */ /* 0x000e620008000800 */
[----:B------:R-:W-:Y:S02]  /*115f0*/  UIADD3.64 UR50, UPT, UPT, UR18, 0x404, URZ ;  /* 0x0000040412327897 */ /* 0x000fe4000fffe0ff */
[----:B------:R-:W-:Y:S02]  /*11600*/  USHF.L.U32 UR69, UR15, 0x1, URZ ;  /* 0x000000010f457899 */ /* 0x000fe400080006ff */
[----:B------:R-:W-:Y:S01]  /*11610*/  USHF.L.U64.HI UR27, UR15, 0x1, UR27 ;  /* 0x000000010f1b7899 */ /* 0x000fe2000801021b */
[----:B------:R-:W-:Y:S01]  /*11620*/  UMOV UR67, 0x1 ;  /* 0x0000000100437882 */ /* 0x000fe20000000000 */
[----:B------:R-:W-:-:S10]  /*11630*/  UMOV UR7, URZ ;  /* 0x000000ff00077c82 */ /* 0x000fd40008000000 */
.L_x_10:
[----:B------:R-:W2:Y:S04]  /*11640*/  LDL.LU R18, [R1+0x4b0] ;  /* 0x0004b00001127983 */ /* 0x000ea80000300800 */
[----:B------:R-:W3:Y:S04]  /*11650*/  LDL.LU R17, [R1+0x454] ;  /* 0x0004540001117983 */ /* 0x000ee80000300800 */
[----:B------:R-:W4:Y:S04]  /*11660*/  LDL.LU R16, [R1+0x44c] ;  /* 0x00044c0001107983 */ /* 0x000f280000300800 */
[----:B0-----:R-:W4:Y:S04]  /*11670*/  LDL.LU R15, [R1+0x444] ;  /* 0x00044400010f7983 */ /* 0x001f280000300800 */
[----:B------:R-:W4:Y:S04]  /*11680*/  LDL.LU R14, [R1+0x43c] ;  /* 0x00043c00010e7983 */ /* 0x000f280000300800 */
[----:B------:R-:W4:Y:S04]  /*11690*/  LDL.LU R13, [R1+0x4ac] ;  /* 0x0004ac00010d7983 */ /* 0x000f280000300800 */
[----:B------:R-:W4:Y:S04]  /*116a0*/  LDL.LU R12, [R1+0x434] ;  /* 0x00043400010c7983 */ /* 0x000f280000300800 */
[----:B------:R-:W4:Y:S04]  /*116b0*/  LDL.LU R7, [R1+0x450] ;  /* 0x0004500001077983 */ /* 0x000f280000300800 */
[----:B------:R-:W4:Y:S04]  /*116c0*/  LDL.LU R6, [R1+0x4a8] ;  /* 0x0004a80001067983 */ /* 0x000f280000300800 */
[----:B------:R-:W4:Y:S04]  /*116d0*/  LDL.LU R11, [R1+0x448] ;  /* 0x00044800010b7983 */ /* 0x000f280000300800 */
[----:B------:R-:W4:Y:S04]  /*116e0*/  LDL.LU R9, [R1+0x4a0] ;  /* 0x0004a00001097983 */ /* 0x000f280000300800 */
[----:B------:R-:W4:Y:S04]  /*116f0*/  LDL.LU R5, [R1+0x440] ;  /* 0x0004400001057983 */ /* 0x000f280000300800 */
[----:B------:R-:W4:Y:S01]  /*11700*/  LDL.LU R8, [R1+0x178] ;  /* 0x0001780001087983 */ /* 0x000f220000300800 */
[----:B------:R-:W-:-:S02]  /*11710*/  UIADD3 UR6, UPT, UPT, UR6, 0x1, URZ ;  /* 0x0000000106067890 */ /* 0x000fc4000fffe0ff */
[----:B------:R-:W-:Y:S01]  /*11720*/  USHF.L.U32 UR4, UR4, 0x1f, URZ ;  /* 0x0000001f04047899 */ /* 0x000fe200080006ff */
[----:B------:R-:W0:Y:S01]  /*11730*/  S2R R10, SR_TID.X ;  /* 0x00000000000a7919 */ /* 0x000e220000002100 */
[----:B-1----:R-:W-:Y:S01]  /*11740*/  UIMAD UR5, UR6, -0x80, UR68 ;  /* 0xffffff80060578a4 */ /* 0x002fe2000f8e0244 */
[----:B0-----:R-:W-:-:S04]  /*11750*/  SHF.R.U32.HI R4, RZ, 0x6, R10 ;  /* 0x00000006ff047819 */ /* 0x001fc8000001160a */
[----:B------:R-:W-:-:S04]  /*11760*/  SGXT.U32 R4, R4, 0x1 ;  /* 0x000000010404781a */ /* 0x000fc80000000000 */
[----:B------:R-:W-:Y:S02]  /*11770*/  ISETP.GE.AND P0, PT, R4, UR5, PT ;  /* 0x0000000504007c0c */ /* 0x000fe4000bf06270 */
[----:B--2---:R-:W-:Y:S02]  /*11780*/  IADD3 R18, P6, PT, R18, UR69, RZ ;  /* 0x0000004512127c10 */ /* 0x004fe4000ffde0ff */
[----:B---3--:R-:W-:-:S03]  /*11790*/  IADD3 R17, P1, PT, R17, UR69, RZ ;  /* 0x0000004511117c10 */ /* 0x008fc6000ff3e0ff */
[----:B------:R-:W-:Y:S01]  /*117a0*/  STL [R1+0x4b0], R18 ;  /* 0x0004b01201007387 */ /* 0x000fe20000100800 */
[----:B----4-:R-:W-:-:S03]  /*117b0*/  IADD3 R16, P3, PT, R16, UR69, RZ ;  /* 0x0000004510107c10 */ /* 0x010fc6000ff7e0ff */
[----:B------:R-:W-:Y:S01]  /*117c0*/  STL [R1+0x454], R17 ;  /* 0x0004541101007387 */ /* 0x000fe20000100800 */
[----:B------:R-:W-:-:S03]  /*117d0*/  IADD3 R15, P4, PT, R15, UR69, RZ ;  /* 0x000000450f0f7c10 */ /* 0x000fc6000ff9e0ff */
[----:B------:R-:W-:Y:S01]  /*117e0*/  STL [R1+0x44c], R16 ;  /* 0x00044c1001007387 */ /* 0x000fe20000100800 */
[----:B------:R-:W-:-:S03]  /*117f0*/  IADD3 R14, P5, PT, R14, UR69, RZ ;  /* 0x000000450e0e7c10 */ /* 0x000fc6000ffbe0ff */
[----:B------:R-:W-:Y:S01]  /*11800*/  STL [R1+0x444], R15 ;  /* 0x0004440f01007387 */ /* 0x000fe20000100800 */
[----:B------:R-:W-:-:S03]  /*11810*/  IADD3.X R13, PT, PT, R13, UR27, RZ, P6, !PT ;  /* 0x0000001b0d0d7c10 */ /* 0x000fc6000b7fe4ff */
[----:B------:R-:W-:Y:S01]  /*11820*/  STL [R1+0x43c], R14 ;  /* 0x00043c0e01007387 */ /* 0x000fe20000100800 */
[----:B------:R-:W-:-:S03]  /*11830*/  IADD3 R12, P6, PT, R12, UR69, RZ ;  /* 0x000000450c0c7c10 */ /* 0x000fc6000ffde0ff */
[----:B------:R-:W-:Y:S01]  /*11840*/  STL [R1+0x4ac], R13 ;  /* 0x0004ac0d01007387 */ /* 0x000fe20000100800 */
[----:B------:R-:W-:Y:S02]  /*11850*/  IADD3.X R7, PT, PT, R7, UR27, RZ, P1, !PT ;  /* 0x0000001b07077c10 */ /* 0x000fe40008ffe4ff */
[----:B------:R-:W-:-:S03]  /*11860*/  IADD3 R6, P1, PT, R6, UR69, RZ ;  /* 0x0000004506067c10 */ /* 0x000fc6000ff3e0ff */
[----:B------:R0:W-:Y:S01]  /*11870*/  STL [R1+0x450], R7 ;  /* 0x0004500701007387 */ /* 0x0001e20000100800 */
[----:B------:R-:W-:-:S03]  /*11880*/  IADD3.X R11, PT, PT, R11, UR27, RZ, P3, !PT ;  /* 0x0000001b0b0b7c10 */ /* 0x000fc60009ffe4ff */
[----:B------:R-:W-:Y:S01]  /*11890*/  STL [R1+0x434], R12 ;  /* 0x0004340c01007387 */ /* 0x000fe20000100800 */
[----:B------:R-:W-:-:S03]  /*118a0*/  IADD3 R9, P3, PT, R9, UR69, RZ ;  /* 0x0000004509097c10 */ /* 0x000fc6000ff7e0ff */
[----:B0-----:R-:W2:Y:S01]  /*118b0*/  LDL.LU R7, [R1+0x438] ;  /* 0x0004380001077983 */ /* 0x001ea20000300800 */
[----:B------:R-:W-:-:S03]  /*118c0*/  IADD3.X R5, PT, PT, R5, UR27, RZ, P4, !PT ;  /* 0x0000001b05057c10 */ /* 0x000fc6000a7fe4ff */
[----:B------:R0:W-:Y:S01]  /*118d0*/  STL [R1+0x4a8], R6 ;  /* 0x0004a80601007387 */ /* 0x0001e20000100800 */
[----:B------:R-:W-:-:S03]  /*118e0*/  IADD3 R8, P4, PT, R8, UR69, RZ ;  /* 0x0000004508087c10 */ /* 0x000fc6000ff9e0ff */
[----:B0-----:R-:W3:Y:S04]  /*118f0*/  LDL.LU R6, [R1+0x42c] ;  /* 0x00042c0001067983 */ /* 0x001ee80000300800 */
[----:B------:R-:W4:Y:S04]  /*11900*/  LDL.LU R32, [R1+0x430] ;  /* 0x0004300001207983 */ /* 0x000f280000300800 */
[----:B------:R-:W-:Y:S04]  /*11910*/  STL [R1+0x448], R11 ;  /* 0x0004480b01007387 */ /* 0x000fe80000100800 */
[----:B------:R-:W4:Y:S04]  /*11920*/  LDL.LU R31, [R1+0x424] ;  /* 0x00042400011f7983 */ /* 0x000f280000300800 */
[----:B------:R-:W-:Y:S04]  /*11930*/  STL [R1+0x4a0], R9 ;  /* 0x0004a00901007387 */ /* 0x000fe80000100800 */
[----:B------:R-:W4:Y:S04]  /*11940*/  LDL.LU R30, [R1+0x4a4] ;  /* 0x0004a400011e7983 */ /* 0x000f280000300800 */
[----:B------:R0:W-:Y:S04]  /*11950*/  STL [R1+0x440], R5 ;  /* 0x0004400501007387 */ /* 0x0001e80000100800 */
[----:B0-----:R-:W4:Y:S04]  /*11960*/  LDL.LU R5, [R1+0x41c] ;  /* 0x00041c0001057983 */ /* 0x001f280000300800 */
[----:B------:R-:W4:Y:S04]  /*11970*/  LDL.LU R29, [R1+0x49c] ;  /* 0x00049c00011d7983 */ /* 0x000f280000300800 */
[----:B------:R-:W4:Y:S04]  /*11980*/  LDL.LU R28, [R1+0x414] ;  /* 0x00041400011c7983 */ /* 0x000f280000300800 */
[----:B------:R-:W4:Y:S04]  /*11990*/  LDL.LU R27, [R1+0x174] ;  /* 0x00017400011b7983 */ /* 0x000f280000300800 */
[----:B------:R0:W-:Y:S04]  /*119a0*/  STL [R1+0x178], R8 ;  /* 0x0001780801007387 */ /* 0x0001e80000100800 */
        /* <DEDUP_REMOVED lines=16> */
[----:B0-----:R-:W4:Y:S04]  /*11ab0*/  LDL.LU R8, [R1+0x3dc] ;  /* 0x0003dc0001087983 */ /* 0x001f280000300800 */
[----:B------:R-:W4:Y:S04]  /*11ac0*/  LDL.LU R4, [R1+0x3f8] ;  /* 0x0003f80001047983 */ /* 0x000f280000300800 */
[----:B------:R-:W4:Y:S01]  /*11ad0*/  LDL.LU R9, [R1+0x488] ;  /* 0x0004880001097983 */ /* 0x000f220000300800 */
[----:B--2---:R-:W-:-:S05]  /*11ae0*/  IADD3.X R7, PT, PT, R7, UR27, RZ, P5, !PT ;  /* 0x0000001b07077c10 */ /* 0x004fca000affe4ff */
[----:B------:R0:W-:Y:S01]  /*11af0*/  STL [R1+0x438], R7 ;  /* 0x0004380701007387 */ /* 0x0001e20000100800 */
[----:B---3--:R-:W-:-:S03]  /*11b00*/  IADD3 R6, P5, PT, R6, UR69, RZ ;  /* 0x0000004506067c10 */ /* 0x008fc6000ffbe0ff */
[----:B0-----:R-:W2:Y:S01]  /*11b10*/  LDL.LU R7, [R1+0x3f0] ;  /* 0x0003f00001077983 */ /* 0x001ea20000300800 */
[----:B----4-:R-:W-:-:S03]  /*11b20*/  IADD3.X R32, PT, PT, R32, UR27, RZ, P6, !PT ;  /* 0x0000001b20207c10 */ /* 0x010fc6000b7fe4ff */
[----:B------:R0:W-:Y:S01]  /*11b30*/  STL [R1+0x42c], R6 ;  /* 0x00042c0601007387 */ /* 0x0001e20000100800 */
[----:B------:R-:W-:-:S03]  /*11b40*/  IADD3 R31, P6, PT, R31, UR69, RZ ;  /* 0x000000451f1f7c10 */ /* 0x000fc6000ffde0ff */
[----:B0-----:R-:W3:Y:S01]  /*11b50*/  LDL.LU R6, [R1+0x480] ;  /* 0x0004800001067983 */ /* 0x001ee20000300800 */
[----:B------:R-:W-:-:S03]  /*11b60*/  IADD3.X R30, PT, PT, R30, UR27, RZ, P1, !PT ;  /* 0x0000001b1e1e7c10 */ /* 0x000fc60008ffe4ff */
[----:B------:R-:W-:Y:S01]  /*11b70*/  STL [R1+0x430], R32 ;  /* 0x0004302001007387 */ /* 0x000fe20000100800 */
[----:B------:R-:W-:Y:S02]  /*11b80*/  IADD3 R5, P1, PT, R5, UR69, RZ ;  /* 0x0000004505057c10 */ /* 0x000fe4000ff3e0ff */
[----:B------:R-:W-:-:S03]  /*11b90*/  IADD3.X R29, PT, PT, R29, UR27, RZ, P3, !PT ;  /* 0x0000001b1d1d7c10 */ /* 0x000fc60009ffe4ff */
[----:B------:R0:W-:Y:S01]  /*11ba0*/  STL [R1+0x41c], R5 ;  /* 0x00041c0501007387 */ /* 0x0001e20000100800 */
[----:B------:R-:W-:-:S03]  /*11bb0*/  IADD3 R28, P3, PT, R28, UR69, RZ ;  /* 0x000000451c1c7c10 */ /* 0x000fc6000ff7e0ff */
[----:B------:R-:W-:Y:S01]  /*11bc0*/  STL [R1+0x424], R31 ;  /* 0x0004241f01007387 */ /* 0x000fe20000100800 */
[----:B------:R-:W-:-:S03]  /*11bd0*/  IADD3.X R27, PT, PT, R27, UR27, RZ, P4, !PT ;  /* 0x0000001b1b1b7c10 */ /* 0x000fc6000a7fe4ff */
[----:B0-----:R-:W4:Y:S04]  /*11be0*/  LDL.LU R5, [R1+0x3e8] ;  /* 0x0003e80001057983 */ /* 0x001f280000300800 */
[----:B------:R-:W-:Y:S01]  /*11bf0*/  STL [R1+0x4a4], R30 ;  /* 0x0004a41e01007387 */ /* 0x000fe20000100800 */
[----:B------:R-:W-:-:S03]  /*11c00*/  IADD3 R26, P4, PT, R26, UR69, RZ ;  /* 0x000000451a1a7c10 */ /* 0x000fc6000ff9e0ff */
[----:B------:R-:W-:Y:S01]  /*11c10*/  STL [R1+0x49c], R29 ;  /* 0x00049c1d01007387 */ /* 0x000fe20000100800 */
[----:B------:R-:W-:-:S03]  /*11c20*/  IADD3.X R25, PT, PT, R25, UR27, RZ, P5, !PT ;  /* 0x0000001b19197c10 */ /* 0x000fc6000affe4ff */
        /* <DEDUP_REMOVED lines=25> */
[----:B------:R-:W-:Y:S02]  /*11dc0*/  IADD3 R12, P6, PT, R12, UR69, RZ ;  /* 0x000000450c0c7c10 */ /* 0x000fe4000ffde0ff */
[----:B------:R-:W-:Y:S01]  /*11dd0*/  IADD3.X R11, PT, PT, R11, UR27, RZ, P1, !PT ;  /* 0x0000001b0b0b7c10 */ /* 0x000fe20008ffe4ff */
[----:B------:R-:W-:Y:S01]  /*11de0*/  STL [R1+0x494], R15 ;  /* 0x0004940f01007387 */ /* 0x000fe20000100800 */
[----:B------:R-:W-:-:S03]  /*11df0*/  IADD3 R8, P1, PT, R8, UR69, RZ ;  /* 0x0000004508087c10 */ /* 0x000fc6000ff3e0ff */
[----:B------:R-:W-:Y:S01]  /*11e00*/  STL [R1+0x3ec], R14 ;  /* 0x0003ec0e01007387 */ /* 0x000fe20000100800 */
[----:B------:R-:W-:-:S03]  /*11e10*/  IADD3.X R4, PT, PT, R4, UR27, RZ, P3, !PT ;  /* 0x0000001b04047c10 */ /* 0x000fc60009ffe4ff */
[----:B------:R-:W-:Y:S04]  /*11e20*/  STL [R1+0x48c], R13 ;  /* 0x00048c0d01007387 */ /* 0x000fe80000100800 */
[----:B------:R-:W-:Y:S04]  /*11e30*/  STL [R1+0x3e4], R12 ;  /* 0x0003e40c01007387 */ /* 0x000fe80000100800 */
[----:B------:R0:W-:Y:S04]  /*11e40*/  STL [R1+0x3dc], R8 ;  /* 0x0003dc0801007387 */ /* 0x0001e80000100800 */
[----:B------:R-:W-:Y:S04]  /*11e50*/  STL [R1+0x400], R11 ;  /* 0x0004000b01007387 */ /* 0x000fe80000100800 */
[----:B0-----:R-:W4:Y:S04]  /*11e60*/  LDL.LU R8, [R1+0x3d4] ;  /* 0x0003d40001087983 */ /* 0x001f280000300800 */
[----:B------:R0:W-:Y:S04]  /*11e70*/  STL [R1+0x3f8], R4 ;  /* 0x0003f80401007387 */ /* 0x0001e80000100800 */
[----:B0-----:R-:W4:Y:S01]  /*11e80*/  LDL.LU R4, [R1+0x3e0] ;  /* 0x0003e00001047983 */ /* 0x001f220000300800 */
[----:B------:R-:W-:-:S03]  /*11e90*/  IADD3 R9, P3, PT, R9, UR69, RZ ;  /* 0x0000004509097c10 */ /* 0x000fc6000ff7e0ff */
[----:B------:R-:W4:Y:S04]  /*11ea0*/  LDL.LU R32, [R1+0x3cc] ;  /* 0x0003cc0001207983 */ /* 0x000f280000300800 */
[----:B------:R-:W-:Y:S04]  /*11eb0*/  STL [R1+0x488], R9 ;  /* 0x0004880901007387 */ /* 0x000fe80000100800 */
[----:B------:R-:W4:Y:S01]  /*11ec0*/  LDL.LU R31, [R1+0x3d8] ;  /* 0x0003d800011f7983 */ /* 0x000f220000300800 */
[----:B--2---:R-:W-:-:S05]  /*11ed0*/  IADD3.X R7, PT, PT, R7, UR27, RZ, P4, !PT ;  /* 0x0000001b07077c10 */ /* 0x004fca000a7fe4ff */
[----:B------:R-:W-:Y:S04]  /*11ee0*/  STL [R1+0x3f0], R7 ;  /* 0x0003f00701007387 */ /* 0x000fe80000100800 */
[----:B------:R-:W2:Y:S01]  /*11ef0*/  LDL.LU R30, [R1+0x3c4] ;  /* 0x0003c400011e7983 */ /* 0x000ea20000300800 */
[----:B---3--:R-:W-:-:S05]  /*11f00*/  IADD3 R6, P4, PT, R6, UR69, RZ ;  /* 0x0000004506067c10 */ /* 0x008fca000ff9e0ff */
[----:B------:R0:W-:Y:S04]  /*11f10*/  STL [R1+0x480], R6 ;  /* 0x0004800601007387 */ /* 0x0001e80000100800 */
[----:B0-----:R-:W3:Y:S04]  /*11f20*/  LDL.LU R6, [R1+0x484] ;  /* 0x0004840001067983 */ /* 0x001ee80000300800 */
[----:B------:R-:W3:Y:S04]  /*11f30*/  LDL.LU R29, [R1+0x3bc] ;  /* 0x0003bc00011d7983 */ /* 0x000ee80000300800 */
[----:B------:R-:W3:Y:S04]  /*11f40*/  LDL.LU R28, [R1+0x47c] ;  /* 0x00047c00011c7983 */ /* 0x000ee80000300800 */
[----:B------:R-:W3:Y:S01]  /*11f50*/  LDL.LU R27, [R1+0x3b4] ;  /* 0x0003b400011b7983 */ /* 0x000ee20000300800 */
[----:B----4-:R-:W-:-:S05]  /*11f60*/  IADD3.X R5, PT, PT, R5, UR27, RZ, P5, !PT ;  /* 0x0000001b05057c10 */ /* 0x010fca000affe4ff */
        /* <DEDUP_REMOVED lines=19> */
[----:B------:R-:W4:Y:S01]  /*120a0*/  LDL.LU R9, [R1+0x398] ;  /* 0x0003980001097983 */ /* 0x000f220000300800 */
[----:B------:R-:W-:-:S05]  /*120b0*/  IADD3 R8, P5, PT, R8, UR69, RZ ;  /* 0x0000004508087c10 */ /* 0x000fca000ffbe0ff */
[----:B------:R0:W-:Y:S01]  /*120c0*/  STL [R1+0x3d4], R8 ;  /* 0x0003d40801007387 */ /* 0x0001e20000100800 */
[----:B------:R-:W-:-:S03]  /*120d0*/  IADD3.X R4, PT, PT, R4, UR27, RZ, P6, !PT ;  /* 0x0000001b04047c10 */ /* 0x000fc6000b7fe4ff */
[----:B0-----:R-:W4:Y:S04]  /*120e0*/  LDL.LU R8, [R1+0x468] ;  /* 0x0004680001087983 */ /* 0x001f280000300800 */
[----:B------:R0:W-:Y:S04]  /*120f0*/  STL [R1+0x3e0], R4 ;  /* 0x0003e00401007387 */ /* 0x0001e80000100800 */
[----:B0-----:R-:W4:Y:S01]  /*12100*/  LDL.LU R4, [R1+0x390] ;  /* 0x0003900001047983 */ /* 0x001f220000300800 */
[----:B------:R-:W-:Y:S02]  /*12110*/  IADD3 R32, P6, PT, R32, UR69, RZ ;  /* 0x0000004520207c10 */ /* 0x000fe4000ffde0ff */
[----:B------:R-:W-:-:S03]  /*12120*/  IADD3.X R31, PT, PT, R31, UR27, RZ, P1, !PT ;  /* 0x0000001b1f1f7c10 */ /* 0x000fc60008ffe4ff */
[----:B------:R-:W-:Y:S01]  /*12130*/  STL [R1+0x3cc], R32 ;  /* 0x0003cc2001007387 */ /* 0x000fe20000100800 */
[----:B--2---:R-:W-:Y:S02]  /*12140*/  IADD3 R30, P1, PT, R30, UR69, RZ ;  /* 0x000000451e1e7c10 */ /* 0x004fe4000ff3e0ff */
[----:B---3--:R-:W-:Y:S02]  /*12150*/  IADD3.X R6, PT, PT, R6, UR27, RZ, P3, !PT ;  /* 0x0000001b06067c10 */ /* 0x008fe40009ffe4ff */
[----:B------:R-:W-:-:S03]  /*12160*/  IADD3 R29, P3, PT, R29, UR69, RZ ;  /* 0x000000451d1d7c10 */ /* 0x000fc6000ff7e0ff */
[----:B------:R0:W-:Y:S01]  /*12170*/  STL [R1+0x484], R6 ;  /* 0x0004840601007387 */ /* 0x0001e20000100800 */
[----:B------:R-:W-:-:S03]  /*12180*/  IADD3.X R28, PT, PT, R28, UR27, RZ, P4, !PT ;  /* 0x0000001b1c1c7c10 */ /* 0x000fc6000a7fe4ff */
[----:B------:R-:W-:Y:S01]  /*12190*/  STL [R1+0x3d8], R31 ;  /* 0x0003d81f01007387 */ /* 0x000fe20000100800 */
[----:B------:R-:W-:-:S03]  /*121a0*/  IADD3 R27, P4, PT, R27, UR69, RZ ;  /* 0x000000451b1b7c10 */ /* 0x000fc6000ff9e0ff */
[----:B0-----:R-:W2:Y:S04]  /*121b0*/  LDL.LU R6, [R1+0x460] ;  /* 0x0004600001067983 */ /* 0x001ea80000300800 */
[----:B------:R-:W-:Y:S04]  /*121c0*/  STL [R1+0x3c4], R30 ;  /* 0x0003c41e01007387 */ /* 0x000fe80000100800 */
[----:B------:R-:W-:Y:S01]  /*121d0*/  STL [R1+0x3bc], R29 ;  /* 0x0003bc1d01007387 */ /* 0x000fe20000100800 */
[----:B----4-:R-:W-:-:S03]  /*121e0*/  IADD3.X R26, PT, PT, R26, UR27, RZ, P5, !PT ;  /* 0x0000001b1a1a7c10 */ /* 0x010fc6000affe4ff */
        /* <DEDUP_REMOVED lines=34> */
[----:B------:R0:W-:Y:S01]  /*12410*/  STL [R1+0x3a0], R7 ;  /* 0x0003a00701007387 */ /* 0x0001e20000100800 */
[----:B------:R-:W-:-:S03]  /*12420*/  IADD3.X R9, PT, PT, R9, UR27, RZ, P4, !PT ;  /* 0x0000001b09097c10 */ /* 0x000fc6000a7fe4ff */
[----:B------:R-:W-:Y:S04]  /*12430*/  STL [R1+0x384], R11 ;  /* 0x0003840b01007387 */ /* 0x000fe80000100800 */
[----:B0-----:R-:W3:Y:S04]  /*12440*/  LDL.LU R7, [R1+0x388] ;  /* 0x0003880001077983 */ /* 0x001ee80000300800 */
[----:B------:R0:W-:Y:S04]  /*12450*/  STL [R1+0x37c], R5 ;  /* 0x00037c0501007387 */ /* 0x0001e80000100800 */
[----:B0-----:R-:W4:Y:S04]  /*12460*/  LDL.LU R5, [R1+0x374] ;  /* 0x0003740001057983 */ /* 0x001f280000300800 */
[----:B------:R-:W4:Y:S01]  /*12470*/  LDL.LU R32, [R1+0x380] ;  /* 0x0003800001207983 */ /* 0x000f220000300800 */
[----:B------:R-:W-:-:S03]  /*12480*/  IADD3 R8, P4, PT, R8, UR69, RZ ;  /* 0x0000004508087c10 */ /* 0x000fc6000ff9e0ff */
[----:B------:R-:W-:Y:S04]  /*12490*/  STL [R1+0x398], R9 ;  /* 0x0003980901007387 */ /* 0x000fe80000100800 */
[----:B------:R-:W4:Y:S04]  /*124a0*/  LDL.LU R31, [R1+0x36c] ;  /* 0x00036c00011f7983 */ /* 0x000f280000300800 */
[----:B------:R-:W-:Y:S01]  /*124b0*/  STL [R1+0x468], R8 ;  /* 0x0004680801007387 */ /* 0x000fe20000100800 */
[----:B------:R-:W-:-:S03]  /*124c0*/  IADD3.X R4, PT, PT, R4, UR27, RZ, P5, !PT ;  /* 0x0000001b04047c10 */ /* 0x000fc6000affe4ff */
[----:B------:R-:W4:Y:S04]  /*124d0*/  LDL.LU R30, [R1+0x378] ;  /* 0x00037800011e7983 */ /* 0x000f280000300800 */
[----:B------:R0:W-:Y:S04]  /*124e0*/  STL [R1+0x390], R4 ;  /* 0x0003900401007387 */ /* 0x0001e80000100800 */
[----:B0-----:R-:W4:Y:S04]  /*124f0*/  LDL.LU R4, [R1+0x364] ;  /* 0x0003640001047983 */ /* 0x001f280000300800 */
[----:B------:R-:W4:Y:S04]  /*12500*/  LDL.LU R29, [R1+0x464] ;  /* 0x00046400011d7983 */ /* 0x000f280000300800 */
[----:B------:R-:W4:Y:S04]  /*12510*/  LDL.LU R28, [R1+0x35c] ;  /* 0x00035c00011c7983 */ /* 0x000f280000300800 */
[----:B------:R-:W4:Y:S01]  /*12520*/  LDL.LU R27, [R1+0x45c] ;  /* 0x00045c00011b7983 */ /* 0x000f220000300800 */
[----:B--2---:R-:W-:-:S05]  /*12530*/  IADD3 R6, P5, PT, R6, UR69, RZ ;  /* 0x0000004506067c10 */ /* 0x004fca000ffbe0ff */
[----:B------:R0:W-:Y:S04]  /*12540*/  STL [R1+0x460], R6 ;  /* 0x0004600601007387 */ /* 0x0001e80000100800 */
[----:B------:R-:W2:Y:S04]  /*12550*/  LDL.LU R26, [R1+0x354] ;  /* 0x00035400011a7983 */ /* 0x000ea80000300800 */
        /* <DEDUP_REMOVED lines=16> */
[----:B0-----:R-:W2:Y:S04]  /*12660*/  LDL.LU R6, [R1+0x334] ;  /* 0x0003340001067983 */ /* 0x001ea80000300800 */
[----:B------:R-:W2:Y:S01]  /*12670*/  LDL.LU R9, [R1+0x310] ;  /* 0x0003100001097983 */ /* 0x000ea20000300800 */
[----:B---3--:R-:W-:-:S05]  /*12680*/  IADD3.X R7, PT, PT, R7, UR27, RZ, P6, !PT ;  /* 0x0000001b07077c10 */ /* 0x008fca000b7fe4ff */
[----:B------:R0:W-:Y:S01]  /*12690*/  STL [R1+0x388], R7 ;  /* 0x0003880701007387 */ /* 0x0001e20000100800 */
[----:B----4-:R-:W-:-:S03]  /*126a0*/  IADD3 R5, P6, PT, R5, UR69, RZ ;  /* 0x0000004505057c10 */ /* 0x010fc6000ffde0ff */
[----:B0-----:R-:W3:Y:S01]  /*126b0*/  LDL.LU R7, [R1+0x32c] ;  /* 0x00032c0001077983 */ /* 0x001ee20000300800 */
[----:B------:R-:W-:-:S03]  /*126c0*/  IADD3.X R32, PT, PT, R32, UR27, RZ, P1, !PT ;  /* 0x0000001b20207c10 */ /* 0x000fc60008ffe4ff */
[----:B------:R0:W-:Y:S01]  /*126d0*/  STL [R1+0x374], R5 ;  /* 0x0003740501007387 */ /* 0x0001e20000100800 */
[----:B------:R-:W-:-:S03]  /*126e0*/  IADD3 R31, P1, PT, R31, UR69, RZ ;  /* 0x000000451f1f7c10 */ /* 0x000fc6000ff3e0ff */
[----:B0-----:R-:W4:Y:S01]  /*126f0*/  LDL.LU R5, [R1+0x308] ;  /* 0x0003080001057983 */ /* 0x001f220000300800 */
[----:B------:R-:W-:-:S03]  /*12700*/  IADD3.X R30, PT, PT, R30, UR27, RZ, P3, !PT ;  /* 0x0000001b1e1e7c10 */ /* 0x000fc60009ffe4ff */
[----:B------:R-:W-:Y:S01]  /*12710*/  STL [R1+0x380], R32 ;  /* 0x0003802001007387 */ /* 0x000fe20000100800 */
[----:B------:R-:W-:-:S05]  /*12720*/  IADD3 R4, P3, PT, R4, UR69, RZ ;  /* 0x0000004504047c10 */ /* 0x000fca000ff7e0ff */
[----:B------:R0:W-:Y:S04]  /*12730*/  STL [R1+0x364], R4 ;  /* 0x0003640401007387 */ /* 0x0001e80000100800 */
[----:B------:R-:W-:Y:S04]  /*12740*/  STL [R1+0x36c], R31 ;  /* 0x00036c1f01007387 */ /* 0x000fe80000100800 */
[----:B0-----:R-:W4:Y:S01]  /*12750*/  LDL.LU R4, [R1+0x324] ;  /* 0x0003240001047983 */ /* 0x001f220000300800 */
[----:B------:R-:W-:Y:S02]  /*12760*/  IADD3.X R29, PT, PT, R29, UR27, RZ, P4, !PT ;  /* 0x0000001b1d1d7c10 */ /* 0x000fe4000a7fe4ff */
[----:B------:R-:W-:-:S02]  /*12770*/  IADD3 R28, P4, PT, R28, UR69, RZ ;  /* 0x000000451c1c7c10 */ /* 0x000fc4000ff9e0ff */
[----:B------:R-:W-:Y:S01]  /*12780*/  IADD3.X R27, PT, PT, R27, UR27, RZ, P5, !PT ;  /* 0x0000001b1b1b7c10 */ /* 0x000fe2000affe4ff */
[----:B------:R-:W-:Y:S04]  /*12790*/  STL [R1+0x378], R30 ;  /* 0x0003781e01007387 */ /* 0x000fe80000100800 */
[----:B------:R-:W-:Y:S04]  /*127a0*/  STL [R1+0x464], R29 ;  /* 0x0004641d01007387 */ /* 0x000fe80000100800 */
[----:B------:R-:W-:Y:S04]  /*127b0*/  STL [R1+0x35c], R28 ;  /* 0x00035c1c01007387 */ /* 0x000fe80000100800 */
[----:B------:R-:W-:Y:S01]  /*127c0*/  STL [R1+0x45c], R27 ;  /* 0x00045c1b01007387 */ /* 0x000fe20000100800 */
[----:B--2---:R-:W-:-:S02]  /*127d0*/  IADD3 R26, P5, PT, R26, UR69, RZ ;  /* 0x000000451a1a7c10 */ /* 0x004fc4000ffbe0ff */
        /* <DEDUP_REMOVED lines=32> */
[----:B------:R0:W-:Y:S01]  /*129e0*/  STL [R1+0x318], R8 ;  /* 0x0003180801007387 */ /* 0x0001e20000100800 */
[----:B------:R-:W-:-:S03]  /*129f0*/  IADD3 R9, P4, PT, R9, UR69, RZ ;  /* 0x0000004509097c10 */ /* 0x000fc6000ff9e0ff */
[----:B------:R-:W-:Y:S04]  /*12a00*/  STL [R1+0x33c], R11 ;  /* 0x00033c0b01007387 */ /* 0x000fe80000100800 */
[----:B0-----:R-:W2:Y:S04]  /*12a10*/  LDL.LU R8, [R1+0x300] ;  /* 0x0003000001087983 */ /* 0x001ea80000300800 */
[----:B------:R0:W-:Y:S04]  /*12a20*/  STL [R1+0x334], R6 ;  /* 0x0003340601007387 */ /* 0x0001e80000100800 */
[----:B0-----:R-:W2:Y:S04]  /*12a30*/  LDL.LU R6, [R1+0x31c] ;  /* 0x00031c0001067983 */ /* 0x001ea80000300800 */
[----:B------:R-:W2:Y:S01]  /*12a40*/  LDL.LU R32, [R1+0x2f8] ;  /* 0x0002f80001207983 */ /* 0x000ea20000300800 */
[----:B---3--:R-:W-:-:S03]  /*12a50*/  IADD3.X R7, PT, PT, R7, UR27, RZ, P5, !PT ;  /* 0x0000001b07077c10 */ /* 0x008fc6000affe4ff */
[----:B------:R-:W-:Y:S04]  /*12a60*/  STL [R1+0x310], R9 ;  /* 0x0003100901007387 */ /* 0x000fe80000100800 */
[----:B------:R-:W3:Y:S04]  /*12a70*/  LDL.LU R31, [R1+0x314] ;  /* 0x00031400011f7983 */ /* 0x000ee80000300800 */
[----:B------:R-:W-:Y:S01]  /*12a80*/  STL [R1+0x32c], R7 ;  /* 0x00032c0701007387 */ /* 0x000fe20000100800 */
[----:B----4-:R-:W-:-:S03]  /*12a90*/  IADD3 R5, P5, PT, R5, UR69, RZ ;  /* 0x0000004505057c10 */ /* 0x010fc6000ffbe0ff */
[----:B------:R-:W4:Y:S04]  /*12aa0*/  LDL.LU R30, [R1+0x2f0] ;  /* 0x0002f000011e7983 */ /* 0x000f280000300800 */
[----:B------:R0:W-:Y:S04]  /*12ab0*/  STL [R1+0x308], R5 ;  /* 0x0003080501007387 */ /* 0x0001e80000100800 */
[----:B0-----:R-:W4:Y:S04]  /*12ac0*/  LDL.LU R5, [R1+0x30c] ;  /* 0x00030c0001057983 */ /* 0x001f280000300800 */
[----:B------:R-:W4:Y:S04]  /*12ad0*/  LDL.LU R29, [R1+0x2e8] ;  /* 0x0002e800011d7983 */ /* 0x000f280000300800 */
[----:B------:R-:W4:Y:S04]  /*12ae0*/  LDL.LU R28, [R1+0x304] ;  /* 0x00030400011c7983 */ /* 0x000f280000300800 */
[----:B------:R-:W4:Y:S01]  /*12af0*/  LDL.LU R27, [R1+0x2e0] ;  /* 0x0002e000011b7983 */ /* 0x000f220000300800 */
[----:B------:R-:W-:-:S05]  /*12b00*/  IADD3.X R4, PT, PT, R4, UR27, RZ, P6, !PT ;  /* 0x0000001b04047c10 */ /* 0x000fca000b7fe4ff */
        /* <DEDUP_REMOVED lines=20> */
[----:B--2---:R-:W-:-:S05]  /*12c50*/  IADD3 R8, P6, PT, R8, UR69, RZ ;  /* 0x0000004508087c10 */ /* 0x004fca000ffde0ff */
[----:B------:R0:W-:Y:S01]  /*12c60*/  STL [R1+0x300], R8 ;  /* 0x0003000801007387 */ /* 0x0001e20000100800 */
[----:B------:R-:W-:-:S03]  /*12c70*/  IADD3.X R6, PT, PT, R6, UR27, RZ, P1, !PT ;  /* 0x0000001b06067c10 */ /* 0x000fc60008ffe4ff */
[----:B0-----:R-:W2:Y:S01]  /*12c80*/  LDL.LU R8, [R1+0x290] ;  /* 0x0002900001087983 */ /* 0x001ea20000300800 */
[----:B------:R-:W-:-:S03]  /*12c90*/  IADD3 R32, P1, PT, R32, UR69, RZ ;  /* 0x0000004520207c10 */ /* 0x000fc6000ff3e0ff */
[----:B------:R0:W-:Y:S01]  /*12ca0*/  STL [R1+0x31c], R6 ;  /* 0x00031c0601007387 */ /* 0x0001e20000100800 */
[----:B---3--:R-:W-:-:S03]  /*12cb0*/  IADD3.X R31, PT, PT, R31, UR27, RZ, P3, !PT ;  /* 0x0000001b1f1f7c10 */ /* 0x008fc60009ffe4ff */
[----:B0-----:R-:W3:Y:S04]  /*12cc0*/  LDL.LU R6, [R1+0x2ac] ;  /* 0x0002ac0001067983 */ /* 0x001ee80000300800 */
[----:B------:R-:W-:Y:S01]  /*12cd0*/  STL [R1+0x2f8], R32 ;  /* 0x0002f82001007387 */ /* 0x000fe20000100800 */
[----:B----4-:R-:W-:Y:S02]  /*12ce0*/  IADD3 R30, P3, PT, R30, UR69, RZ ;  /* 0x000000451e1e7c10 */ /* 0x010fe4000ff7e0ff */
[----:B------:R-:W-:Y:S02]  /*12cf0*/  IADD3.X R5, PT, PT, R5, UR27, RZ, P4, !PT ;  /* 0x0000001b05057c10 */ /* 0x000fe4000a7fe4ff */
[----:B------:R-:W-:-:S03]  /*12d00*/  IADD3 R29, P4, PT, R29, UR69, RZ ;  /* 0x000000451d1d7c10 */ /* 0x000fc6000ff9e0ff */
[----:B------:R0:W-:Y:S01]  /*12d10*/  STL [R1+0x30c], R5 ;  /* 0x00030c0501007387 */ /* 0x0001e20000100800 */
[----:B------:R-:W-:-:S03]  /*12d20*/  IADD3.X R28, PT, PT, R28, UR27, RZ, P5, !PT ;  /* 0x0000001b1c1c7c10 */ /* 0x000fc6000affe4ff */
[----:B------:R-:W-:Y:S01]  /*12d30*/  STL [R1+0x314], R31 ;  /* 0x0003141f01007387 */ /* 0x000fe20000100800 */
[----:B------:R-:W-:-:S03]  /*12d40*/  IADD3 R27, P5, PT, R27, UR69, RZ ;  /* 0x000000451b1b7c10 */ /* 0x000fc6000ffbe0ff */
[----:B0-----:R-:W4:Y:S04]  /*12d50*/  LDL.LU R5, [R1+0x288] ;  /* 0x0002880001057983 */ /* 0x001f280000300800 */
[----:B------:R-:W-:Y:S04]  /*12d60*/  STL [R1+0x2f0], R30 ;  /* 0x0002f01e01007387 */ /* 0x000fe80000100800 */
        /* <DEDUP_REMOVED lines=36> */
[----:B------:R0:W-:Y:S04]  /*12fb0*/  STL [R1+0x2bc], R7 ;  /* 0x0002bc0701007387 */ /* 0x0001e80000100800 */
[----:B------:R-:W-:Y:S04]  /*12fc0*/  STL [R1+0x2a0], R11 ;  /* 0x0002a00b01007387 */ /* 0x000fe80000100800 */
[----:B0-----:R-:W4:Y:S04]  /*12fd0*/  LDL.LU R7, [R1+0x2a4] ;  /* 0x0002a40001077983 */ /* 0x001f280000300800 */
[----:B------:R0:W-:Y:S04]  /*12fe0*/  STL [R1+0x298], R4 ;  /* 0x0002980401007387 */ /* 0x0001e80000100800 */
[----:B0-----:R-:W4:Y:S01]  /*12ff0*/  LDL.LU R4, [R1+0x280] ;  /* 0x0002800001047983 */ /* 0x001f220000300800 */
[----:B------:R-:W-:-:S03]  /*13000*/  IADD3.X R9, PT, PT, R9, UR27, RZ, P5, !PT ;  /* 0x0000001b09097c10 */ /* 0x000fc6000affe4ff */
[----:B------:R-:W4:Y:S04]  /*13010*/  LDL.LU R32, [R1+0x29c] ;  /* 0x00029c0001207983 */ /* 0x000f280000300800 */
[----:B------:R-:W-:Y:S04]  /*13020*/  STL [R1+0x2b4], R9 ;  /* 0x0002b40901007387 */ /* 0x000fe80000100800 */
[----:B------:R-:W4:Y:S01]  /*13030*/  LDL.LU R31, [R1+0x278] ;  /* 0x00027800011f7983 */ /* 0x000f220000300800 */
[----:B--2---:R-:W-:-:S05]  /*13040*/  IADD3 R8, P5, PT, R8, UR69, RZ ;  /* 0x0000004508087c10 */ /* 0x004fca000ffbe0ff */
[----:B------:R-:W-:Y:S04]  /*13050*/  STL [R1+0x290], R8 ;  /* 0x0002900801007387 */ /* 0x000fe80000100800 */
[----:B------:R-:W2:Y:S01]  /*13060*/  LDL.LU R30, [R1+0x294] ;  /* 0x00029400011e7983 */ /* 0x000ea20000300800 */
[----:B---3--:R-:W-:-:S05]  /*13070*/  IADD3.X R6, PT, PT, R6, UR27, RZ, P6, !PT ;  /* 0x0000001b06067c10 */ /* 0x008fca000b7fe4ff */
[----:B------:R0:W-:Y:S04]  /*13080*/  STL [R1+0x2ac], R6 ;  /* 0x0002ac0601007387 */ /* 0x0001e80000100800 */
[----:B0-----:R-:W3:Y:S04]  /*13090*/  LDL.LU R6, [R1+0x270] ;  /* 0x0002700001067983 */ /* 0x001ee80000300800 */
[----:B------:R-:W3:Y:S04]  /*130a0*/  LDL.LU R29, [R1+0x28c] ;  /* 0x00028c00011d7983 */ /* 0x000ee80000300800 */
[----:B------:R-:W3:Y:S04]  /*130b0*/  LDL.LU R28, [R1+0x268] ;  /* 0x00026800011c7983 */ /* 0x000ee80000300800 */
[----:B------:R-:W3:Y:S01]  /*130c0*/  LDL.LU R27, [R1+0x284] ;  /* 0x00028400011b7983 */ /* 0x000ee20000300800 */
[----:B----4-:R-:W-:-:S05]  /*130d0*/  IADD3 R5, P6, PT, R5, UR69, RZ ;  /* 0x0000004505057c10 */ /* 0x010fca000ffde0ff */
        /* <DEDUP_REMOVED lines=20> */
[----:B------:R-:W-:-:S05]  /*13220*/  IADD3.X R7, PT, PT, R7, UR27, RZ, P1, !PT ;  /* 0x0000001b07077c10 */ /* 0x000fca0008ffe4ff */
[----:B------:R0:W-:Y:S01]  /*13230*/  STL [R1+0x2a4], R7 ;  /* 0x0002a40701007387 */ /* 0x0001e20000100800 */
[----:B------:R-:W-:-:S03]  /*13240*/  IADD3 R4, P1, PT, R4, UR69, RZ ;  /* 0x0000004504047c10 */ /* 0x000fc6000ff3e0ff */
[----:B0-----:R-:W4:Y:S04]  /*13250*/  LDL.LU R7, [R1+0x234] ;  /* 0x0002340001077983 */ /* 0x001f280000300800 */
[----:B------:R0:W-:Y:S04]  /*13260*/  STL [R1+0x280], R4 ;  /* 0x0002800401007387 */ /* 0x0001e80000100800 */
[----:B0-----:R-:W4:Y:S01]  /*13270*/  LDL.LU R4, [R1+0x210] ;  /* 0x0002100001047983 */ /* 0x001f220000300800 */
[----:B------:R-:W-:Y:S02]  /*13280*/  IADD3.X R32, PT, PT, R32, UR27, RZ, P3, !PT ;  /* 0x0000001b20207c10 */ /* 0x000fe40009ffe4ff */
[----:B------:R-:W-:-:S03]  /*13290*/  IADD3 R31, P3, PT, R31, UR69, RZ ;  /* 0x000000451f1f7c10 */ /* 0x000fc6000ff7e0ff */
[----:B------:R-:W-:Y:S01]  /*132a0*/  STL [R1+0x29c], R32 ;  /* 0x00029c2001007387 */ /* 0x000fe20000100800 */
[----:B--2---:R-:W-:Y:S02]  /*132b0*/  IADD3.X R30, PT, PT, R30, UR27, RZ, P4, !PT ;  /* 0x0000001b1e1e7c10 */ /* 0x004fe4000a7fe4ff */
[----:B---3--:R-:W-:Y:S02]  /*132c0*/  IADD3 R6, P4, PT, R6, UR69, RZ ;  /* 0x0000004506067c10 */ /* 0x008fe4000ff9e0ff */
[----:B------:R-:W-:-:S03]  /*132d0*/  IADD3.X R29, PT, PT, R29, UR27, RZ, P5, !PT ;  /* 0x0000001b1d1d7c10 */ /* 0x000fc6000affe4ff */
[----:B------:R0:W-:Y:S01]  /*132e0*/  STL [R1+0x270], R6 ;  /* 0x0002700601007387 */ /* 0x0001e20000100800 */
[----:B------:R-:W-:-:S03]  /*132f0*/  IADD3 R28, P5, PT, R28, UR69, RZ ;  /* 0x000000451c1c7c10 */ /* 0x000fc6000ffbe0ff */
[----:B------:R-:W-:Y:S01]  /*13300*/  STL [R1+0x278], R31 ;  /* 0x0002781f01007387 */ /* 0x000fe20000100800 */
[----:B------:R-:W-:-:S03]  /*13310*/  IADD3.X R27, PT, PT, R27, UR27, RZ, P6, !PT ;  /* 0x0000001b1b1b7c10 */ /* 0x000fc6000b7fe4ff */
[----:B0-----:R-:W2:Y:S04]  /*13320*/  LDL.LU R6, [R1+0x22c] ;  /* 0x00022c0001067983 */ /* 0x001ea80000300800 */
[----:B------:R-:W-:Y:S04]  /*13330*/  STL [R1+0x294], R30 ;  /* 0x0002941e01007387 */ /* 0x000fe80000100800 */
[----:B------:R-:W-:Y:S01]  /*13340*/  STL [R1+0x28c], R29 ;  /* 0x00028c1d01007387 */ /* 0x000fe20000100800 */
[----:B----4-:R-:W-:-:S03]  /*13350*/  IADD3 R26, P6, PT, R26, UR69, RZ ;  /* 0x000000451a1a7c10 */ /* 0x010fc6000ffde0ff */
        /* <DEDUP_REMOVED lines=34> */
[----:B------:R0:W-:Y:S01]  /*13580*/  STL [R1+0x220], R8 ;  /* 0x0002200801007387 */ /* 0x0001e20000100800 */
[----:B------:R-:W-:-:S03]  /*13590*/  IADD3 R9, P5, PT, R9, UR69, RZ ;  /* 0x0000004509097c10 */ /* 0x000fc6000ffbe0ff */
[----:B------:R-:W-:Y:S04]  /*135a0*/  STL [R1+0x244], R11 ;  /* 0x0002440b01007387 */ /* 0x000fe80000100800 */
[----:B0-----:R-:W3:Y:S04]  /*135b0*/  LDL.LU R8, [R1+0x208] ;  /* 0x0002080001087983 */ /* 0x001ee80000300800 */
[----:B------:R0:W-:Y:S04]  /*135c0*/  STL [R1+0x23c], R5 ;  /* 0x00023c0501007387 */ /* 0x0001e80000100800 */
[----:B0-----:R-:W4:Y:S04]  /*135d0*/  LDL.LU R5, [R1+0x224] ;  /* 0x0002240001057983 */ /* 0x001f280000300800 */
[----:B------:R-:W4:Y:S01]  /*135e0*/  LDL.LU R32, [R1+0x200] ;  /* 0x0002000001207983 */ /* 0x000f220000300800 */
[----:B------:R-:W-:-:S03]  /*135f0*/  IADD3.X R7, PT, PT, R7, UR27, RZ, P6, !PT ;  /* 0x0000001b07077c10 */ /* 0x000fc6000b7fe4ff */
[----:B------:R-:W-:Y:S04]  /*13600*/  STL [R1+0x218], R9 ;  /* 0x0002180901007387 */ /* 0x000fe80000100800 */
[----:B------:R-:W4:Y:S04]  /*13610*/  LDL.LU R31, [R1+0x21c] ;  /* 0x00021c00011f7983 */ /* 0x000f280000300800 */
[----:B------:R-:W-:Y:S01]  /*13620*/  STL [R1+0x234], R7 ;  /* 0x0002340701007387 */ /* 0x000fe20000100800 */
[----:B------:R-:W-:-:S03]  /*13630*/  IADD3 R4, P6, PT, R4, UR69, RZ ;  /* 0x0000004504047c10 */ /* 0x000fc6000ffde0ff */
[----:B------:R-:W4:Y:S04]  /*13640*/  LDL.LU R30, [R1+0x1f8] ;  /* 0x0001f800011e7983 */ /* 0x000f280000300800 */
[----:B------:R0:W-:Y:S04]  /*13650*/  STL [R1+0x210], R4 ;  /* 0x0002100401007387 */ /* 0x0001e80000100800 */
[----:B0-----:R-:W4:Y:S04]  /*13660*/  LDL.LU R4, [R1+0x214] ;  /* 0x0002140001047983 */ /* 0x001f280000300800 */
[----:B------:R-:W4:Y:S04]  /*13670*/  LDL.LU R29, [R1+0x1f0] ;  /* 0x0001f000011d7983 */ /* 0x000f280000300800 */
[----:B------:R-:W4:Y:S04]  /*13680*/  LDL.LU R28, [R1+0x20c] ;  /* 0x00020c00011c7983 */ /* 0x000f280000300800 */
[----:B------:R-:W4:Y:S01]  /*13690*/  LDL.LU R27, [R1+0x1e8] ;  /* 0x0001e800011b7983 */ /* 0x000f220000300800 */
[----:B--2---:R-:W-:-:S05]  /*136a0*/  IADD3.X R6, PT, PT, R6, UR27, RZ, P1, !PT ;  /* 0x0000001b06067c10 */ /* 0x004fca0008ffe4ff */
        /* <DEDUP_REMOVED lines=20> */
[----:B---3--:R-:W-:-:S05]  /*137f0*/  IADD3 R8, P1, PT, R8, UR69, RZ ;  /* 0x0000004508087c10 */ /* 0x008fca000ff3e0ff */
[----:B------:R0:W-:Y:S01]  /*13800*/  STL [R1+0x208], R8 ;  /* 0x0002080801007387 */ /* 0x0001e20000100800 */
[----:B----4-:R-:W-:-:S03]  /*13810*/  IADD3.X R5, PT, PT, R5, UR27, RZ, P3, !PT ;  /* 0x0000001b05057c10 */ /* 0x010fc60009ffe4ff */
[----:B0-----:R-:W3:Y:S01]  /*13820*/  LDL.LU R8, [R1+0x198] ;  /* 0x0001980001087983 */ /* 0x001ee20000300800 */
[----:B------:R-:W-:-:S03]  /*13830*/  IADD3 R32, P3, PT, R32, UR69, RZ ;  /* 0x0000004520207c10 */ /* 0x000fc6000ff7e0ff */
[----:B------:R0:W-:Y:S01]  /*13840*/  STL [R1+0x224], R5 ;  /* 0x0002240501007387 */ /* 0x0001e20000100800 */
[----:B------:R-:W-:-:S03]  /*13850*/  IADD3.X R31, PT, PT, R31, UR27, RZ, P4, !PT ;  /* 0x0000001b1f1f7c10 */ /* 0x000fc6000a7fe4ff */
[----:B0-----:R-:W4:Y:S04]  /*13860*/  LDL.LU R5, [R1+0x1b4] ;  /* 0x0001b40001057983 */ /* 0x001f280000300800 */
[----:B------:R-:W-:Y:S01]  /*13870*/  STL [R1+0x200], R32 ;  /* 0x0002002001007387 */ /* 0x000fe20000100800 */
[----:B------:R-:W-:-:S05]  /*13880*/  IADD3.X R4, PT, PT, R4, UR27, RZ, P5, !PT ;  /* 0x0000001b04047c10 */ /* 0x000fca000affe4ff */
[----:B------:R0:W-:Y:S04]  /*13890*/  STL [R1+0x214], R4 ;  /* 0x0002140401007387 */ /* 0x0001e80000100800 */
[----:B------:R-:W-:Y:S04]  /*138a0*/  STL [R1+0x21c], R31 ;  /* 0x00021c1f01007387 */ /* 0x000fe80000100800 */
[----:B0-----:R-:W4:Y:S01]  /*138b0*/  LDL.LU R4, [R1+0x190] ;  /* 0x0001900001047983 */ /* 0x001f220000300800 */
[----:B------:R-:W-:Y:S02]  /*138c0*/  IADD3 R30, P4, PT, R30, UR69, RZ ;  /* 0x000000451e1e7c10 */ /* 0x000fe4000ff9e0ff */
[----:B------:R-:W-:-:S02]  /*138d0*/  IADD3 R29, P5, PT, R29, UR69, RZ ;  /* 0x000000451d1d7c10 */ /* 0x000fc4000ffbe0ff */
[----:B------:R-:W-:Y:S02]  /*138e0*/  IADD3.X R28, PT, PT, R28, UR27, RZ, P6, !PT ;  /* 0x0000001b1c1c7c10 */ /* 0x000fe4000b7fe4ff */
[----:B------:R-:W-:Y:S01]  /*138f0*/  IADD3 R27, P6, PT, R27, UR69, RZ ;  /* 0x000000451b1b7c10 */ /* 0x000fe2000ffde0ff */
[----:B------:R-:W-:Y:S04]  /*13900*/  STL [R1+0x1f8], R30 ;  /* 0x0001f81e01007387 */ /* 0x000fe80000100800 */
[----:B------:R-:W-:Y:S04]  /*13910*/  STL [R1+0x1f0], R29 ;  /* 0x0001f01d01007387 */ /* 0x000fe80000100800 */
[----:B------:R-:W-:Y:S04]  /*13920*/  STL [R1+0x20c], R28 ;  /* 0x00020c1c01007387 */ /* 0x000fe80000100800 */
[----:B------:R-:W-:Y:S01]  /*13930*/  STL [R1+0x1e8], R27 ;  /* 0x0001e81b01007387 */ /* 0x000fe20000100800 */
[----:B--2---:R-:W-:-:S02]  /*13940*/  IADD3.X R26, PT, PT, R26, UR27, RZ, P1, !PT ;  /* 0x0000001b1a1a7c10 */ /* 0x004fc40008ffe4ff */
        /* <DEDUP_REMOVED lines=32> */
[----:B------:R0:W-:Y:S01]  /*13b50*/  STL [R1+0x1c4], R7 ;  /* 0x0001c40701007387 */ /* 0x0001e20000100800 */
[----:B------:R-:W-:-:S03]  /*13b60*/  IADD3.X R9, PT, PT, R9, UR27, RZ, P6, !PT ;  /* 0x0000001b09097c10 */ /* 0x000fc6000b7fe4ff */
[----:B------:R-:W-:Y:S04]  /*13b70*/  STL [R1+0x1a8], R11 ;  /* 0x0001a80b01007387 */ /* 0x000fe80000100800 */
[----:B0-----:R-:W2:Y:S04]  /*13b80*/  LDL.LU R7, [R1+0x1ac] ;  /* 0x0001ac0001077983 */ /* 0x001ea80000300800 */
[----:B------:R0:W-:Y:S04]  /*13b90*/  STL [R1+0x1a0], R6 ;  /* 0x0001a00601007387 */ /* 0x0001e80000100800 */
[----:B0-----:R-:W2:Y:S04]  /*13ba0*/  LDL.LU R6, [R1+0x188] ;  /* 0x0001880001067983 */ /* 0x001ea80000300800 */
[----:B------:R-:W2:Y:S01]  /*13bb0*/  LDL.LU R32, [R1+0x1a4] ;  /* 0x0001a40001207983 */ /* 0x000ea20000300800 */
[----:B---3--:R-:W-:-:S03]  /*13bc0*/  IADD3 R8, P6, PT, R8, UR69, RZ ;  /* 0x0000004508087c10 */ /* 0x008fc6000ffde0ff */
[----:B------:R-:W-:Y:S04]  /*13bd0*/  STL [R1+0x1bc], R9 ;  /* 0x0001bc0901007387 */ /* 0x000fe80000100800 */
[----:B------:R-:W3:Y:S04]  /*13be0*/  LDL.LU R31, [R1+0x180] ;  /* 0x00018000011f7983 */ /* 0x000ee80000300800 */
[----:B------:R-:W-:Y:S01]  /*13bf0*/  STL [R1+0x198], R8 ;  /* 0x0001980801007387 */ /* 0x000fe20000100800 */
[----:B----4-:R-:W-:-:S03]  /*13c00*/  IADD3.X R5, PT, PT, R5, UR27, RZ, P1, !PT ;  /* 0x0000001b05057c10 */ /* 0x010fc60008ffe4ff */
[----:B------:R-:W4:Y:S04]  /*13c10*/  LDL.LU R30, [R1+0x19c] ;  /* 0x00019c00011e7983 */ /* 0x000f280000300800 */
[----:B------:R0:W-:Y:S04]  /*13c20*/  STL [R1+0x1b4], R5 ;  /* 0x0001b40501007387 */ /* 0x0001e80000100800 */
[----:B0-----:R-:W4:Y:S04]  /*13c30*/  LDL.LU R5, [R1+0x170] ;  /* 0x0001700001057983 */ /* 0x001f280000300800 */
[----:B------:R-:W4:Y:S04]  /*13c40*/  LDL.LU R29, [R1+0x194] ;  /* 0x00019400011d7983 */ /* 0x000f280000300800 */
[----:B------:R-:W4:Y:S04]  /*13c50*/  LDL.LU R28, [R1+0x168] ;  /* 0x00016800011c7983 */ /* 0x000f280000300800 */
[----:B------:R-:W4:Y:S01]  /*13c60*/  LDL.LU R27, [R1+0x18c] ;  /* 0x00018c00011b7983 */ /* 0x000f220000300800 */
[----:B------:R-:W-:-:S05]  /*13c70*/  IADD3 R4, P1, PT, R4, UR69, RZ ;  /* 0x0000004504047c10 */ /* 0x000fca000ff3e0ff */
        /* <DEDUP_REMOVED lines=20> */
[----:B--2---:R-:W-:-:S05]  /*13dc0*/  IADD3.X R7, PT, PT, R7, UR27, RZ, P3, !PT ;  /* 0x0000001b07077c10 */ /* 0x004fca0009ffe4ff */
[----:B------:R0:W-:Y:S01]  /*13dd0*/  STL [R1+0x1ac], R7 ;  /* 0x0001ac0701007387 */ /* 0x0001e20000100800 */
[----:B------:R-:W-:-:S03]  /*13de0*/  IADD3 R6, P3, PT, R6, UR69, RZ ;  /* 0x0000004506067c10 */ /* 0x000fc6000ff7e0ff */
[----:B0-----:R-:W2:Y:S01]  /*13df0*/  LDL.LU R7, [R1+0x134] ;  /* 0x0001340001077983 */ /* 0x001ea20000300800 */
[----:B------:R-:W-:-:S03]  /*13e00*/  IADD3.X R32, PT, PT, R32, UR27, RZ, P4, !PT ;  /* 0x0000001b20207c10 */ /* 0x000fc6000a7fe4ff */
[----:B------:R0:W-:Y:S01]  /*13e10*/  STL [R1+0x188], R6 ;  /* 0x0001880601007387 */ /* 0x0001e20000100800 */
[----:B---3--:R-:W-:-:S03]  /*13e20*/  IADD3 R31, P4, PT, R31, UR69, RZ ;  /* 0x000000451f1f7c10 */ /* 0x008fc6000ff9e0ff */
[----:B0-----:R-:W3:Y:S01]  /*13e30*/  LDL.LU R6, [R1+0x110] ;  /* 0x0001100001067983 */ /* 0x001ee20000300800 */
[----:B----4-:R-:W-:-:S03]  /*13e40*/  IADD3.X R30, PT, PT, R30, UR27, RZ, P5, !PT ;  /* 0x0000001b1e1e7c10 */ /* 0x010fc6000affe4ff */
        /* <DEDUP_REMOVED lines=8> */
[----:B------:R-:W-:Y:S04]  /*13ed0*/  STL [R1+0x19c], R30 ;  /* 0x00019c1e01007387 */ /* 0x000fe80000100800 */
        /* <DEDUP_REMOVED lines=46> */
[----:B------:R0:W-:Y:S04]  /*141c0*/  STL [R1+0x134], R7 ;  /* 0x0001340701007387 */ /* 0x0001e80000100800 */
        /* <DEDUP_REMOVED lines=25> */
[----:B-1----:R-:W4:Y:S04]  /*14360*/  LDL.LU R6, [R1+0xc4] ;  /* 0x0000c40001067983 */ /* 0x002f280000300800 */
        /* <DEDUP_REMOVED lines=155> */
[----:B------:R-:W2:Y:S04]  /*14d20*/  LDL.LU R32, [R1+0x574] ;  /* 0x0005740001207983 */ /* 0x000ea80000300800 */
[----:B------:R-:W-:Y:S01]  /*14d30*/  STL [R1+0x58c], R9 ;  /* 0x00058c0901007387 */ /* 0x000fe20000100800 */
[----:B---3--:R-:W-:-:S03]  /*14d40*/  IADD3.X R6, PT, PT, R6, UR66, RZ, P3, !PT ;  /* 0x0000004206067c10 */ /* 0x008fc60009ffe4ff */
[----:B------:R-:W3:Y:S04]  /*14d50*/  LDL.LU R31, [R1+0x590] ;  /* 0x00059000011f7983 */ /* 0x000ee80000300800 */
[----:B------:R0:W-:Y:S04]  /*14d60*/  STL [R1+0x5a8], R6 ;  /* 0x0005a80601007387 */ /* 0x0001e80000100800 */
[----:B------:R-:W3:Y:S01]  /*14d70*/  LDL.LU R30, [R1+0x56c] ;  /* 0x00056c00011e7983 */ /* 0x000ee20000300800 */
[----:B----4-:R-:W-:-:S05]  /*14d80*/  IADD3 R5, P3, PT, R5, UR70, RZ ;  /* 0x0000004605057c10 */ /* 0x010fca000ff7e0ff */
        /* <DEDUP_REMOVED lines=35> */
[----:B------:R-:W-:Y:S02]  /*14fc0*/  IADD3 R30, P6, PT, R30, UR70, RZ ;  /* 0x000000461e1e7c10 */ /* 0x000fe4000ffde0ff */
[----:B----4-:R-:W-:Y:S02]  /*14fd0*/  IADD3.X R6, PT, PT, R6, UR66, RZ, P1, !PT ;  /* 0x0000004206067c10 */ /* 0x010fe40008ffe4ff */
[----:B------:R-:W-:-:S03]  /*14fe0*/  IADD3 R29, P1, PT, R29, UR70, RZ ;  /* 0x000000461d1d7c10 */ /* 0x000fc6000ff3e0ff */
[----:B------:R0:W-:Y:S01]  /*14ff0*/  STL [R1+0x588], R6 ;  /* 0x0005880601007387 */ /* 0x0001e20000100800 */
[----:B------:R-:W-:-:S03]  /*15000*/  IADD3.X R28, PT, PT, R28, UR66, RZ, P3, !PT ;  /* 0x000000421c1c7c10 */ /* 0x000fc60009ffe4ff */
[----:B------:R-:W-:Y:S01]  /*15010*/  STL [R1+0x590], R31 ;  /* 0x0005901f01007387 */ /* 0x000fe20000100800 */
[----:B------:R-:W-:-:S03]  /*15020*/  IADD3 R27, P3, PT, R27, UR70, RZ ;  /* 0x000000461b1b7c10 */ /* 0x000fc6000ff7e0ff */
[----:B0-----:R-:W4:Y:S04]  /*15030*/  LDL.LU R6, [R1+0x4f8] ;  /* 0x0004f80001067983 */ /* 0x001f280000300800 */
[----:B------:R-:W-:Y:S04]  /*15040*/  STL [R1+0x56c], R30 ;  /* 0x00056c1e01007387 */ /* 0x000fe80000100800 */
        /* <DEDUP_REMOVED lines=34> */
[----:B------:R-:W-:Y:S04]  /*15270*/  STL [R1+0x534], R12 ;  /* 0x0005340c01007387 */ /* 0x000fe80000100800 */
[----:B------:R0:W-:Y:S04]  /*15280*/  STL [R1+0x52c], R5 ;  /* 0x00052c0501007387 */ /* 0x0001e80000100800 */
[----:B------:R-:W-:Y:S04]  /*15290*/  STL [R1+0x510], R11 ;  /* 0x0005100b01007387 */ /* 0x000fe80000100800 */
[----:B0-----:R-:W4:Y:S01]  /*152a0*/  LDL.LU R5, [R1+0x514] ;  /* 0x0005140001057983 */ /* 0x001f220000300800 */
[----:B------:R-:W-:-:S02]  /*152b0*/  IADD3 R4, P1, PT, R4, UR70, RZ ;  /* 0x0000004604047c10 */ /* 0x000fc4000ff3e0ff */
[----:B------:R-:W-:-:S03]  /*152c0*/  IADD3.X R9, PT, PT, R9, UR66, RZ, P3, !PT ;  /* 0x0000004209097c10 */ /* 0x000fc60009ffe4ff */
[----:B------:R0:W-:Y:S04]  /*152d0*/  STL [R1+0x508], R4 ;  /* 0x0005080401007387 */ /* 0x0001e80000100800 */
[----:B0-----:R-:W4:Y:S04]  /*152e0*/  LDL.LU R4, [R1+0x4f0] ;  /* 0x0004f00001047983 */ /* 0x001f280000300800 */
[----:B------:R-:W4:Y:S04]  /*152f0*/  LDL.LU R32, [R1+0x50c] ;  /* 0x00050c0001207983 */ /* 0x000f280000300800 */
[----:B------:R-:W-:Y:S04]  /*15300*/  STL [R1+0x524], R9 ;  /* 0x0005240901007387 */ /* 0x000fe80000100800 */
[----:B------:R-:W4:Y:S01]  /*15310*/  LDL.LU R31, [R1+0x4e8] ;  /* 0x0004e800011f7983 */ /* 0x000f220000300800 */
[----:B--2---:R-:W-:-:S05]  /*15320*/  IADD3 R8, P3, PT, R8, UR70, RZ ;  /* 0x0000004608087c10 */ /* 0x004fca000ff7e0ff */
[----:B------:R0:W-:Y:S04]  /*15330*/  STL [R1+0x500], R8 ;  /* 0x0005000801007387 */ /* 0x0001e80000100800 */
        /* <DEDUP_REMOVED lines=28> */
[----:B------:R-:W-:-:S05]  /*15500*/  IADD3.X R5, PT, PT, R5, UR66, RZ, P5, !PT ;  /* 0x0000004205057c10 */ /* 0x000fca000affe4ff */
[----:B------:R0:W-:Y:S04]  /*15510*/  STL [R1+0x514], R5 ;  /* 0x0005140501007387 */ /* 0x0001e80000100800 */
[----:B0-----:R-:W4:Y:S01]  /*15520*/  LDL.LU R5, [R1+0xa4] ;  /* 0x0000a40001057983 */ /* 0x001f220000300800 */
[----:B------:R-:W-:Y:S02]  /*15530*/  IADD3 R4, P5, PT, R4, UR70, RZ ;  /* 0x0000004604047c10 */ /* 0x000fe4000ffbe0ff */
[----:B------:R-:W-:-:S03]  /*15540*/  IADD3.X R32, PT, PT, R32, UR66, RZ, P6, !PT ;  /* 0x0000004220207c10 */ /* 0x000fc6000b7fe4ff */
[----:B------:R0:W-:Y:S01]  /*15550*/  STL [R1+0x4f0], R4 ;  /* 0x0004f00401007387 */ /* 0x0001e20000100800 */
[----:B------:R-:W-:-:S03]  /*15560*/  IADD3 R31, P6, PT, R31, UR70, RZ ;  /* 0x000000461f1f7c10 */ /* 0x000fc6000ffde0ff */
[----:B0-----:R-:W4:Y:S04]  /*15570*/  LDL.LU R4, [R1+0x80] ;  /* 0x0000800001047983 */ /* 0x001f280000300800 */
        /* <DEDUP_REMOVED lines=55> */
[----:B------:R0:W-:Y:S04]  /*158f0*/  STL [R1+0xa4], R5 ;  /* 0x0000a40501007387 */ /* 0x0001e80000100800 */
[----:B0-----:R-:W4:Y:S04]  /*15900*/  LDL.LU R5, [R1+0x70] ;  /* 0x0000700001057983 */ /* 0x001f280000300800 */
[----:B------:R-:W4:Y:S01]  /*15910*/  LDL.LU R11, [R1+0x84] ;  /* 0x00008400010b7983 */ /* 0x000f220000300800 */
[----:B------:R-:W-:-:S05]  /*15920*/  IADD3 R4, P4, PT, R4, UR70, RZ ;  /* 0x0000004604047c10 */ /* 0x000fca000ff9e0ff */
[----:B------:R-:W-:Y:S04]  /*15930*/  STL [R1+0x80], R4 ;  /* 0x0000800401007387 */ /* 0x000fe80000100800 */
        /* <DEDUP_REMOVED lines=22> */
[----:B0-----:R-:W2:Y:S01]  /*15aa0*/  LDL.LU R8, [R1+0x2c] ;  /* 0x00002c0001087983 */ /* 0x001ea20000300800 */
[----:B---3--:R-:W-:-:S05]  /*15ab0*/  IADD3 R7, P5, PT, R7, UR70, RZ ;  /* 0x0000004607077c10 */ /* 0x008fca000ffbe0ff */
[----:B------:R0:W-:Y:S01]  /*15ac0*/  STL [R1+0x78], R7 ;  /* 0x0000780701007387 */ /* 0x0001e20000100800 */
[----:B----4-:R-:W-:-:S03]  /*15ad0*/  IADD3.X R6, PT, PT, R6, UR66, RZ, P6, !PT ;  /* 0x0000004206067c10 */ /* 0x010fc6000b7fe4ff */
[----:B0-----:R-:W3:Y:S01]  /*15ae0*/  LDL.LU R7, [R1+0x1c] ;  /* 0x00001c0001077983 */ /* 0x001ee20000300800 */
[----:B------:R-:W-:-:S03]  /*15af0*/  IADD3.X R31, PT, PT, R31, UR66, RZ, P1, !PT ;  /* 0x000000421f1f7c10 */ /* 0x000fc60008ffe4ff */
[----:B------:R0:W-:Y:S04]  /*15b00*/  STL [R1+0x94], R6 ;  /* 0x0000940601007387 */ /* 0x0001e80000100800 */
[----:B0-----:R-:W4:Y:S01]  /*15b10*/  LDL.LU R6, [R1+0x18] ;  /* 0x0000180001067983 */ /* 0x001f220000300800 */
[----:B------:R-:W-:Y:S02]  /*15b20*/  IADD3 R5, P1, PT, R5, UR70, RZ ;  /* 0x0000004605057c10 */ /* 0x000fe4000ff3e0ff */
[----:B------:R-:W-:-:S03]  /*15b30*/  IADD3.X R11, PT, PT, R11, UR66, RZ, P3, !PT ;  /* 0x000000420b0b7c10 */ /* 0x000fc60009ffe4ff */
[----:B------:R0:W-:Y:S04]  /*15b40*/  STL [R1+0x70], R5 ;  /* 0x0000700501007387 */ /* 0x0001e80000100800 */
[----:B0-----:R-:W4:Y:S04]  /*15b50*/  LDL.LU R5, [R1+0x14] ;  /* 0x0000140001057983 */ /* 0x001f280000300800 */
[----:B------:R-:W-:Y:S04]  /*15b60*/  STL [R1+0x8c], R31 ;  /* 0x00008c1f01007387 */ /* 0x000fe80000100800 */
[----:B------:R0:W-:Y:S04]  /*15b70*/  STL [R1+0x84], R11 ;  /* 0x0000840b01007387 */ /* 0x0001e80000100800 */
[----:B0-----:R-:W4:Y:S01]  /*15b80*/  LDL.LU R11, [R1+0x24] ;  /* 0x00002400010b7983 */ /* 0x001f220000300800 */
[----:B------:R-:W-:-:S02]  /*15b90*/  IADD3 R30, P3, PT, R30, UR70, RZ ;  /* 0x000000461e1e7c10 */ /* 0x000fc4000ff7e0ff */
[----:B------:R-:W-:Y:S01]  /*15ba0*/  IADD3.X R29, PT, PT, R29, UR66, RZ, P4, !PT ;  /* 0x000000421d1d7c10 */ /* 0x000fe2000a7fe4ff */
[----:B------:R-:W-:Y:S01]  /*15bb0*/  IMAD.U32 R4, RZ, RZ, UR4 ;  /* 0x00000004ff047e24 */ /* 0x000fe2000f8e00ff */
[----:B------:R-:W-:Y:S01]  /*15bc0*/  IADD3 R28, P4, PT, R28, UR70, RZ ;  /* 0x000000461c1c7c10 */ /* 0x000fe2000ff9e0ff */
[----:B------:R-:W-:Y:S02]  /*15bd0*/  STL [R1+0x68], R30 ;  /* 0x0000681e01007387 */ /* 0x000fe40000100800 */
[----:B------:R-:W0:Y:S02]  /*15be0*/  SYNCS.PHASECHK.TRANS64.TRYWAIT P6, [UR11], R4 ;  /* 0x00000004ff0075a7 */ /* 0x000e2400080c110b */
[----:B------:R-:W-:Y:S04]  /*15bf0*/  STL [R1+0x7c], R29 ;  /* 0x00007c1d01007387 */ /* 0x000fe80000100800 */
[----:B------:R-:W-:Y:S01]  /*15c00*/  STL [R1+0x60], R28 ;  /* 0x0000601c01007387 */ /* 0x000fe20000100800 */
[----:B------:R-:W-:-:S02]  /*15c10*/  PRMT R62, RZ, 0x7610, R62 ;  /* 0x00007610ff3e7816 */ /* 0x000fc4000000003e */
[----:B------:R-:W-:Y:S02]  /*15c20*/  PRMT R53, RZ, 0x7610, R53 ;  /* 0x00007610ff357816 */ /* 0x000fe40000000035 */
[----:B--2---:R-:W-:Y:S02]  /*15c30*/  IADD3.X R27, PT, PT, R27, UR66, RZ, P5, !PT ;  /* 0x000000421b1b7c10 */ /* 0x004fe4000affe4ff */
        /* <DEDUP_REMOVED lines=25> */
[----:B------:R-:W-:Y:S02]  /*15dd0*/  IADD3.X R13, PT, PT, R13, UR66, RZ, P4, !PT ;  /* 0x000000420d0d7c10 */ /* 0x000fe4000a7fe4ff */
[----:B------:R-:W-:Y:S01]  /*15de0*/  IADD3 R12, P4, PT, R12, UR70, RZ ;  /* 0x000000460c0c7c10 */ /* 0x000fe2000ff9e0ff */
[----:B------:R-:W-:Y:S01]  /*15df0*/  STL [R1+0x44], R15 ;  /* 0x0000440f01007387 */ /* 0x000fe20000100800 */
[----:B------:R-:W-:-:S03]  /*15e00*/  IADD3.X R9, PT, PT, R9, UR66, RZ, P5, !PT ;  /* 0x0000004209097c10 */ /* 0x000fc6000affe4ff */
[----:B------:R-:W-:Y:S01]  /*15e10*/  STL [R1+0x28], R14 ;  /* 0x0000280e01007387 */ /* 0x000fe20000100800 */
[----:B------:R-:W-:-:S03]  /*15e20*/  IADD3.X R8, PT, PT, R8, UR66, RZ, P1, !PT ;  /* 0x0000004208087c10 */ /* 0x000fc60008ffe4ff */
[----:B------:R-:W-:Y:S04]  /*15e30*/  STL [R1+0x3c], R13 ;  /* 0x00003c0d01007387 */ /* 0x000fe80000100800 */
[----:B------:R1:W-:Y:S04]  /*15e40*/  STL [R1+0x2c], R8 ;  /* 0x00002c0801007387 */ /* 0x0003e80000100800 */
[----:B------:R-:W-:Y:S04]  /*15e50*/  STL [R1+0x20], R12 ;  /* 0x0000200c01007387 */ /* 0x000fe80000100800 */
[----:B------:R2:W-:Y:S01]  /*15e60*/  STL [R1+0x34], R9 ;  /* 0x0000340901007387 */ /* 0x0005e20000100800 */
[----:B-1----:R-:W-:-:S02]  /*15e70*/  SHF.R.U32.HI R8, RZ, 0x6, R10 ;  /* 0x00000006ff087819 */ /* 0x002fc4000001160a */
[----:B---3--:R-:W-:Y:S02]  /*15e80*/  IADD3.X R7, PT, PT, R7, UR66, RZ, P4, !PT ;  /* 0x0000004207077c10 */ /* 0x008fe4000a7fe4ff */
[----:B----4-:R-:W-:Y:S02]  /*15e90*/  IADD3 R6, P4, PT, R6, UR70, RZ ;  /* 0x0000004606067c10 */ /* 0x010fe4000ff9e0ff */
[--C-:B--2---:R-:W-:Y:S02]  /*15ea0*/  SHF.R.U32.HI R9, RZ, 0x6, R10.reuse ;  /* 0x00000006ff097819 */ /* 0x104fe4000001160a */
[----:B------:R-:W-:Y:S02]  /*15eb0*/  SHF.R.U32.HI R10, RZ, 0x6, R10 ;  /* 0x00000006ff0a7819 */ /* 0x000fe4000001160a */
[----:B------:R-:W-:Y:S02]  /*15ec0*/  SGXT.U32 R8, R8, 0x1 ;  /* 0x000000010808781a */ /* 0x000fe40000000000 */
[----:B------:R-:W-:-:S02]  /*15ed0*/  SGXT.U32 R9, R9, 0x1 ;  /* 0x000000010909781a */ /* 0x000fc40000000000 */
[----:B------:R-:W-:Y:S02]  /*15ee0*/  SGXT.U32 R10, R10, 0x1 ;  /* 0x000000010a0a781a */ /* 0x000fe40000000000 */
[----:B------:R-:W-:Y:S02]  /*15ef0*/  IADD3.X R5, PT, PT, R5, UR66, RZ, P4, !PT ;  /* 0x0000004205057c10 */ /* 0x000fe4000a7fe4ff */
[----:B------:R-:W-:-:S05]  /*15f00*/  IADD3.X R11, PT, PT, R11, UR66, RZ, P3, !PT ;  /* 0x000000420b0b7c10 */ /* 0x000fca0009ffe4ff */
[----:B------:R1:W-:Y:S04]  /*15f10*/  STL [R1+0x24], R11 ;  /* 0x0000240b01007387 */ /* 0x0003e80000100800 */
[----:B------:R1:W-:Y:S04]  /*15f20*/  STL [R1+0x1c], R7 ;  /* 0x00001c0701007387 */ /* 0x0003e80000100800 */
[----:B------:R1:W-:Y:S04]  /*15f30*/  STL [R1+0x18], R6 ;  /* 0x0000180601007387 */ /* 0x0003e80000100800 */
[----:B------:R1:W-:Y:S01]  /*15f40*/  STL [R1+0x14], R5 ;  /* 0x0000140501007387 */ /* 0x0003e20000100800 */
[----:B------:R-:W-:-:S02]  /*15f50*/  LOP3.LUT R10, R10, 0x2, RZ, 0xfc, !PT ;  /* 0x000000020a0a7812 */ /* 0x000fc400078efcff */
[----:B------:R-:W-:Y:S02]  /*15f60*/  LOP3.LUT R9, R9, 0x4, RZ, 0xfc, !PT ;  /* 0x0000000409097812 */ /* 0x000fe400078efcff */
[----:B------:R-:W-:Y:S02]  /*15f70*/  LOP3.LUT R8, R8, 0x6, RZ, 0xfc, !PT ;  /* 0x0000000608087812 */ /* 0x000fe400078efcff */
[----:B------:R-:W-:Y:S02]  /*15f80*/  ISETP.GE.AND P5, PT, R10, UR5, PT ;  /* 0x000000050a007c0c */ /* 0x000fe4000bfa6270 */
[----:B------:R-:W-:Y:S02]  /*15f90*/  ISETP.GE.AND P1, PT, R9, UR5, PT ;  /* 0x0000000509007c0c */ /* 0x000fe4000bf26270 */
[----:B------:R-:W-:Y:S01]  /*15fa0*/  ISETP.GE.AND P3, PT, R8, UR5, PT ;  /* 0x0000000508007c0c */ /* 0x000fe2000bf66270 */
[----:B01----:R-:W-:-:S12]  /*15fb0*/  @!P6 BRA `(.L_x_8) ;  /* 0x0000008c0020e947 */ /* 0x003fd80003800000 */
.L_x_16:
[----:B------:R-:W2:Y:S04]  /*15fc0*/  LDL R4, [R1+0x14] ;  /* 0x0000140001047983 */ /* 0x000ea80000100800 */
[----:B------:R-:W2:Y:S04]  /*15fd0*/  LDL R5, [R1+0x18] ;  /* 0x0000180001057983 */ /* 0x000ea80000100800 */
[----:B------:R-:W3:Y:S04]  /*15fe0*/  LDL R19, [R1+0x24] ;  /* 0x0000240001137983 */ /* 0x000ee80000100800 */
[----:B------:R-:W4:Y:S04]  /*15ff0*/  LDL R18, [R1+0x28] ;  /* 0x0000280001127983 */ /* 0x000f280000100800 */
[----:B------:R-:W3:Y:S04]  /*16000*/  LDL R13, [R1+0x2c] ;  /* 0x00002c00010d7983 */ /* 0x000ee80000100800 */
[----:B------:R-:W3:Y:S04]  /*16010*/  LDL R11, [R1+0x30] ;  /* 0x00003000010b7983 */ /* 0x000ee80000100800 */
[----:B------:R0:W-:Y:S04]  /*16020*/  STL [R1+0x75c], R74 ;  /* 0x00075c4a01007387 */ /* 0x0001e80000100800 */
[----:B0-----:R-:W3:Y:S04]  /*16030*/  LDL R74, [R1+0x20] ;  /* 0x00002000014a7983 */ /* 0x001ee80000100800 */
[----:B------:R0:W-:Y:S04]  /*16040*/  STL [R1+0x758], R75 ;  /* 0x0007584b01007387 */ /* 0x0001e80000100800 */
[----:B0-----:R-:W4:Y:S01]  /*16050*/  LDL R75, [R1+0x1c] ;  /* 0x00001c00014b7983 */ /* 0x001f220000100800 */
[----:B------:R-:W0:Y:S03]  /*16060*/  S2R R12, SR_TID.X ;  /* 0x00000000000c7919 */ /* 0x000e260000002100 */
[----:B------:R1:W-:Y:S04]  /*16070*/  STL [R1+0x754], R73 ;  /* 0x0007544901007387 */ /* 0x0003e80000100800 */
[----:B------:R-:W-:Y:S04]  /*16080*/  STL [R1+0x750], R3 ;  /* 0x0007500301007387 */ /* 0x000fe80000100800 */
[----:B-----5:R-:W-:Y:S01]  /*16090*/  STL [R1+0x74c], R0 ;  /* 0x00074c0001007387 */ /* 0x020fe20000100800 */
[----:B------:R-:W-:-:S03]  /*160a0*/  PRMT R42, RZ, 0x7610, R42 ;  /* 0x00007610ff2a7816 */ /* 0x000fc6000000002a */
[----:B-1----:R-:W4:Y:S01]  /*160b0*/  LDL R73, [R1+0x40] ;  /* 0x0000400001497983 */ /* 0x002f220000100800 */
[----:B0-----:R-:W-:-:S04]  /*160c0*/  SHF.R.U32.HI R12, RZ, 0x6, R12 ;  /* 0x00000006ff0c7819 */ /* 0x001fc8000001160c */
[----:B------:R-:W-:-:S04]  /*160d0*/  SGXT.U32 R12, R12, 0x1 ;  /* 0x000000010c0c781a */ /* 0x000fc80000000000 */
[----:B------:R-:W-:Y:S02]  /*160e0*/  LOP3.LUT R12, R12, 0x8, RZ, 0xfc, !PT ;  /* 0x000000080c0c7812 */ /* 0x000fe400078efcff */
[----:B------:R-:W-:Y:S02]  /*160f0*/  PRMT R64, RZ, 0x7610, R64 ;  /* 0x00007610ff407816 */ /* 0x000fe40000000040 */
[----:B--2---:R-:W-:-:S04]  /*16100*/  @!P0 LOP3.LUT R5, R5, R4, RZ, 0x3c, !PT ;  /* 0x0000000405058212 */ /* 0x004fc800078e3cff */
[----:B------:R-:W-:-:S04]  /*16110*/  @!P0 LOP3.LUT R4, R5, R4, RZ, 0x3c, !PT ;  /* 0x0000000405048212 */ /* 0x000fc800078e3cff */
[----:B------:R-:W-:-:S05]  /*16120*/  @!P0 LOP3.LUT R5, R5, R4, RZ, 0x3c, !PT ;  /* 0x0000000405058212 */ /* 0x000fca00078e3cff */
[----:B------:R3:W2:Y:S02]  /*16130*/  @!P0 LDG.E.U16 R62, desc[UR24][R4.64] ;  /* 0x00000018043e8981 */ /* 0x0006a4000c1e1500 */
[----:B---3--:R-:W-:Y:S02]  /*16140*/  @!P5 IMAD.MOV.U32 R4, RZ, RZ, R74 ;  /* 0x000000ffff04d224 */ /* 0x008fe400078e004a */
[----:B------:R-:W0:Y:S01]  /*16150*/  S2R R74, SR_TID.X ;  /* 0x00000000004a7919 */ /* 0x000e220000002100 */
[----:B----4-:R-:W-:Y:S02]  /*16160*/  @!P5 IMAD.MOV.U32 R5, RZ, RZ, R75 ;  /* 0x000000ffff05d224 */ /* 0x010fe400078e004b */
[----:B------:R-:W3:Y:S04]  /*16170*/  LDL R75, [R1+0x34] ;  /* 0x00003400014b7983 */ /* 0x000ee80000100800 */
[----:B------:R1:W4:Y:S01]  /*16180*/  @!P5 LDG.E.U16 R53, desc[UR24][R4.64] ;  /* 0x000000180435d981 */ /* 0x000322000c1e1500 */
[----:B------:R-:W-:-:S02]  /*16190*/  ISETP.GE.AND P5, PT, R12, UR5, PT ;  /* 0x000000050c007c0c */ /* 0x000fc4000bfa6270 */
[----:B0-----:R-:W-:Y:S01]  /*161a0*/  SHF.R.U32.HI R12, RZ, 0x6, R74 ;  /* 0x00000006ff0c7819 */ /* 0x001fe2000001164a */
[----:B-1----:R-:W-:Y:S01]  /*161b0*/  @!P1 IMAD.MOV.U32 R4, RZ, RZ, R18 ;  /* 0x000000ffff049224 */ /* 0x002fe200078e0012 */
[----:B------:R-:W-:Y:S02]  /*161c0*/  SHF.R.U32.HI R74, RZ, 0x6, R74 ;  /* 0x00000006ff4a7819 */ /* 0x000fe4000001164a */
[----:B------:R-:W-:Y:S01]  /*161d0*/  SGXT.U32 R12, R12, 0x1 ;  /* 0x000000010c0c781a */ /* 0x000fe20000000000 */
[----:B------:R-:W0:Y:S01]  /*161e0*/  S2R R18, SR_TID.X ;  /* 0x0000000000127919 */ /* 0x000e220000002100 */
[----:B------:R-:W-:Y:S02]  /*161f0*/  SGXT.U32 R74, R74, 0x1 ;  /* 0x000000014a4a781a */ /* 0x000fe40000000000 */
[----:B------:R-:W-:Y:S01]  /*16200*/  LOP3.LUT R12, R12, 0xa, RZ, 0xfc, !PT ;  /* 0x0000000a0c0c7812 */ /* 0x000fe200078efcff */
[----:B------:R-:W-:Y:S01]  /*16210*/  @!P1 IMAD.MOV.U32 R5, RZ, RZ, R19 ;  /* 0x000000ffff059224 */ /* 0x000fe200078e0013 */
[----:B------:R-:W-:Y:S01]  /*16220*/  LOP3.LUT R74, R74, 0xc, RZ, 0xfc, !PT ;  /* 0x0000000c4a4a7812 */ /* 0x000fe200078efcff */
[----:B------:R-:W2:Y:S01]  /*16230*/  LDL R19, [R1+0x44] ;  /* 0x0000440001137983 */ /* 0x000ea20000100800 */
[----:B------:R-:W-:-:S03]  /*16240*/  ISETP.GE.AND P4, PT, R12, UR5, PT ;  /* 0x000000050c007c0c */ /* 0x000fc6000bf86270 */
[----:B------:R-:W2:Y:S04]  /*16250*/  LDL R12, [R1+0x38] ;  /* 0x00003800010c7983 */ /* 0x000ea80000100800 */
[----:B------:R1:W4:Y:S01]  /*16260*/  @!P1 LDG.E.U16 R42, desc[UR24][R4.64] ;  /* 0x00000018042a9981 */ /* 0x000322000c1e1500 */
[----:B------:R-:W-:-:S03]  /*16270*/  ISETP.GE.AND P0, PT, R74, UR5, PT ;  /* 0x000000054a007c0c */ /* 0x000fc6000bf06270 */
[----:B------:R-:W4:Y:S01]  /*16280*/  LDL R74, [R1+0x3c] ;  /* 0x00003c00014a7983 */ /* 0x000f220000100800 */
[----:B-1----:R-:W-:Y:S01]  /*16290*/  @!P3 IMAD.MOV.U32 R4, RZ, RZ, R11 ;  /* 0x000000ffff04b224 */ /* 0x002fe200078e000b */
[--C-:B0-----:R-:W-:Y:S02]  /*162a0*/  SHF.R.U32.HI R11, RZ, 0x6, R18.reuse ;  /* 0x00000006ff0b7819 */ /* 0x101fe40000011612 */
[----:B------:R-:W-:Y:S02]  /*162b0*/  SHF.R.U32.HI R18, RZ, 0x6, R18 ;  /* 0x00000006ff127819 */ /* 0x000fe40000011612 */
[----:B------:R-:W-:Y:S02]  /*162c0*/  SGXT.U32 R11, R11, 0x1 ;  /* 0x000000010b0b781a */ /* 0x000fe40000000000 */
[----:B------:R-:W-:Y:S01]  /*162d0*/  SGXT.U32 R18, R18, 0x1 ;  /* 0x000000011212781a */ /* 0x000fe20000000000 */
[----:B------:R-:W-:Y:S01]  /*162e0*/  @!P3 IMAD.MOV.U32 R5, RZ, RZ, R13 ;  /* 0x000000ffff05b224 */ /* 0x000fe200078e000d */
[----:B------:R-:W-:Y:S01]  /*162f0*/  LOP3.LUT R11, R11, 0x10, RZ, 0xfc, !PT ;  /* 0x000000100b0b7812 */ /* 0x000fe200078efcff */
[----:B------:R-:W4:Y:S01]  /*16300*/  LDL R13, [R1+0x48] ;  /* 0x00004800010d7983 */ /* 0x000f220000100800 */
[----:B------:R-:W-:-:S03]  /*16310*/  LOP3.LUT R18, R18, 0xe, RZ, 0xfc, !PT ;  /* 0x0000000e12127812 */ /* 0x000fc600078efcff */
[----:B------:R3:W4:Y:S01]  /*16320*/  @!P3 LDG.E.U16 R64, desc[UR24][R4.64] ;  /* 0x000000180440b981 */ /* 0x000722000c1e1500 */
[----:B------:R-:W-:Y:S02]  /*16330*/  ISETP.GE.AND P1, PT, R18, UR5, PT ;  /* 0x0000000512007c0c */ /* 0x000fe4000bf26270 */
[----:B------:R-:W-:Y:S01]  /*16340*/  ISETP.GE.AND P3, PT, R11, UR5, PT ;  /* 0x000000050b007c0c */ /* 0x000fe2000bf66270 */
[----:B------:R-:W4:Y:S04]  /*16350*/  LDL R18, [R1+0x4c] ;  /* 0x00004c0001127983 */ /* 0x000f280000100800 */
[----:B------:R-:W4:Y:S01]  /*16360*/  LDL R11, [R1+0x50] ;  /* 0x00005000010b7983 */ /* 0x000f220000100800 */
[----:B------:R-:W-:Y:S02]  /*16370*/  PRMT R24, RZ, 0x7610, R24 ;  /* 0x00007610ff187816 */ /* 0x000fe40000000018 */
[----:B------:R-:W-:-:S02]  /*16380*/  PRMT R39, RZ, 0x7610, R39 ;  /* 0x00007610ff277816 */ /* 0x000fc40000000027 */
[----:B------:R-:W-:Y:S02]  /*16390*/  PRMT R35, RZ, 0x7610, R35 ;  /* 0x00007610ff237816 */ /* 0x000fe40000000023 */
[----:B------:R-:W-:Y:S01]  /*163a0*/  PRMT R68, RZ, 0x7610, R68 ;  /* 0x00007610ff447816 */ /* 0x000fe20000000044 */
[----:B---3--:R-:W-:Y:S02]  /*163b0*/  @!P5 IMAD.MOV.U32 R5, RZ, RZ, R75 ;  /* 0x000000ffff05d224 */ /* 0x008fe400078e004b */
[----:B--2---:R-:W-:Y:S02]  /*163c0*/  @!P5 IMAD.MOV.U32 R4, RZ, RZ, R12 ;  /* 0x000000ffff04d224 */ /* 0x004fe400078e000c */
[----:B------:R-:W0:Y:S03]  /*163d0*/  S2R R12, SR_TID.X ;  /* 0x00000000000c7919 */ /* 0x000e260000002100 */
[----:B------:R1:W2:Y:S02]  /*163e0*/  @!P5 LDG.E.U16 R24, desc[UR24][R4.64] ;  /* 0x000000180418d981 */ /* 0x0002a4000c1e1500 */
[----:B-1----:R-:W-:-:S02]  /*163f0*/  @!P4 IMAD.MOV.U32 R4, RZ, RZ, R73 ;  /* 0x000000ffff04c224 */ /* 0x002fc400078e0049 */
[----:B----4-:R-:W-:Y:S01]  /*16400*/  @!P4 IMAD.MOV.U32 R5, RZ, RZ, R74 ;  /* 0x000000ffff05c224 */ /* 0x010fe200078e004a */
[----:B------:R-:W3:Y:S04]  /*16410*/  LDL R73, [R1+0x5c] ;  /* 0x00005c0001497983 */ /* 0x000ee80000100800 */
[----:B------:R1:W4:Y:S04]  /*16420*/  @!P4 LDG.E.U16 R39, desc[UR24][R4.64] ;  /* 0x000000180427c981 */ /* 0x000328000c1e1500 */
[----:B------:R-:W2:Y:S01]  /*16430*/  LDL R74, [R1+0x58] ;  /* 0x00005800014a7983 */ /* 0x000ea20000100800 */
[----:B-1----:R-:W-:Y:S01]  /*16440*/  @!P0 IMAD.MOV.U32 R4, RZ, RZ, R13 ;  /* 0x000000ffff048224 */ /* 0x002fe200078e000d */
[----:B0-----:R-:W-:Y:S01]  /*16450*/  SHF.R.U32.HI R12, RZ, 0x6, R12 ;  /* 0x00000006ff0c7819 */ /* 0x001fe2000001160c */
[----:B------:R-:W-:-:S03]  /*16460*/  @!P0 IMAD.MOV.U32 R5, RZ, RZ, R19 ;  /* 0x000000ffff058224 */ /* 0x000fc600078e0013 */
[----:B------:R-:W-:Y:S02]  /*16470*/  SGXT.U32 R12, R12, 0x1 ;  /* 0x000000010c0c781a */ /* 0x000fe40000000000 */
[----:B------:R0:W3:Y:S02]  /*16480*/  @!P0 LDG.E.U16 R35, desc[UR24][R4.64] ;  /* 0x0000001804238981 */ /* 0x0000e4000c1e1500 */
[----:B------:R-:W-:Y:S01]  /*16490*/  LOP3.LUT R12, R12, 0x12, RZ, 0xfc, !PT ;  /* 0x000000120c0c7812 */ /* 0x000fe200078efcff */
[----:B0-----:R-:W-:Y:S02]  /*164a0*/  @!P1 IMAD.MOV.U32 R4, RZ, RZ, R11 ;  /* 0x000000ffff049224 */ /* 0x001fe400078e000b */
[----:B------:R-:W-:Y:S01]  /*164b0*/  @!P1 IMAD.MOV.U32 R5, RZ, RZ, R18 ;  /* 0x000000ffff059224 */ /* 0x000fe200078e0012 */
[----:B------:R-:W-:Y:S01]  /*164c0*/  ISETP.GE.AND P5, PT, R12, UR5, PT ;  /* 0x000000050c007c0c */ /* 0x000fe2000bfa6270 */
[----:B------:R-:W0:Y:S03]  /*164d0*/  S2R R19, SR_TID.X ;  /* 0x0000000000137919 */ /* 0x000e260000002100 */
[----:B------:R2:W3:Y:S04]  /*164e0*/  @!P1 LDG.E.U16 R68, desc[UR24][R4.64] ;  /* 0x0000001804449981 */ /* 0x0004e8000c1e1500 */
[----:B------:R-:W3:Y:S04]  /*164f0*/  LDL R12, [R1+0x60] ;  /* 0x00006000010c7983 */ /* 0x000ee80000100800 */
[----:B------:R-:W3:Y:S04]  /*16500*/  LDL R11, [R1+0x70] ;  /* 0x00007000010b7983 */ /* 0x000ee80000100800 */
[----:B------:R-:W3:Y:S04]  /*16510*/  LDL R5, [R1+0x54] ;  /* 0x0000540001057983 */ /* 0x000ee80000100800 */
[----:B------:R-:W4:Y:S01]  /*16520*/  LDL R18, [R1+0x6c] ;  /* 0x00006c0001127983 */ /* 0x000f220000100800 */
[----:B0-----:R-:W-:-:S04]  /*16530*/  SHF.R.U32.HI R13, RZ, 0x6, R19 ;  /* 0x00000006ff0d7819 */ /* 0x001fc80000011613 */
[----:B------:R-:W-:-:S04]  /*16540*/  SGXT.U32 R13, R13, 0x1 ;  /* 0x000000010d0d781a */ /* 0x000fc80000000000 */
[----:B------:R-:W-:-:S04]  /*16550*/  LOP3.LUT R13, R13, 0x14, RZ, 0xfc, !PT ;  /* 0x000000140d0d7812 */ /* 0x000fc800078efcff */
[----:B------:R-:W-:Y:S02]  /*16560*/  ISETP.GE.AND P4, PT, R13, UR5, PT ;  /* 0x000000050d007c0c */ /* 0x000fe4000bf86270 */
[----:B------:R-:W4:Y:S01]  /*16570*/  LDL R13, [R1+0x68] ;  /* 0x00006800010d7983 */ /* 0x000f220000100800 */
[----:B------:R-:W-:-:S03]  /*16580*/  SHF.R.U32.HI R75, RZ, 0x6, R19 ;  /* 0x00000006ff4b7819 */ /* 0x000fc60000011613 */
[----:B------:R-:W4:Y:S01]  /*16590*/  LDL R19, [R1+0x64] ;  /* 0x0000640001137983 */ /* 0x000f220000100800 */
[----:B------:R-:W-:-:S04]  /*165a0*/  SGXT.U32 R75, R75, 0x1 ;  /* 0x000000014b4b781a */ /* 0x000fc80000000000 */
[----:B------:R-:W-:-:S04]  /*165b0*/  LOP3.LUT R75, R75, 0x16, RZ, 0xfc, !PT ;  /* 0x000000164b4b7812 */ /* 0x000fc800078efcff */
[----:B------:R-:W-:Y:S02]  /*165c0*/  ISETP.GE.AND P0, PT, R75, UR5, PT ;  /* 0x000000054b007c0c */ /* 0x000fe4000bf06270 */
[----:B------:R-:W0:Y:S01]  /*165d0*/  S2R R75, SR_TID.X ;  /* 0x00000000004b7919 */ /* 0x000e220000002100 */
[----:B------:R-:W-:Y:S02]  /*165e0*/  PRMT R23, RZ, 0x7610, R23 ;  /* 0x00007610ff177816 */ /* 0x000fe40000000017 */
[----:B------:R-:W-:Y:S01]  /*165f0*/  PRMT R34, RZ, 0x7610, R34 ;  /* 0x00007610ff227816 */ /* 0x000fe20000000022 */
[----:B--2---:R-:W-:Y:S01]  /*16600*/  @!P3 IMAD.MOV.U32 R4, RZ, RZ, R74 ;  /* 0x000000ffff04b224 */ /* 0x004fe200078e004a */
[----:B0-----:R-:W-:-:S04]  /*16610*/  SHF.R.U32.HI R74, RZ, 0x6, R75 ;  /* 0x00000006ff4a7819 */ /* 0x001fc8000001164b */
[----:B------:R-:W-:-:S04]  /*16620*/  SGXT.U32 R74, R74, 0x1 ;  /* 0x000000014a4a781a */ /* 0x000fc80000000000 */
[----:B------:R-:W-:Y:S01]  /*16630*/  LOP3.LUT R74, R74, 0x1a, RZ, 0xfc, !PT ;  /* 0x0000001a4a4a7812 */ /* 0x000fe200078efcff */
[----:B---3--:R0:W2:Y:S02]  /*16640*/  @!P3 LDG.E.U16 R23, desc[UR24][R4.64] ;  /* 0x000000180417b981 */ /* 0x0080a4000c1e1500 */
[----:B0-----:R-:W-:Y:S02]  /*16650*/  @!P5 IMAD.MOV.U32 R4, RZ, RZ, R12 ;  /* 0x000000ffff04d224 */ /* 0x001fe400078e000c */
[----:B------:R-:W3:Y:S01]  /*16660*/  LDL R12, [R1+0x78] ;  /* 0x00007800010c7983 */ /* 0x000ee20000100800 */
[----:B------:R-:W-:-:S03]  /*16670*/  ISETP.GE.AND P3, PT, R74, UR5, PT ;  /* 0x000000054a007c0c */ /* 0x000fc6000bf66270 */
[----:B------:R-:W2:Y:S01]  /*16680*/  LDL R74, [R1+0x74] ;  /* 0x00007400014a7983 */ /* 0x000ea20000100800 */
[----:B------:R-:W-:Y:S01]  /*16690*/  @!P5 IMAD.MOV.U32 R5, RZ, RZ, R73 ;  /* 0x000000ffff05d224 */ /* 0x000fe200078e0049 */
[----:B------:R-:W-:Y:S02]  /*166a0*/  PRMT R33, RZ, 0x7610, R33 ;  /* 0x00007610ff217816 */ /* 0x000fe40000000021 */
[----:B------:R-:W2:Y:S04]  /*166b0*/  LDL R73, [R1+0x7c] ;  /* 0x00007c0001497983 */ /* 0x000ea80000100800 */
[----:B------:R4:W2:Y:S02]  /*166c0*/  @!P5 LDG.E.U16 R34, desc[UR24][R4.64] ;  /* 0x000000180422d981 */ /* 0x0008a4000c1e1500 */
[----:B----4-:R-:W-:-:S02]  /*166d0*/  @!P4 IMAD.MOV.U32 R4, RZ, RZ, R13 ;  /* 0x000000ffff04c224 */ /* 0x010fc400078e000d */
[----:B------:R-:W0:Y:S01]  /*166e0*/  S2R R13, SR_TID.X ;  /* 0x00000000000d7919 */ /* 0x000e220000002100 */
[----:B------:R-:W-:Y:S02]  /*166f0*/  @!P4 IMAD.MOV.U32 R5, RZ, RZ, R19 ;  /* 0x000000ffff05c224 */ /* 0x000fe400078e0013 */
[----:B------:R-:W4:Y:S04]  /*16700*/  LDL R19, [R1+0x80] ;  /* 0x0000800001137983 */ /* 0x000f280000100800 */
[----:B------:R1:W4:Y:S02]  /*16710*/  @!P4 LDG.E.U16 R33, desc[UR24][R4.64] ;  /* 0x000000180421c981 */ /* 0x000324000c1e1500 */
[----:B-1----:R-:W-:Y:S01]  /*16720*/  @!P0 IMAD.MOV.U32 R4, RZ, RZ, R11 ;  /* 0x000000ffff048224 */ /* 0x002fe200078e000b */
[----:B0-----:R-:W-:-:S04]  /*16730*/  SHF.R.U32.HI R11, RZ, 0x6, R13 ;  /* 0x00000006ff0b7819 */ /* 0x001fc8000001160d */
[----:B------:R-:W-:-:S04]  /*16740*/  SGXT.U32 R11, R11, 0x1 ;  /* 0x000000010b0b781a */ /* 0x000fc80000000000 */
[----:B------:R-:W-:-:S04]  /*16750*/  LOP3.LUT R11, R11, 0x1c, RZ, 0xfc, !PT ;  /* 0x0000001c0b0b7812 */ /* 0x000fc800078efcff */
[----:B------:R-:W-:Y:S02]  /*16760*/  ISETP.GE.AND P5, PT, R11, UR5, PT ;  /* 0x000000050b007c0c */ /* 0x000fe4000bfa6270 */
[----:B------:R-:W0:Y:S01]  /*16770*/  S2R R11, SR_TID.X ;  /* 0x00000000000b7919 */ /* 0x000e220000002100 */
[----:B------:R-:W-:Y:S02]  /*16780*/  SHF.R.U32.HI R75, RZ, 0x6, R75 ;  /* 0x00000006ff4b7819 */ /* 0x000fe4000001164b */
[----:B------:R-:W-:Y:S02]  /*16790*/  SHF.R.U32.HI R13, RZ, 0x6, R13 ;  /* 0x00000006ff0d7819 */ /* 0x000fe4000001160d */
[----:B------:R-:W-:Y:S02]  /*167a0*/  SGXT.U32 R75, R75, 0x1 ;  /* 0x000000014b4b781a */ /* 0x000fe40000000000 */
[----:B------:R-:W-:Y:S02]  /*167b0*/  SGXT.U32 R13, R13, 0x1 ;  /* 0x000000010d0d781a */ /* 0x000fe40000000000 */
[----:B------:R-:W-:Y:S01]  /*167c0*/  LOP3.LUT R75, R75, 0x18, RZ, 0xfc, !PT ;  /* 0x000000184b4b7812 */ /* 0x000fe200078efcff */
[----:B------:R-:W-:Y:S01]  /*167d0*/  @!P0 IMAD.MOV.U32 R5, RZ, RZ, R18 ;  /* 0x000000ffff058224 */ /* 0x000fe200078e0012 */
[----:B------:R-:W-:Y:S01]  /*167e0*/  PRMT R67, RZ, 0x7610, R67 ;  /* 0x00007610ff437816 */ /* 0x000fe20000000043 */
[----:B------:R-:W4:Y:S01]  /*167f0*/  LDL R18, [R1+0x88] ;  /* 0x0000880001127983 */ /* 0x000f220000100800 */
[----:B------:R-:W-:-:S02]  /*16800*/  ISETP.GE.AND P1, PT, R75, UR5, PT ;  /* 0x000000054b007c0c */ /* 0x000fc4000bf26270 */
[----:B------:R-:W-:Y:S01]  /*16810*/  LOP3.LUT R13, R13, 0x1e, RZ, 0xfc, !PT ;  /* 0x0000001e0d0d7812 */ /* 0x000fe200078efcff */
[----:B------:R-:W4:Y:S03]  /*16820*/  LDL R75, [R1+0x84] ;  /* 0x00008400014b7983 */ /* 0x000f260000100800 */
[----:B------:R-:W-:Y:S01]  /*16830*/  ISETP.GE.AND P4, PT, R13, UR5, PT ;  /* 0x000000050d007c0c */ /* 0x000fe2000bf86270 */
[----:B------:R0:W4:Y:S04]  /*16840*/  @!P0 LDG.E.U16 R67, desc[UR24][R4.64] ;  /* 0x0000001804438981 */ /* 0x000128000c1e1500 */
[----:B------:R-:W4:Y:S01]  /*16850*/  LDL R13, [R1+0x8c] ;  /* 0x00008c00010d7983 */ /* 0x000f220000100800 */
[----:B0-----:R-:W-:-:S03]  /*16860*/  SHF.R.U32.HI R5, RZ, 0x6, R11 ;  /* 0x00000006ff057819 */ /* 0x001fc6000001160b */
[----:B------:R-:W4:Y:S01]  /*16870*/  LDL R11, [R1+0x90] ;  /* 0x00009000010b7983 */ /* 0x000f220000100800 */
[----:B------:R-:W-:-:S04]  /*16880*/  SGXT.U32 R5, R5, 0x1 ;  /* 0x000000010505781a */ /* 0x000fc80000000000 */
[----:B------:R-:W-:-:S04]  /*16890*/  LOP3.LUT R5, R5, 0x20, RZ, 0xfc, !PT ;  /* 0x0000002005057812 */ /* 0x000fc800078efcff */
[----:B------:R-:W-:Y:S01]  /*168a0*/  ISETP.GE.AND P0, PT, R5, UR5, PT ;  /* 0x0000000505007c0c */ /* 0x000fe2000bf06270 */
[----:B---3--:R-:W-:Y:S02]  /*168b0*/  @!P1 IMAD.MOV.U32 R4, RZ, RZ, R12 ;  /* 0x000000ffff049224 */ /* 0x008fe400078e000c */
[----:B------:R-:W3:Y:S01]  /*168c0*/  LDL R12, [R1+0x98] ;  /* 0x00009800010c7983 */ /* 0x000ee20000100800 */
[----:B--2---:R-:W-:-:S03]  /*168d0*/  @!P1 IMAD.MOV.U32 R5, RZ, RZ, R74 ;  /* 0x000000ffff059224 */ /* 0x004fc600078e004a */
[----:B------:R-:W2:Y:S01]  /*168e0*/  LDL R74, [R1+0x94] ;  /* 0x00009400014a7983 */ /* 0x000ea20000100800 */
[----:B------:R-:W-:-:S06]  /*168f0*/  PRMT R21, RZ, 0x7610, R21 ;  /* 0x00007610ff157816 */ /* 0x000fcc0000000015 */
[----:B------:R0:W2:Y:S02]  /*16900*/  @!P1 LDG.E.U16 R21, desc[UR24][R4.64] ;  /* 0x0000001804159981 */ /* 0x0000a4000c1e1500 */
[----:B0-----:R-:W-:Y:S02]  /*16910*/  @!P3 IMAD.MOV.U32 R5, RZ, RZ, R73 ;  /* 0x000000ffff05b224 */ /* 0x001fe400078e0049 */
[----:B------:R-:W0:Y:S01]  /*16920*/  S2R R73, SR_TID.X ;  /* 0x0000000000497919 */ /* 0x000e220000002100 */
[----:B------:R-:W-:Y:S01]  /*16930*/  PRMT R38, RZ, 0x7610, R38 ;  /* 0x00007610ff267816 */ /* 0x000fe20000000026 */
[----:B----4-:R-:W-:-:S05]  /*16940*/  @!P3 IMAD.MOV.U32 R4, RZ, RZ, R19 ;  /* 0x000000ffff04b224 */ /* 0x010fca00078e0013 */
[----:B------:R1:W4:Y:S01]  /*16950*/  @!P3 LDG.E.U16 R38, desc[UR24][R4.64] ;  /* 0x000000180426b981 */ /* 0x000322000c1e1500 */
[----:B------:R-:W-:Y:S02]  /*16960*/  PRMT R32, RZ, 0x7610, R32 ;  /* 0x00007610ff207816 */ /* 0x000fe40000000020 */
[--C-:B0-----:R-:W-:Y:S02]  /*16970*/  SHF.R.U32.HI R19, RZ, 0x6, R73.reuse ;  /* 0x00000006ff137819 */ /* 0x101fe40000011649 */
[----:B-1----:R-:W-:Y:S02]  /*16980*/  SHF.R.U32.HI R5, RZ, 0x6, R73 ;  /* 0x00000006ff057819 */ /* 0x002fe40000011649 */
[----:B------:R-:W-:Y:S01]  /*16990*/  SGXT.U32 R19, R19, 0x1 ;  /* 0x000000011313781a */ /* 0x000fe20000000000 */
[----:B------:R-:W4:Y:S01]  /*169a0*/  LDL R73, [R1+0x9c] ;  /* 0x00009c0001497983 */ /* 0x000f220000100800 */
[----:B------:R-:W-:Y:S02]  /*169b0*/  SGXT.U32 R5, R5, 0x1 ;  /* 0x000000010505781a */ /* 0x000fe40000000000 */
[----:B------:R-:W-:-:S02]  /*169c0*/  LOP3.LUT R19, R19, 0x22, RZ, 0xfc, !PT ;  /* 0x0000002213137812 */ /* 0x000fc400078efcff */
[----:B------:R-:W-:Y:S02]  /*169d0*/  LOP3.LUT R5, R5, 0x24, RZ, 0xfc, !PT ;  /* 0x0000002405057812 */ /* 0x000fe400078efcff */
[----:B------:R-:W-:Y:S02]  /*169e0*/  ISETP.GE.AND P1, PT, R19, UR5, PT ;  /* 0x0000000513007c0c */ /* 0x000fe4000bf26270 */
[----:B------:R-:W-:Y:S01]  /*169f0*/  ISETP.GE.AND P3, PT, R5, UR5, PT ;  /* 0x0000000505007c0c */ /* 0x000fe2000bf66270 */
[----:B------:R-:W4:Y:S01]  /*16a00*/  LDL R19, [R1+0xa0] ;  /* 0x0000a00001137983 */ /* 0x000f220000100800 */
[----:B------:R-:W-:-:S03]  /*16a10*/  @!P5 IMAD.MOV.U32 R4, RZ, RZ, R18 ;  /* 0x000000ffff04d224 */ /* 0x000fc600078e0012 */
[----:B------:R-:W4:Y:S01]  /*16a20*/  LDL R18, [R1+0xa4] ;  /* 0x0000a40001127983 */ /* 0x000f220000100800 */
[----:B------:R-:W-:Y:S01]  /*16a30*/  @!P5 IMAD.MOV.U32 R5, RZ, RZ, R75 ;  /* 0x000000ffff05d224 */ /* 0x000fe200078e004b */
[----:B------:R-:W-:Y:S02]  /*16a40*/  PRMT R66, RZ, 0x7610, R66 ;  /* 0x00007610ff427816 */ /* 0x000fe40000000042 */
[----:B------:R-:W4:Y:S04]  /*16a50*/  LDL R75, [R1+0x4b4] ;  /* 0x0004b400014b7983 */ /* 0x000f280000100800 */
[----:B------:R0:W4:Y:S02]  /*16a60*/  @!P5 LDG.E.U16 R32, desc[UR24][R4.64] ;  /* 0x000000180420d981 */ /* 0x000124000c1e1500 */
[----:B0-----:R-:W-:-:S02]  /*16a70*/  @!P4 IMAD.MOV.U32 R5, RZ, RZ, R13 ;  /* 0x000000ffff05c224 */ /* 0x001fc400078e000d */
[----:B------:R-:W4:Y:S01]  /*16a80*/  LDL R13, [R1+0xa8] ;  /* 0x0000a800010d7983 */ /* 0x000f220000100800 */
[----:B------:R-:W-:Y:S02]  /*16a90*/  @!P4 IMAD.MOV.U32 R4, RZ, RZ, R11 ;  /* 0x000000ffff04c224 */ /* 0x000fe400078e000b */
[----:B------:R-:W0:Y:S03]  /*16aa0*/  S2R R11, SR_TID.X ;  /* 0x00000000000b7919 */ /* 0x000e260000002100 */
[----:B------:R3:W4:Y:S01]  /*16ab0*/  @!P4 LDG.E.U16 R66, desc[UR24][R4.64] ;  /* 0x000000180442c981 */ /* 0x000722000c1e1500 */
[----:B0-----:R-:W-:-:S04]  /*16ac0*/  SHF.R.U32.HI R11, RZ, 0x6, R11 ;  /* 0x00000006ff0b7819 */ /* 0x001fc8000001160b */
[----:B------:R-:W-:-:S04]  /*16ad0*/  SGXT.U32 R11, R11, 0x1 ;  /* 0x000000010b0b781a */ /* 0x000fc80000000000 */
[----:B------:R-:W-:-:S04]  /*16ae0*/  LOP3.LUT R11, R11, 0x26, RZ, 0xfc, !PT ;  /* 0x000000260b0b7812 */ /* 0x000fc800078efcff */
[----:B------:R-:W-:Y:S01]  /*16af0*/  ISETP.GE.AND P5, PT, R11, UR5, PT ;  /* 0x000000050b007c0c */ /* 0x000fe2000bfa6270 */
[----:B---3--:R-:W-:Y:S02]  /*16b00*/  @!P0 IMAD.MOV.U32 R4, RZ, RZ, R12 ;  /* 0x000000ffff048224 */ /* 0x008fe400078e000c */
[----:B------:R-:W0:Y:S01]  /*16b10*/  S2R R12, SR_TID.X ;  /* 0x00000000000c7919 */ /* 0x000e220000002100 */
[----:B--2---:R-:W-:Y:S01]  /*16b20*/  @!P0 IMAD.MOV.U32 R5, RZ, RZ, R74 ;  /* 0x000000ffff058224 */ /* 0x004fe200078e004a */
[--C-:B0-----:R-:W-:Y:S02]  /*16b30*/  SHF.R.U32.HI R11, RZ, 0x6, R12.reuse ;  /* 0x00000006ff0b7819 */ /* 0x101fe4000001160c */
[----:B------:R-:W-:Y:S02]  /*16b40*/  SHF.R.U32.HI R74, RZ, 0x6, R12 ;  /* 0x00000006ff4a7819 */ /* 0x000fe4000001160c */
[----:B------:R-:W-:Y:S01]  /*16b50*/  SGXT.U32 R11, R11, 0x1 ;  /* 0x000000010b0b781a */ /* 0x000fe20000000000 */
[----:B------:R-:W2:Y:S03]  /*16b60*/  LDL R12, [R1+0xac] ;  /* 0x0000ac00010c7983 */ /* 0x000ea60000100800 */
[----:B------:R-:W-:-:S04]  /*16b70*/  LOP3.LUT R11, R11, 0x28, RZ, 0xfc, !PT ;  /* 0x000000280b0b7812 */ /* 0x000fc800078efcff */
[----:B------:R-:W-:Y:S02]  /*16b80*/  ISETP.GE.AND P4, PT, R11, UR5, PT ;  /* 0x000000050b007c0c */ /* 0x000fe4000bf86270 */
[----:B------:R-:W3:Y:S01]  /*16b90*/  LDL R11, [R1+0xb0] ;  /* 0x0000b000010b7983 */ /* 0x000ee20000100800 */
[----:B------:R-:W-:Y:S02]  /*16ba0*/  PRMT R20, RZ, 0x7610, R20 ;  /* 0x00007610ff147816 */ /* 0x000fe40000000014 */
[----:B------:R-:W-:-:S04]  /*16bb0*/  PRMT R41, RZ, 0x7610, R41 ;  /* 0x00007610ff297816 */ /* 0x000fc80000000029 */
[----:B------:R4:W3:Y:S01]  /*16bc0*/  @!P0 LDG.E.U16 R20, desc[UR24][R4.64] ;  /* 0x0000001804148981 */ /* 0x0008e2000c1e1500 */
[----:B------:R-:W-:Y:S01]  /*16bd0*/  PRMT R31, RZ, 0x7610, R31 ;  /* 0x00007610ff1f7816 */ /* 0x000fe2000000001f */
[----:B----4-:R-:W-:Y:S01]  /*16be0*/  @!P1 IMAD.MOV.U32 R5, RZ, RZ, R73 ;  /* 0x000000ffff059224 */ /* 0x010fe200078e0049 */
[----:B------:R-:W-:Y:S01]  /*16bf0*/  SGXT.U32 R74, R74, 0x1 ;  /* 0x000000014a4a781a */ /* 0x000fe20000000000 */
[----:B------:R-:W4:Y:S01]  /*16c00*/  LDL R73, [R1+0x4bc] ;  /* 0x0004bc0001497983 */ /* 0x000f220000100800 */
[----:B------:R-:W-:Y:S02]  /*16c10*/  @!P1 IMAD.MOV.U32 R4, RZ, RZ, R19 ;  /* 0x000000ffff049224 */ /* 0x000fe400078e0013 */
[----:B------:R-:W-:Y:S01]  /*16c20*/  LOP3.LUT R74, R74, 0x2a, RZ, 0xfc, !PT ;  /* 0x0000002a4a4a7812 */ /* 0x000fe200078efcff */
[----:B------:R-:W4:Y:S04]  /*16c30*/  LDL R19, [R1+0x4c0] ;  /* 0x0004c00001137983 */ /* 0x000f280000100800 */
[----:B------:R0:W4:Y:S02]  /*16c40*/  @!P1 LDG.E.U16 R41, desc[UR24][R4.64] ;  /* 0x0000001804299981 */ /* 0x000124000c1e1500 */
[----:B0-----:R-:W-:Y:S01]  /*16c50*/  @!P3 IMAD.MOV.U32 R5, RZ, RZ, R18 ;  /* 0x000000ffff05b224 */ /* 0x001fe200078e0012 */
[----:B------:R-:W-:Y:S01]  /*16c60*/  ISETP.GE.AND P0, PT, R74, UR5, PT ;  /* 0x000000054a007c0c */ /* 0x000fe2000bf06270 */
[----:B------:R-:W4:Y:S04]  /*16c70*/  LDL R18, [R1+0x4c4] ;  /* 0x0004c40001127983 */ /* 0x000f280000100800 */
[----:B------:R-:W4:Y:S01]  /*16c80*/  LDL R74, [R1+0x4b8] ;  /* 0x0004b800014a7983 */ /* 0x000f220000100800 */
[----:B------:R-:W-:-:S03]  /*16c90*/  @!P3 IMAD.MOV.U32 R4, RZ, RZ, R13 ;  /* 0x000000ffff04b224 */ /* 0x000fc600078e000d */
[----:B------:R-:W4:Y:S04]  /*16ca0*/  LDL R13, [R1+0x4c8] ;  /* 0x0004c800010d7983 */ /* 0x000f280000100800 */
[----:B------:R0:W4:Y:S02]  /*16cb0*/  @!P3 LDG.E.U16 R31, desc[UR24][R4.64] ;  /* 0x00000018041fb981 */ /* 0x000124000c1e1500 */
[----:B0-----:R-:W0:Y:S02]  /*16cc0*/  S2R R4, SR_TID.X ;  /* 0x0000000000047919 */ /* 0x001e240000002100 */
[----:B0-----:R-:W-:-:S04]  /*16cd0*/  SHF.R.U32.HI R5, RZ, 0x6, R4 ;  /* 0x00000006ff057819 */ /* 0x001fc80000011604 */
[----:B------:R-:W-:Y:S02]  /*16ce0*/  SGXT.U32 R5, R5, 0x1 ;  /* 0x000000010505781a */ /* 0x000fe40000000000 */
[----:B------:R-:W-:Y:S02]  /*16cf0*/  SHF.R.U32.HI R4, RZ, 0x6, R4 ;  /* 0x00000006ff047819 */ /* 0x000fe40000011604 */
[----:B------:R-:W-:Y:S02]  /*16d00*/  LOP3.LUT R5, R5, 0x2e, RZ, 0xfc, !PT ;  /* 0x0000002e05057812 */ /* 0x000fe400078efcff */
[----:B------:R-:W-:Y:S02]  /*16d10*/  SGXT.U32 R4, R4, 0x1 ;  /* 0x000000010404781a */ /* 0x000fe40000000000 */
[----:B------:R-:W-:Y:S02]  /*16d20*/  ISETP.GE.AND P3, PT, R5, UR5, PT ;  /* 0x0000000505007c0c */ /* 0x000fe4000bf66270 */
[----:B------:R-:W-:-:S04]  /*16d30*/  LOP3.LUT R4, R4, 0x2c, RZ, 0xfc, !PT ;  /* 0x0000002c04047812 */ /* 0x000fc800078efcff */
[----:B------:R-:W-:Y:S01]  /*16d40*/  ISETP.GE.AND P1, PT, R4, UR5, PT ;  /* 0x0000000504007c0c */ /* 0x000fe2000bf26270 */
[----:B--2---:R-:W-:Y:S02]  /*16d50*/  @!P5 IMAD.MOV.U32 R5, RZ, RZ, R12 ;  /* 0x000000ffff05d224 */ /* 0x004fe400078e000c */
[----:B------:R-:W2:Y:S01]  /*16d60*/  LDL R12, [R1+0x4cc] ;  /* 0x0004cc00010c7983 */ /* 0x000ea20000100800 */
[----:B---3--:R-:W-:-:S03]  /*16d70*/  @!P5 IMAD.MOV.U32 R4, RZ, RZ, R11 ;  /* 0x000000ffff04d224 */ /* 0x008fc600078e000b */
[----:B------:R-:W3:Y:S01]  /*16d80*/  LDL R11, [R1+0x4d0] ;  /* 0x0004d000010b7983 */ /* 0x000ee20000100800 */
[----:B------:R-:W-:Y:S02]  /*16d90*/  PRMT R65, RZ, 0x7610, R65 ;  /* 0x00007610ff417816 */ /* 0x000fe40000000041 */
[----:B------:R-:W-:-:S04]  /*16da0*/  PRMT R37, RZ, 0x7610, R37 ;  /* 0x00007610ff257816 */ /* 0x000fc80000000025 */
[----:B------:R0:W3:Y:S01]  /*16db0*/  @!P5 LDG.E.U16 R65, desc[UR24][R4.64] ;  /* 0x000000180441d981 */ /* 0x0000e2000c1e1500 */
[----:B------:R-:W-:Y:S01]  /*16dc0*/  PRMT R40, RZ, 0x7610, R40 ;  /* 0x00007610ff287816 */ /* 0x000fe20000000028 */
[----:B0-----:R-:W-:Y:S01]  /*16dd0*/  @!P4 IMAD.MOV.U32 R5, RZ, RZ, R75 ;  /* 0x000000ffff05c224 */ /* 0x001fe200078e004b */
[----:B------:R-:W-:Y:S01]  /*16de0*/  PRMT R30, RZ, 0x7610, R30 ;  /* 0x00007610ff1e7816 */ /* 0x000fe2000000001e */
[----:B------:R-:W3:Y:S01]  /*16df0*/  LDL R75, [R1+0x4dc] ;  /* 0x0004dc00014b7983 */ /* 0x000ee20000100800 */
[----:B----4-:R-:W-:Y:S02]  /*16e00*/  @!P4 IMAD.MOV.U32 R4, RZ, RZ, R74 ;  /* 0x000000ffff04c224 */ /* 0x010fe400078e004a */
[----:B------:R-:W0:Y:S03]  /*16e10*/  S2R R74, SR_TID.X ;  /* 0x00000000004a7919 */ /* 0x000e260000002100 */
[----:B------:R1:W4:Y:S02]  /*16e20*/  @!P4 LDG.E.U16 R37, desc[UR24][R4.64] ;  /* 0x000000180425c981 */ /* 0x000324000c1e1500 */
[----:B-1----:R-:W-:-:S02]  /*16e30*/  @!P0 IMAD.MOV.U32 R4, RZ, RZ, R19 ;  /* 0x000000ffff048224 */ /* 0x002fc400078e0013 */
[----:B------:R-:W-:-:S05]  /*16e40*/  @!P0 IMAD.MOV.U32 R5, RZ, RZ, R73 ;  /* 0x000000ffff058224 */ /* 0x000fca00078e0049 */
[----:B------:R1:W4:Y:S02]  /*16e50*/  @!P0 LDG.E.U16 R40, desc[UR24][R4.64] ;  /* 0x0000001804288981 */ /* 0x000324000c1e1500 */
[----:B-1----:R-:W-:Y:S02]  /*16e60*/  @!P1 IMAD.MOV.U32 R4, RZ, RZ, R13 ;  /* 0x000000ffff049224 */ /* 0x002fe400078e000d */
[----:B------:R-:W-:Y:S01]  /*16e70*/  @!P1 IMAD.MOV.U32 R5, RZ, RZ, R18 ;  /* 0x000000ffff059224 */ /* 0x000fe200078e0012 */
[----:B------:R-:W-:Y:S01]  /*16e80*/  PRMT R69, RZ, 0x7610, R69 ;  /* 0x00007610ff457816 */ /* 0x000fe20000000045 */
[----:B------:R-:W4:Y:S04]  /*16e90*/  LDL R18, [R1+0x4ec] ;  /* 0x0004ec0001127983 */ /* 0x000f280000100800 */
[----:B------:R2:W4:Y:S01]  /*16ea0*/  @!P1 LDG.E.U16 R30, desc[UR24][R4.64] ;  /* 0x00000018041e9981 */ /* 0x000522000c1e1500 */
[----:B0-----:R-:W-:-:S02]  /*16eb0*/  SHF.R.U32.HI R19, RZ, 0x6, R74 ;  /* 0x00000006ff137819 */ /* 0x001fc4000001164a */
[--C-:B------:R-:W-:Y:S01]  /*16ec0*/  SHF.R.U32.HI R73, RZ, 0x6, R74.reuse ;  /* 0x00000006ff497819 */ /* 0x100fe2000001164a */
[----:B------:R-:W4:Y:S01]  /*16ed0*/  LDL R13, [R1+0x4f0] ;  /* 0x0004f000010d7983 */ /* 0x000f220000100800 */
[----:B------:R-:W-:-:S04]  /*16ee0*/  SHF.R.U32.HI R74, RZ, 0x6, R74 ;  /* 0x00000006ff4a7819 */ /* 0x000fc8000001164a */
[----:B------:R-:W-:Y:S02]  /*16ef0*/  SGXT.U32 R74, R74, 0x1 ;  /* 0x000000014a4a781a */ /* 0x000fe40000000000 */
[----:B------:R-:W-:Y:S02]  /*16f00*/  SGXT.U32 R19, R19, 0x1 ;  /* 0x000000011313781a */ /* 0x000fe40000000000 */
[----:B------:R-:W-:Y:S02]  /*16f10*/  LOP3.LUT R74, R74, 0x30, RZ, 0xfc, !PT ;  /* 0x000000304a4a7812 */ /* 0x000fe400078efcff */
[----:B------:R-:W-:Y:S02]  /*16f20*/  SGXT.U32 R73, R73, 0x1 ;  /* 0x000000014949781a */ /* 0x000fe40000000000 */
[----:B------:R-:W-:Y:S02]  /*16f30*/  ISETP.GE.AND P5, PT, R74, UR5, PT ;  /* 0x000000054a007c0c */ /* 0x000fe4000bfa6270 */
[----:B------:R-:W-:Y:S01]  /*16f40*/  LOP3.LUT R73, R73, 0x32, RZ, 0xfc, !PT ;  /* 0x0000003249497812 */ /* 0x000fe200078efcff */
[----:B------:R-:W4:Y:S01]  /*16f50*/  LDL R74, [R1+0x4e0] ;  /* 0x0004e000014a7983 */ /* 0x000f220000100800 */
[----:B------:R-:W-:-:S02]  /*16f60*/  LOP3.LUT R19, R19, 0x34, RZ, 0xfc, !PT ;  /* 0x0000003413137812 */ /* 0x000fc400078efcff */
[----:B------:R-:W-:Y:S02]  /*16f70*/  ISETP.GE.AND P4, PT, R73, UR5, PT ;  /* 0x0000000549007c0c */ /* 0x000fe4000bf86270 */
[----:B------:R-:W-:Y:S01]  /*16f80*/  ISETP.GE.AND P0, PT, R19, UR5, PT ;  /* 0x0000000513007c0c */ /* 0x000fe2000bf06270 */
[----:B------:R-:W4:Y:S04]  /*16f90*/  LDL R73, [R1+0x4e4] ;  /* 0x0004e40001497983 */ /* 0x000f280000100800 */
[----:B------:R-:W4:Y:S01]  /*16fa0*/  LDL R19, [R1+0x4e8] ;  /* 0x0004e80001137983 */ /* 0x000f220000100800 */
[----:B--2---:R-:W-:Y:S02]  /*16fb0*/  @!P3 IMAD.MOV.U32 R5, RZ, RZ, R12 ;  /* 0x000000ffff05b224 */ /* 0x004fe400078e000c */
[----:B------:R-:W0:Y:S01]  /*16fc0*/  S2R R12, SR_TID.X ;  /* 0x00000000000c7919 */ /* 0x000e220000002100 */
[----:B---3--:R-:W-:-:S05]  /*16fd0*/  @!P3 IMAD.MOV.U32 R4, RZ, RZ, R11 ;  /* 0x000000ffff04b224 */ /* 0x008fca00078e000b */
[----:B------:R1:W2:Y:S04]  /*16fe0*/  @!P3 LDG.E.U16 R69, desc[UR24][R4.64] ;  /* 0x000000180445b981 */ /* 0x0002a8000c1e1500 */
[----:B------:R-:W1:Y:S04]  /*16ff0*/  LDL R4, [R1+0x4d4] ;  /* 0x0004d40001047983 */ /* 0x000e680000100800 */
[----:B------:R-:W1:Y:S01]  /*17000*/  LDL R5, [R1+0x4d8] ;  /* 0x0004d80001057983 */ /* 0x000e620000100800 */
[--C-:B0-----:R-:W-:Y:S02]  /*17010*/  SHF.R.U32.HI R11, RZ, 0x6, R12.reuse ;  /* 0x00000006ff0b7819 */ /* 0x101fe4000001160c */
[----:B------:R-:W-:-:S02]  /*17020*/  SHF.R.U32.HI R12, RZ, 0x6, R12 ;  /* 0x00000006ff0c7819 */ /* 0x000fc4000001160c */
[----:B------:R-:W-:Y:S02]  /*17030*/  SGXT.U32 R11, R11, 0x1 ;  /* 0x000000010b0b781a */ /* 0x000fe40000000000 */
[----:B------:R-:W-:Y:S02]  /*17040*/  SGXT.U32 R12, R12, 0x1 ;  /* 0x000000010c0c781a */ /* 0x000fe40000000000 */
[----:B------:R-:W-:Y:S02]  /*17050*/  LOP3.LUT R11, R11, 0x38, RZ, 0xfc, !PT ;  /* 0x000000380b0b7812 */ /* 0x000fe400078efcff */
[----:B------:R-:W-:Y:S02]  /*17060*/  LOP3.LUT R12, R12, 0x36, RZ, 0xfc, !PT ;  /* 0x000000360c0c7812 */ /* 0x000fe400078efcff */
[----:B------:R-:W-:Y:S02]  /*17070*/  ISETP.GE.AND P3, PT, R11, UR5, PT ;  /* 0x000000050b007c0c */ /* 0x000fe4000bf66270 */
[----:B------:R-:W-:Y:S01]  /*17080*/  ISETP.GE.AND P1, PT, R12, UR5, PT ;  /* 0x000000050c007c0c */ /* 0x000fe2000bf26270 */
[----:B------:R-:W3:Y:S04]  /*17090*/  LDL R11, [R1+0x4f8] ;  /* 0x0004f800010b7983 */ /* 0x000ee80000100800 */
[----:B------:R-:W2:Y:S01]  /*170a0*/  LDL R12, [R1+0x4f4] ;  /* 0x0004f400010c7983 */ /* 0x000ea20000100800 */
[----:B------:R-:W-:-:S02]  /*170b0*/  PRMT R36, RZ, 0x7610, R36 ;  /* 0x00007610ff247816 */ /* 0x000fc40000000024 */
[----:B------:R-:W-:Y:S02]  /*170c0*/  PRMT R47, RZ, 0x7610, R47 ;  /* 0x00007610ff2f7816 */ /* 0x000fe4000000002f */
[----:B------:R-:W-:Y:S02]  /*170d0*/  PRMT R29, RZ, 0x7610, R29 ;  /* 0x00007610ff1d7816 */ /* 0x000fe4000000001d */
[----:B------:R-:W-:Y:S02]  /*170e0*/  PRMT R70, RZ, 0x7610, R70 ;  /* 0x00007610ff467816 */ /* 0x000fe40000000046 */
[----:B------:R-:W-:Y:S02]  /*170f0*/  PRMT R61, RZ, 0x7610, R61 ;  /* 0x00007610ff3d7816 */ /* 0x000fe4000000003d */
[----:B-1----:R-:W-:-:S04]  /*17100*/  @!P5 LOP3.LUT R5, R5, R4, RZ, 0x3c, !PT ;  /* 0x000000040505d212 */ /* 0x002fc800078e3cff */
[----:B------:R-:W-:-:S04]  /*17110*/  @!P5 LOP3.LUT R4, R5, R4, RZ, 0x3c, !PT ;  /* 0x000000040504d212 */ /* 0x000fc800078e3cff */
[----:B------:R-:W-:-:S05]  /*17120*/  @!P5 LOP3.LUT R5, R5, R4, RZ, 0x3c, !PT ;  /* 0x000000040505d212 */ /* 0x000fca00078e3cff */
[----:B------:R4:W2:Y:S02]  /*17130*/  @!P5 LDG.E.U16 R36, desc[UR24][R4.64] ;  /* 0x000000180424d981 */ /* 0x0008a4000c1e1500 */
[----:B----4-:R-:W-:Y:S02]  /*17140*/  @!P4 IMAD.MOV.U32 R4, RZ, RZ, R74 ;  /* 0x000000ffff04c224 */ /* 0x010fe400078e004a */
[----:B------:R-:W-:Y:S01]  /*17150*/  @!P4 IMAD.MOV.U32 R5, RZ, RZ, R75 ;  /* 0x000000ffff05c224 */ /* 0x000fe200078e004b */
[----:B------:R-:W0:Y:S04]  /*17160*/  S2R R74, SR_TID.X ;  /* 0x00000000004a7919 */ /* 0x000e280000002100 */
[----:B------:R1:W4:Y:S04]  /*17170*/  @!P4 LDG.E.U16 R47, desc[UR24][R4.64] ;  /* 0x00000018042fc981 */ /* 0x000328000c1e1500 */
[----:B------:R-:W4:Y:S01]  /*17180*/  LDL R75, [R1+0x508] ;  /* 0x00050800014b7983 */ /* 0x000f220000100800 */
[----:B-1----:R-:W-:-:S02]  /*17190*/  @!P0 IMAD.MOV.U32 R4, RZ, RZ, R19 ;  /* 0x000000ffff048224 */ /* 0x002fc400078e0013 */
[----:B------:R-:W-:-:S05]  /*171a0*/  @!P0 IMAD.MOV.U32 R5, RZ, RZ, R73 ;  /* 0x000000ffff058224 */ /* 0x000fca00078e0049 */
[----:B------:R1:W4:Y:S02]  /*171b0*/  @!P0 LDG.E.U16 R29, desc[UR24][R4.64] ;  /* 0x00000018041d8981 */ /* 0x000324000c1e1500 */
[----:B-1----:R-:W-:Y:S02]  /*171c0*/  @!P1 IMAD.MOV.U32 R4, RZ, RZ, R13 ;  /* 0x000000ffff049224 */ /* 0x002fe400078e000d */
[----:B------:R-:W-:Y:S01]  /*171d0*/  @!P1 IMAD.MOV.U32 R5, RZ, RZ, R18 ;  /* 0x000000ffff059224 */ /* 0x000fe200078e0012 */
[--C-:B0-----:R-:W-:Y:S01]  /*171e0*/  SHF.R.U32.HI R19, RZ, 0x6, R74.reuse ;  /* 0x00000006ff137819 */ /* 0x101fe2000001164a */
[----:B------:R-:W4:Y:S04]  /*171f0*/  LDL R18, [R1+0x514] ;  /* 0x0005140001127983 */ /* 0x000f280000100800 */
[----:B------:R3:W4:Y:S01]  /*17200*/  @!P1 LDG.E.U16 R70, desc[UR24][R4.64] ;  /* 0x0000001804469981 */ /* 0x000722000c1e1500 */
[----:B------:R-:W-:-:S02]  /*17210*/  SHF.R.U32.HI R73, RZ, 0x6, R74 ;  /* 0x00000006ff497819 */ /* 0x000fc4000001164a */
[----:B------:R-:W-:Y:S01]  /*17220*/  PRMT R46, RZ, 0x7610, R46 ;  /* 0x00007610ff2e7816 */ /* 0x000fe2000000002e */
[----:B------:R-:W4:Y:S01]  /*17230*/  LDL R13, [R1+0x518] ;  /* 0x00051800010d7983 */ /* 0x000f220000100800 */
[----:B---3--:R-:W-:Y:S02]  /*17240*/  @!P3 IMAD.MOV.U32 R4, RZ, RZ, R11 ;  /* 0x000000ffff04b224 */ /* 0x008fe400078e000b */
[----:B--2---:R-:W-:-:S05]  /*17250*/  @!P3 IMAD.MOV.U32 R5, RZ, RZ, R12 ;  /* 0x000000ffff05b224 */ /* 0x004fca00078e000c */
[----:B------:R0:W2:Y:S04]  /*17260*/  @!P3 LDG.E.U16 R61, desc[UR24][R4.64] ;  /* 0x00000018043db981 */ /* 0x0000a8000c1e1500 */
[----:B------:R-:W0:Y:S04]  /*17270*/  LDL R4, [R1+0x4fc] ;  /* 0x0004fc0001047983 */ /* 0x000e280000100800 */
[----:B------:R-:W0:Y:S01]  /*17280*/  LDL R5, [R1+0x500] ;  /* 0x0005000001057983 */ /* 0x000e220000100800 */
[----:B------:R-:W1:Y:S01]  /*17290*/  S2R R11, SR_TID.X ;  /* 0x00000000000b7919 */ /* 0x000e620000002100 */
[----:B------:R-:W-:-:S04]  /*172a0*/  SHF.R.U32.HI R74, RZ, 0x6, R74 ;  /* 0x00000006ff4a7819 */ /* 0x000fc8000001164a */
[----:B------:R-:W-:-:S04]  /*172b0*/  SGXT.U32 R74, R74, 0x1 ;  /* 0x000000014a4a781a */ /* 0x000fc80000000000 */
[----:B------:R-:W-:-:S04]  /*172c0*/  LOP3.LUT R74, R74, 0x3a, RZ, 0xfc, !PT ;  /* 0x0000003a4a4a7812 */ /* 0x000fc800078efcff */
[----:B------:R-:W-:Y:S02]  /*172d0*/  ISETP.GE.AND P5, PT, R74, UR5, PT ;  /* 0x000000054a007c0c */ /* 0x000fe4000bfa6270 */
[----:B------:R-:W-:Y:S02]  /*172e0*/  SGXT.U32 R19, R19, 0x1 ;  /* 0x000000011313781a */ /* 0x000fe40000000000 */
[----:B------:R-:W-:Y:S02]  /*172f0*/  SGXT.U32 R73, R73, 0x1 ;  /* 0x000000014949781a */ /* 0x000fe40000000000 */
[----:B------:R-:W-:Y:S02]  /*17300*/  LOP3.LUT R19, R19, 0x3e, RZ, 0xfc, !PT ;  /* 0x0000003e13137812 */ /* 0x000fe400078efcff */
[----:B------:R-:W-:Y:S02]  /*17310*/  LOP3.LUT R73, R73, 0x3c, RZ, 0xfc, !PT ;  /* 0x0000003c49497812 */ /* 0x000fe400078efcff */
[----:B-1----:R-:W-:-:S02]  /*17320*/  SHF.R.U32.HI R12, RZ, 0x6, R11 ;  /* 0x00000006ff0c7819 */ /* 0x002fc4000001160b */
[----:B------:R-:W-:Y:S02]  /*17330*/  SHF.R.U32.HI R74, RZ, 0x6, R11 ;  /* 0x00000006ff4a7819 */ /* 0x000fe4000001160b */
[----:B------:R-:W-:Y:S01]  /*17340*/  SGXT.U32 R12, R12, 0x1 ;  /* 0x000000010c0c781a */ /* 0x000fe20000000000 */
[----:B------:R-:W3:Y:S01]  /*17350*/  LDL R11, [R1+0x520] ;  /* 0x00052000010b7983 */ /* 0x000ee20000100800 */
[----:B------:R-:W-:Y:S02]  /*17360*/  SGXT.U32 R74, R74, 0x1 ;  /* 0x000000014a4a781a */ /* 0x000fe40000000000 */
[----:B------:R-:W-:Y:S02]  /*17370*/  LOP3.LUT R12, R12, 0x40, RZ, 0xfc, !PT ;  /* 0x000000400c0c7812 */ /* 0x000fe400078efcff */
[----:B------:R-:W-:Y:S02]  /*17380*/  LOP3.LUT R74, R74, 0x42, RZ, 0xfc, !PT ;  /* 0x000000424a4a7812 */ /* 0x000fe400078efcff */
[----:B------:R-:W-:-:S02]  /*17390*/  ISETP.GE.AND P4, PT, R73, UR5, PT ;  /* 0x0000000549007c0c */ /* 0x000fc4000bf86270 */
[----:B------:R-:W-:Y:S01]  /*173a0*/  ISETP.GE.AND P0, PT, R19, UR5, PT ;  /* 0x0000000513007c0c */ /* 0x000fe2000bf06270 */
[----:B------:R-:W2:Y:S01]  /*173b0*/  LDL R73, [R1+0x50c] ;  /* 0x00050c0001497983 */ /* 0x000ea20000100800 */
[----:B------:R-:W-:Y:S02]  /*173c0*/  ISETP.GE.AND P1, PT, R12, UR5, PT ;  /* 0x000000050c007c0c */ /* 0x000fe4000bf26270 */
[----:B------:R-:W-:Y:S01]  /*173d0*/  ISETP.GE.AND P3, PT, R74, UR5, PT ;  /* 0x000000054a007c0c */ /* 0x000fe2000bf66270 */
[----:B------:R-:W2:Y:S04]  /*173e0*/  LDL R19, [R1+0x510] ;  /* 0x0005100001137983 */ /* 0x000ea80000100800 */
[----:B------:R-:W2:Y:S04]  /*173f0*/  LDL R12, [R1+0x51c] ;  /* 0x00051c00010c7983 */ /* 0x000ea80000100800 */
[----:B------:R-:W2:Y:S01]  /*17400*/  LDL.LU R74, [R1+0x75c] ;  /* 0x00075c00014a7983 */ /* 0x000ea20000300800 */
[----:B0-----:R-:W-:-:S04]  /*17410*/  @!P5 LOP3.LUT R5, R5, R4, RZ, 0x3c, !PT ;  /* 0x000000040505d212 */ /* 0x001fc800078e3cff */
[----:B------:R-:W-:-:S04]  /*17420*/  @!P5 LOP3.LUT R4, R5, R4, RZ, 0x3c, !PT ;  /* 0x000000040504d212 */ /* 0x000fc800078e3cff */
[----:B------:R-:W-:-:S05]  /*17430*/  @!P5 LOP3.LUT R5, R5, R4, RZ, 0x3c, !PT ;  /* 0x000000040505d212 */ /* 0x000fca00078e3cff */
[----:B------:R4:W2:Y:S04]  /*17440*/  @!P5 LDG.E.U16 R46, desc[UR24][R4.64] ;  /* 0x00000018042ed981 */ /* 0x0008a8000c1e1500 */
[----:B------:R-:W2:Y:S01]  /*17450*/  LDL R5, [R1+0x504] ;  /* 0x0005040001057983 */ /* 0x000ea20000100800 */
[----:B----4-:R-:W-:Y:S02]  /*17460*/  @!P4 IMAD.MOV.U32 R4, RZ, RZ, R75 ;  /* 0x000000ffff04c224 */ /* 0x010fe400078e004b */
[----:B------:R-:W0:Y:S01]  /*17470*/  S2R R75, SR_TID.X ;  /* 0x00000000004b7919 */ /* 0x000e220000002100 */
[----:B------:R-:W-:Y:S02]  /*17480*/  PRMT R28, RZ, 0x7610, R28 ;  /* 0x00007610ff1c7816 */ /* 0x000fe4000000001c */
[----:B------:R-:W-:-:S02]  /*17490*/  PRMT R72, RZ, 0x7610, R72 ;  /* 0x00007610ff487816 */ /* 0x000fc40000000048 */
[----:B------:R-:W-:Y:S02]  /*174a0*/  PRMT R22, RZ, 0x7610, R22 ;  /* 0x00007610ff167816 */ /* 0x000fe40000000016 */
[----:B------:R-:W-:Y:S01]  /*174b0*/  PRMT R52, RZ, 0x7610, R52 ;  /* 0x00007610ff347816 */ /* 0x000fe20000000034 */
[----:B--2---:R1:W2:Y:S02]  /*174c0*/  @!P4 LDG.E.U16 R28, desc[UR24][R4.64] ;  /* 0x00000018041cc981 */ /* 0x0042a4000c1e1500 */
[----:B-1----:R-:W-:Y:S02]  /*174d0*/  @!P0 IMAD.MOV.U32 R4, RZ, RZ, R19 ;  /* 0x000000ffff048224 */ /* 0x002fe400078e0013 */
[----:B------:R-:W-:-:S05]  /*174e0*/  @!P0 IMAD.MOV.U32 R5, RZ, RZ, R73 ;  /* 0x000000ffff058224 */ /* 0x000fca00078e0049 */
[----:B------:R1:W4:Y:S02]  /*174f0*/  @!P0 LDG.E.U16 R72, desc[UR24][R4.64] ;  /* 0x0000001804488981 */ /* 0x000324000c1e1500 */
[----:B-1----:R-:W-:Y:S02]  /*17500*/  @!P1 IMAD.MOV.U32 R4, RZ, RZ, R13 ;  /* 0x000000ffff049224 */ /* 0x002fe400078e000d */
[----:B------:R-:W-:Y:S01]  /*17510*/  @!P1 IMAD.MOV.U32 R5, RZ, RZ, R18 ;  /* 0x000000ffff059224 */ /* 0x000fe200078e0012 */
[--C-:B0-----:R-:W-:Y:S01]  /*17520*/  SHF.R.U32.HI R19, RZ, 0x6, R75.reuse ;  /* 0x00000006ff137819 */ /* 0x101fe2000001164b */
[----:B------:R-:W2:Y:S04]  /*17530*/  LDL R13, [R1+0x534] ;  /* 0x00053400010d7983 */ /* 0x000ea80000100800 */
[----:B------:R3:W2:Y:S01]  /*17540*/  @!P1 LDG.E.U16 R22, desc[UR24][R4.64] ;  /* 0x0000001804169981 */ /* 0x0006a2000c1e1500 */
[----:B------:R-:W-:Y:S01]  /*17550*/  SHF.R.U32.HI R73, RZ, 0x6, R75 ;  /* 0x00000006ff497819 */ /* 0x000fe2000001164b */
[----:B---3--:R-:W-:-:S02]  /*17560*/  @!P3 IMAD.MOV.U32 R4, RZ, RZ, R11 ;  /* 0x000000ffff04b224 */ /* 0x008fc400078e000b */
[----:B------:R-:W-:Y:S01]  /*17570*/  @!P3 IMAD.MOV.U32 R5, RZ, RZ, R12 ;  /* 0x000000ffff05b224 */ /* 0x000fe200078e000c */
[----:B------:R-:W-:Y:S01]  /*17580*/  SGXT.U32 R19, R19, 0x1 ;  /* 0x000000011313781a */ /* 0x000fe20000000000 */
[----:B------:R-:W3:Y:S04]  /*17590*/  LDL R12, [R1+0x538] ;  /* 0x00053800010c7983 */ /* 0x000ee80000100800 */
[----:B------:R0:W2:Y:S01]  /*175a0*/  @!P3 LDG.E.U16 R52, desc[UR24][R4.64] ;  /* 0x000000180434b981 */ /* 0x0000a2000c1e1500 */
[----:B------:R-:W-:-:S03]  /*175b0*/  SGXT.U32 R73, R73, 0x1 ;  /* 0x000000014949781a */ /* 0x000fc60000000000 */
[----:B------:R-:W0:Y:S04]  /*175c0*/  LDL R4, [R1+0x524] ;  /* 0x0005240001047983 */ /* 0x000e280000100800 */
[----:B------:R-:W0:Y:S01]  /*175d0*/  LDL R5, [R1+0x528] ;  /* 0x0005280001057983 */ /* 0x000e220000100800 */
[----:B------:R-:W-:Y:S02]  /*175e0*/  LOP3.LUT R73, R73, 0x46, RZ, 0xfc, !PT ;  /* 0x0000004649497812 */ /* 0x000fe400078efcff */
[----:B------:R-:W-:Y:S02]  /*175f0*/  LOP3.LUT R19, R19, 0x48, RZ, 0xfc, !PT ;  /* 0x0000004813137812 */ /* 0x000fe400078efcff */
[----:B------:R-:W-:Y:S02]  /*17600*/  ISETP.GE.AND P4, PT, R73, UR5, PT ;  /* 0x0000000549007c0c */ /* 0x000fe4000bf86270 */
[----:B------:R-:W-:Y:S01]  /*17610*/  ISETP.GE.AND P0, PT, R19, UR5, PT ;  /* 0x0000000513007c0c */ /* 0x000fe2000bf06270 */
[----:B------:R-:W2:Y:S04]  /*17620*/  LDL R73, [R1+0x52c] ;  /* 0x00052c0001497983 */ /* 0x000ea80000100800 */
[----:B------:R-:W2:Y:S01]  /*17630*/  LDL R19, [R1+0x530] ;  /* 0x0005300001137983 */ /* 0x000ea20000100800 */
[----:B------:R-:W-:-:S04]  /*17640*/  SHF.R.U32.HI R75, RZ, 0x6, R75 ;  /* 0x00000006ff4b7819 */ /* 0x000fc8000001164b */
[----:B------:R-:W-:-:S04]  /*17650*/  SGXT.U32 R75, R75, 0x1 ;  /* 0x000000014b4b781a */ /* 0x000fc80000000000 */
[----:B------:R-:W-:-:S04]  /*17660*/  LOP3.LUT R75, R75, 0x44, RZ, 0xfc, !PT ;  /* 0x000000444b4b7812 */ /* 0x000fc800078efcff */
[----:B------:R-:W-:Y:S02]  /*17670*/  ISETP.GE.AND P5, PT, R75, UR5, PT ;  /* 0x000000054b007c0c */ /* 0x000fe4000bfa6270 */
[----:B------:R-:W-:Y:S02]  /*17680*/  PRMT R27, RZ, 0x7610, R27 ;  /* 0x00007610ff1b7816 */ /* 0x000fe4000000001b */
[----:B------:R-:W-:Y:S01]  /*17690*/  PRMT R10, RZ, 0x7610, R10 ;  /* 0x00007610ff0a7816 */ /* 0x000fe2000000000a */
[----:B------:R-:W1:Y:S01]  /*176a0*/  S2R R18, SR_TID.X ;  /* 0x0000000000127919 */ /* 0x000e620000002100 */
[----:B------:R-:W-:Y:S01]  /*176b0*/  PRMT R60, RZ, 0x7610, R60 ;  /* 0x00007610ff3c7816 */ /* 0x000fe2000000003c */
[----:B------:R-:W3:Y:S06]  /*176c0*/  LDL R75, [R1+0x564] ;  /* 0x00056400014b7983 */ /* 0x000eec0000100800 */
[----:B0-----:R-:W-:-:S04]  /*176d0*/  @!P5 LOP3.LUT R5, R5, R4, RZ, 0x3c, !PT ;  /* 0x000000040505d212 */ /* 0x001fc800078e3cff */
[----:B------:R-:W-:-:S04]  /*176e0*/  @!P5 LOP3.LUT R4, R5, R4, RZ, 0x3c, !PT ;  /* 0x000000040504d212 */ /* 0x000fc800078e3cff */
[----:B------:R-:W-:-:S05]  /*176f0*/  @!P5 LOP3.LUT R5, R5, R4, RZ, 0x3c, !PT ;  /* 0x000000040505d212 */ /* 0x000fca00078e3cff */
[----:B------:R2:W4:Y:S02]  /*17700*/  @!P5 LDG.E.U16 R27, desc[UR24][R4.64] ;  /* 0x00000018041bd981 */ /* 0x000524000c1e1500 */
[----:B--2---:R-:W-:Y:S02]  /*17710*/  @!P4 IMAD.MOV.U32 R4, RZ, RZ, R19 ;  /* 0x000000ffff04c224 */ /* 0x004fe400078e0013 */
[----:B------:R-:W-:-:S05]  /*17720*/  @!P4 IMAD.MOV.U32 R5, RZ, RZ, R73 ;  /* 0x000000ffff05c224 */ /* 0x000fca00078e0049 */
[----:B------:R3:W2:Y:S01]  /*17730*/  @!P4 LDG.E.U16 R10, desc[UR24][R4.64] ;  /* 0x00000018040ac981 */ /* 0x0006a2000c1e1500 */
[--C-:B-1----:R-:W-:Y:S02]  /*17740*/  SHF.R.U32.HI R11, RZ, 0x6, R18.reuse ;  /* 0x00000006ff0b7819 */ /* 0x102fe40000011612 */
[----:B------:R-:W-:Y:S02]  /*17750*/  SHF.R.U32.HI R18, RZ, 0x6, R18 ;  /* 0x00000006ff127819 */ /* 0x000fe40000011612 */
[----:B------:R-:W-:Y:S02]  /*17760*/  SGXT.U32 R11, R11, 0x1 ;  /* 0x000000010b0b781a */ /* 0x000fe40000000000 */
[----:B------:R-:W-:Y:S02]  /*17770*/  SGXT.U32 R18, R18, 0x1 ;  /* 0x000000011212781a */ /* 0x000fe40000000000 */
[----:B------:R-:W-:Y:S02]  /*17780*/  LOP3.LUT R11, R11, 0x58, RZ, 0xfc, !PT ;  /* 0x000000580b0b7812 */ /* 0x000fe400078efcff */
[----:B------:R-:W-:Y:S01]  /*17790*/  LOP3.LUT R18, R18, 0x50, RZ, 0xfc, !PT ;  /* 0x0000005012127812 */ /* 0x000fe200078efcff */
[----:B---3--:R-:W-:-:S02]  /*177a0*/  @!P0 IMAD.MOV.U32 R4, RZ, RZ, R12 ;  /* 0x000000ffff048224 */ /* 0x008fc400078e000c */
[----:B------:R-:W-:Y:S01]  /*177b0*/  @!P0 IMAD.MOV.U32 R5, RZ, RZ, R13 ;  /* 0x000000ffff058224 */ /* 0x000fe200078e000d */
[----:B------:R-:W-:Y:S02]  /*177c0*/  ISETP.GE.AND P1, PT, R18, UR5, PT ;  /* 0x0000000512007c0c */ /* 0x000fe4000bf26270 */
[----:B------:R-:W-:Y:S01]  /*177d0*/  ISETP.GE.AND P3, PT, R11, UR5, PT ;  /* 0x000000050b007c0c */ /* 0x000fe2000bf66270 */
[----:B------:R-:W3:Y:S04]  /*177e0*/  LDL R18, [R1+0x580] ;  /* 0x0005800001127983 */ /* 0x000ee80000100800 */
[----:B------:R-:W3:Y:S04]  /*177f0*/  LDL R11, [R1+0x584] ;  /* 0x00058400010b7983 */ /* 0x000ee80000100800 */
[----:B------:R0:W3:Y:S04]  /*17800*/  @!P0 LDG.E.U16 R60, desc[UR24][R4.64] ;  /* 0x00000018043c8981 */ /* 0x0000e8000c1e1500 */
[----:B--2---:R1:W-:Y:S04]  /*17810*/  STL [R1+0x10], R10 ;  /* 0x0000100a01007387 */ /* 0x0043e80000100800 */
[----:B------:R-:W2:Y:S04]  /*17820*/  LDL R5, [R1+0x560] ;  /* 0x0005600001057983 */ /* 0x000ea80000100800 */
[----:B------:R-:W3:Y:S04]  /*17830*/  LDL R73, [R1+0x5a0] ;  /* 0x0005a00001497983 */ /* 0x000ee80000100800 */
[----:B------:R-:W3:Y:S01]  /*17840*/  LDL R19, [R1+0x5a4] ;  /* 0x0005a40001137983 */ /* 0x000ee20000100800 */
[----:B-1----:R-:W1:Y:S03]  /*17850*/  S2R R10, SR_TID.X ;  /* 0x00000000000a7919 */ /* 0x002e660000002100 */
[----:B------:R-:W4:Y:S04]  /*17860*/  LDL R13, [R1+0x5c0] ;  /* 0x0005c000010d7983 */ /* 0x000f280000100800 */
[----:B------:R-:W4:Y:S01]  /*17870*/  LDL R12, [R1+0x5c4] ;  /* 0x0005c400010c7983 */ /* 0x000f220000100800 */
[----:B------:R-:W-:Y:S01]  /*17880*/  PRMT R59, RZ, 0x7610, R59 ;  /* 0x00007610ff3b7816 */ /* 0x000fe2000000003b */
[----:B0-----:R-:W-:Y:S01]  /*17890*/  @!P1 IMAD.MOV.U32 R4, RZ, RZ, R75 ;  /* 0x000000ffff049224 */ /* 0x001fe200078e004b */
[----:B------:R-:W-:-:S02]  /*178a0*/  PRMT R58, RZ, 0x7610, R58 ;  /* 0x00007610ff3a7816 */ /* 0x000fc4000000003a */
[----:B-1----:R-:W-:-:S04]  /*178b0*/  SHF.R.U32.HI R10, RZ, 0x6, R10 ;  /* 0x00000006ff0a7819 */ /* 0x002fc8000001160a */
[----:B------:R-:W-:-:S04]  /*178c0*/  SGXT.U32 R10, R10, 0x1 ;  /* 0x000000010a0a781a */ /* 0x000fc80000000000 */
[----:B------:R-:W-:-:S04]  /*178d0*/  LOP3.LUT R10, R10, 0x60, RZ, 0xfc, !PT ;  /* 0x000000600a0a7812 */ /* 0x000fc800078efcff */
[----:B------:R-:W-:Y:S02]  /*178e0*/  ISETP.GE.AND P0, PT, R10, UR5, PT ;  /* 0x000000050a007c0c */ /* 0x000fe4000bf06270 */
[----:B------:R-:W0:Y:S01]  /*178f0*/  S2R R10, SR_TID.X ;  /* 0x00000000000a7919 */ /* 0x000e220000002100 */
[----:B--2---:R3:W2:Y:S02]  /*17900*/  @!P1 LDG.E.U16 R59, desc[UR24][R4.64] ;  /* 0x00000018043b9981 */ /* 0x0046a4000c1e1500 */
[----:B---3--:R-:W-:Y:S02]  /*17910*/  @!P3 IMAD.MOV.U32 R4, RZ, RZ, R11 ;  /* 0x000000ffff04b224 */ /* 0x008fe400078e000b */
[----:B------:R-:W-:Y:S01]  /*17920*/  @!P3 IMAD.MOV.U32 R5, RZ, RZ, R18 ;  /* 0x000000ffff05b224 */ /* 0x000fe200078e0012 */
[----:B------:R-:W3:Y:S04]  /*17930*/  LDL R11, [R1+0x5e4] ;  /* 0x0005e400010b7983 */ /* 0x000ee80000100800 */
[----:B------:R-:W2:Y:S04]  /*17940*/  LDL R18, [R1+0x5e0] ;  /* 0x0005e00001127983 */ /* 0x000ea80000100800 */
[----:B------:R1:W2:Y:S02]  /*17950*/  @!P3 LDG.E.U16 R58, desc[UR24][R4.64] ;  /* 0x00000018043ab981 */ /* 0x0002a4000c1e1500 */
[----:B-1----:R-:W-:-:S02]  /*17960*/  @!P0 IMAD.MOV.U32 R4, RZ, RZ, R19 ;  /* 0x000000ffff048224 */ /* 0x002fc400078e0013 */
[----:B------:R-:W-:Y:S01]  /*17970*/  @!P0 IMAD.MOV.U32 R5, RZ, RZ, R73 ;  /* 0x000000ffff058224 */ /* 0x000fe200078e0049 */
[----:B------:R-:W2:Y:S04]  /*17980*/  LDL R19, [R1+0x600] ;  /* 0x0006000001137983 */ /* 0x000ea80000100800 */
[----:B------:R-:W2:Y:S01]  /*17990*/  LDL R73, [R1+0x5fc] ;  /* 0x0005fc0001497983 */ /* 0x000ea20000100800 */
[----:B0-----:R-:W-:-:S04]  /*179a0*/  SHF.R.U32.HI R10, RZ, 0x6, R10 ;  /* 0x00000006ff0a7819 */ /* 0x001fc8000001160a */
[----:B------:R-:W-:-:S04]  /*179b0*/  SGXT.U32 R10, R10, 0x1 ;  /* 0x000000010a0a781a */ /* 0x000fc80000000000 */
[----:B------:R-:W-:-:S04]  /*179c0*/  LOP3.LUT R10, R10, 0x68, RZ, 0xfc, !PT ;  /* 0x000000680a0a7812 */ /* 0x000fc800078efcff */
[----:B------:R-:W-:Y:S02]  /*179d0*/  ISETP.GE.AND P1, PT, R10, UR5, PT ;  /* 0x000000050a007c0c */ /* 0x000fe4000bf26270 */
[----:B------:R-:W0:Y:S01]  /*179e0*/  S2R R10, SR_TID.X ;  /* 0x00000000000a7919 */ /* 0x000e220000002100 */
[----:B------:R-:W-:Y:S02]  /*179f0*/  PRMT R57, RZ, 0x7610, R57 ;  /* 0x00007610ff397816 */ /* 0x000fe40000000039 */
[----:B------:R-:W-:-:S04]  /*17a00*/  PRMT R56, RZ, 0x7610, R56 ;  /* 0x00007610ff387816 */ /* 0x000fc80000000038 */
[----:B------:R4:W2:Y:S04]  /*17a10*/  @!P0 LDG.E.U16 R57, desc[UR24][R4.64] ;  /* 0x0000001804398981 */ /* 0x0008a8000c1e1500 */
[----:B----4-:R-:W-:Y:S02]  /*17a20*/  @!P1 IMAD.MOV.U32 R4, RZ, RZ, R12 ;  /* 0x000000ffff049224 */ /* 0x010fe400078e000c */
[----:B------:R-:W-:Y:S01]  /*17a30*/  @!P1 IMAD.MOV.U32 R5, RZ, RZ, R13 ;  /* 0x000000ffff059224 */ /* 0x000fe200078e000d */
[----:B------:R-:W4:Y:S04]  /*17a40*/  LDL R12, [R1+0x540] ;  /* 0x00054000010c7983 */ /* 0x000f280000100800 */
[----:B------:R-:W4:Y:S04]  /*17a50*/  LDL R13, [R1+0x53c] ;  /* 0x00053c00010d7983 */ /* 0x000f280000100800 */
[----:B------:R3:W4:Y:S01]  /*17a60*/  @!P1 LDG.E.U16 R56, desc[UR24][R4.64] ;  /* 0x0000001804389981 */ /* 0x000722000c1e1500 */
[----:B0-----:R-:W-:-:S02]  /*17a70*/  SHF.R.U32.HI R75, RZ, 0x6, R10 ;  /* 0x00000006ff4b7819 */ /* 0x001fc4000001160a */
[----:B------:R-:W-:Y:S02]  /*17a80*/  SHF.R.U32.HI R10, RZ, 0x6, R10 ;  /* 0x00000006ff0a7819 */ /* 0x000fe4000001160a */
[----:B------:R-:W-:Y:S02]  /*17a90*/  SGXT.U32 R75, R75, 0x1 ;  /* 0x000000014b4b781a */ /* 0x000fe40000000000 */
[----:B------:R-:W-:Y:S02]  /*17aa0*/  SGXT.U32 R10, R10, 0x1 ;  /* 0x000000010a0a781a */ /* 0x000fe40000000000 */
[----:B------:R-:W-:Y:S02]  /*17ab0*/  LOP3.LUT R75, R75, 0x70, RZ, 0xfc, !PT ;  /* 0x000000704b4b7812 */ /* 0x000fe400078efcff */
[----:B------:R-:W-:Y:S02]  /*17ac0*/  LOP3.LUT R10, R10, 0x78, RZ, 0xfc, !PT ;  /* 0x000000780a0a7812 */ /* 0x000fe400078efcff */
[----:B------:R-:W-:-:S02]  /*17ad0*/  ISETP.GE.AND P0, PT, R75, UR5, PT ;  /* 0x000000054b007c0c */ /* 0x000fc4000bf06270 */
[----:B------:R-:W-:Y:S02]  /*17ae0*/  ISETP.GE.AND P1, PT, R10, UR5, PT ;  /* 0x000000050a007c0c */ /* 0x000fe4000bf26270 */
[----:B------:R-:W-:Y:S01]  /*17af0*/  PRMT R55, RZ, 0x7610, R55 ;  /* 0x00007610ff377816 */ /* 0x000fe20000000037 */
[----:B------:R-:W0:Y:S08]  /*17b00*/  S2R R10, SR_TID.X ;  /* 0x00000000000a7919 */ /* 0x000e300000002100 */
[----:B---3--:R-:W-:-:S02]  /*17b10*/  @!P0 IMAD.MOV.U32 R4, RZ, RZ, R11 ;  /* 0x000000ffff048224 */ /* 0x008fc400078e000b */
[----:B------:R-:W3:Y:S01]  /*17b20*/  LDL R11, [R1+0x548] ;  /* 0x00054800010b7983 */ /* 0x000ee20000100800 */
[----:B--2---:R-:W-:-:S03]  /*17b30*/  @!P0 IMAD.MOV.U32 R5, RZ, RZ, R18 ;  /* 0x000000ffff058224 */ /* 0x004fc600078e0012 */
[----:B------:R-:W2:Y:S04]  /*17b40*/  LDL R18, [R1+0x544] ;  /* 0x0005440001127983 */ /* 0x000ea80000100800 */
[----:B------:R1:W2:Y:S02]  /*17b50*/  @!P0 LDG.E.U16 R55, desc[UR24][R4.64] ;  /* 0x0000001804378981 */ /* 0x0002a4000c1e1500 */
[----:B-1----:R-:W-:Y:S02]  /*17b60*/  @!P1 IMAD.MOV.U32 R4, RZ, RZ, R19 ;  /* 0x000000ffff049224 */ /* 0x002fe400078e0013 */
[----:B------:R-:W2:Y:S01]  /*17b70*/  LDL R19, [R1+0x550] ;  /* 0x0005500001137983 */ /* 0x000ea20000100800 */
[----:B------:R-:W-:-:S03]  /*17b80*/  @!P1 IMAD.MOV.U32 R5, RZ, RZ, R73 ;  /* 0x000000ffff059224 */ /* 0x000fc600078e0049 */
[----:B------:R-:W2:Y:S01]  /*17b90*/  LDL R73, [R1+0x54c] ;  /* 0x00054c0001497983 */ /* 0x000ea20000100800 */
[--C-:B0-----:R-:W-:Y:S02]  /*17ba0*/  SHF.R.U32.HI R75, RZ, 0x6, R10.reuse ;  /* 0x00000006ff4b7819 */ /* 0x101fe4000001160a */
[----:B------:R-:W-:Y:S02]  /*17bb0*/  SHF.R.U32.HI R10, RZ, 0x6, R10 ;  /* 0x00000006ff0a7819 */ /* 0x000fe4000001160a */
[----:B------:R-:W-:Y:S02]  /*17bc0*/  PRMT R54, RZ, 0x7610, R54 ;  /* 0x00007610ff367816 */ /* 0x000fe40000000036 */
[----:B------:R-:W-:-:S04]  /*17bd0*/  SGXT.U32 R10, R10, 0x1 ;  /* 0x000000010a0a781a */ /* 0x000fc80000000000 */
[----:B------:R-:W-:Y:S01]  /*17be0*/  LOP3.LUT R10, R10, 0x4c, RZ, 0xfc, !PT ;  /* 0x0000004c0a0a7812 */ /* 0x000fe200078efcff */
[----:B------:R4:W2:Y:S03]  /*17bf0*/  @!P1 LDG.E.U16 R54, desc[UR24][R4.64] ;  /* 0x0000001804369981 */ /* 0x0008a6000c1e1500 */
[----:B------:R-:W-:Y:S02]  /*17c00*/  ISETP.GE.AND P1, PT, R10, UR5, PT ;  /* 0x000000050a007c0c */ /* 0x000fe4000bf26270 */
[----:B------:R-:W0:Y:S01]  /*17c10*/  S2R R10, SR_TID.X ;  /* 0x00000000000a7919 */ /* 0x000e220000002100 */
[----:B------:R-:W-:-:S04]  /*17c20*/  SGXT.U32 R75, R75, 0x1 ;  /* 0x000000014b4b781a */ /* 0x000fc80000000000 */
[----:B------:R-:W-:-:S04]  /*17c30*/  LOP3.LUT R75, R75, 0x4a, RZ, 0xfc, !PT ;  /* 0x0000004a4b4b7812 */ /* 0x000fc800078efcff */
[----:B------:R-:W-:Y:S02]  /*17c40*/  ISETP.GE.AND P0, PT, R75, UR5, PT ;  /* 0x000000054b007c0c */ /* 0x000fe4000bf06270 */
[----:B------:R-:W-:-:S11]  /*17c50*/  PRMT R51, RZ, 0x7610, R51 ;  /* 0x00007610ff337816 */ /* 0x000fd60000000033 */
[----:B----4-:R-:W-:Y:S02]  /*17c60*/  @!P0 IMAD.MOV.U32 R4, RZ, RZ, R12 ;  /* 0x000000ffff048224 */ /* 0x010fe400078e000c */
[----:B------:R-:W-:Y:S01]  /*17c70*/  @!P0 IMAD.MOV.U32 R5, RZ, RZ, R13 ;  /* 0x000000ffff058224 */ /* 0x000fe200078e000d */
[----:B------:R-:W-:Y:S01]  /*17c80*/  PRMT R26, RZ, 0x7610, R26 ;  /* 0x00007610ff1a7816 */ /* 0x000fe2000000001a */
[----:B------:R-:W4:Y:S04]  /*17c90*/  LDL R13, [R1+0x568] ;  /* 0x00056800010d7983 */ /* 0x000f280000100800 */
[----:B------:R3:W4:Y:S01]  /*17ca0*/  @!P0 LDG.E.U16 R51, desc[UR24][R4.64] ;  /* 0x0000001804338981 */ /* 0x000722000c1e1500 */
[----:B0-----:R-:W-:Y:S02]  /*17cb0*/  SHF.R.U32.HI R75, RZ, 0x6, R10 ;  /* 0x00000006ff4b7819 */ /* 0x001fe4000001160a */
[----:B------:R-:W-:Y:S01]  /*17cc0*/  PRMT R9, RZ, 0x7610, R9 ;  /* 0x00007610ff097816 */ /* 0x000fe20000000009 */
[----:B------:R-:W4:Y:S01]  /*17cd0*/  LDL R12, [R1+0x56c] ;  /* 0x00056c00010c7983 */ /* 0x000f220000100800 */
[----:B------:R-:W-:-:S04]  /*17ce0*/  SGXT.U32 R75, R75, 0x1 ;  /* 0x000000014b4b781a */ /* 0x000fc80000000000 */
[----:B------:R-:W-:-:S04]  /*17cf0*/  LOP3.LUT R75, R75, 0x4e, RZ, 0xfc, !PT ;  /* 0x0000004e4b4b7812 */ /* 0x000fc800078efcff */
[----:B------:R-:W-:Y:S02]  /*17d00*/  ISETP.GE.AND P0, PT, R75, UR5, PT ;  /* 0x000000054b007c0c */ /* 0x000fe4000bf06270 */
[----:B------:R-:W-:-:S04]  /*17d10*/  SHF.R.U32.HI R10, RZ, 0x6, R10 ;  /* 0x00000006ff0a7819 */ /* 0x000fc8000001160a */
[----:B------:R-:W-:-:S04]  /*17d20*/  SGXT.U32 R10, R10, 0x1 ;  /* 0x000000010a0a781a */ /* 0x000fc80000000000 */
[----:B------:R-:W-:Y:S01]  /*17d30*/  LOP3.LUT R10, R10, 0x52, RZ, 0xfc, !PT ;  /* 0x000000520a0a7812 */ /* 0x000fe200078efcff */
[----:B---3--:R-:W-:Y:S02]  /*17d40*/  @!P1 IMAD.MOV.U32 R4, RZ, RZ, R11 ;  /* 0x000000ffff049224 */ /* 0x008fe400078e000b */
[----:B------:R-:W3:Y:S01]  /*17d50*/  LDL R11, [R1+0x574] ;  /* 0x00057400010b7983 */ /* 0x000ee20000100800 */
[----:B--2---:R-:W-:-:S03]  /*17d60*/  @!P1 IMAD.MOV.U32 R5, RZ, RZ, R18 ;  /* 0x000000ffff059224 */ /* 0x004fc600078e0012 */
[----:B------:R-:W2:Y:S04]  /*17d70*/  LDL R18, [R1+0x570] ;  /* 0x0005700001127983 */ /* 0x000ea80000100800 */
[----:B------:R0:W2:Y:S02]  /*17d80*/  @!P1 LDG.E.U16 R26, desc[UR24][R4.64] ;  /* 0x00000018041a9981 */ /* 0x0000a4000c1e1500 */
[----:B0-----:R-:W-:Y:S02]  /*17d90*/  @!P0 IMAD.MOV.U32 R4, RZ, RZ, R19 ;  /* 0x000000ffff048224 */ /* 0x001fe400078e0013 */
[----:B------:R-:W-:Y:S01]  /*17da0*/  @!P0 IMAD.MOV.U32 R5, RZ, RZ, R73 ;  /* 0x000000ffff058224 */ /* 0x000fe200078e0049 */
[----:B------:R-:W-:Y:S01]  /*17db0*/  ISETP.GE.AND P1, PT, R10, UR5, PT ;  /* 0x000000050a007c0c */ /* 0x000fe2000bf26270 */
[----:B------:R-:W2:Y:S04]  /*17dc0*/  LDL R19, [R1+0x578] ;  /* 0x0005780001137983 */ /* 0x000ea80000100800 */
[----:B------:R4:W2:Y:S01]  /*17dd0*/  @!P0 LDG.E.U16 R9, desc[UR24][R4.64] ;  /* 0x0000001804098981 */ /* 0x0008a2000c1e1500 */
[----:B------:R-:W0:Y:S02]  /*17de0*/  S2R R10, SR_TID.X ;  /* 0x00000000000a7919 */ /* 0x000e240000002100 */
[----:B0-----:R-:W-:-:S02]  /*17df0*/  SHF.R.U32.HI R73, RZ, 0x6, R10 ;  /* 0x00000006ff497819 */ /* 0x001fc4000001160a */
[----:B------:R-:W3:Y:S02]  /*17e00*/  LDL R10, [R1+0x57c] ;  /* 0x00057c00010a7983 */ /* 0x000ee40000100800 */
[----:B------:R-:W-:-:S04]  /*17e10*/  SGXT.U32 R73, R73, 0x1 ;  /* 0x000000014949781a */ /* 0x000fc80000000000 */
[----:B------:R-:W-:Y:S01]  /*17e20*/  LOP3.LUT R73, R73, 0x54, RZ, 0xfc, !PT ;  /* 0x0000005449497812 */ /* 0x000fe200078efcff */
[----:B----4-:R-:W-:Y:S01]  /*17e30*/  @!P1 IMAD.MOV.U32 R5, RZ, RZ, R13 ;  /* 0x000000ffff059224 */ /* 0x010fe200078e000d */
[----:B------:R-:W-:Y:S01]  /*17e40*/  PRMT R50, RZ, 0x7610, R50 ;  /* 0x00007610ff327816 */ /* 0x000fe20000000032 */
[----:B------:R-:W-:Y:S01]  /*17e50*/  @!P1 IMAD.MOV.U32 R4, RZ, RZ, R12 ;  /* 0x000000ffff049224 */ /* 0x000fe200078e000c */
[----:B------:R-:W-:-:S04]  /*17e60*/  ISETP.GE.AND P0, PT, R73, UR5, PT ;  /* 0x0000000549007c0c */ /* 0x000fc8000bf06270 */
[----:B------:R3:W4:Y:S01]  /*17e70*/  @!P1 LDG.E.U16 R50, desc[UR24][R4.64] ;  /* 0x0000001804329981 */ /* 0x000722000c1e1500 */
[----:B------:R-:W-:-:S03]  /*17e80*/  PRMT R25, RZ, 0x7610, R25 ;  /* 0x00007610ff197816 */ /* 0x000fc60000000019 */
[----:B--2---:R0:W-:Y:S04]  /*17e90*/  STL [R1+0xc], R9 ;  /* 0x00000c0901007387 */ /* 0x0041e80000100800 */
[----:B------:R-:W2:Y:S04]  /*17ea0*/  LDL R13, [R1+0x588] ;  /* 0x00058800010d7983 */ /* 0x000ea80000100800 */
[----:B------:R-:W4:Y:S01]  /*17eb0*/  LDL R12, [R1+0x58c] ;  /* 0x00058c00010c7983 */ /* 0x000f220000100800 */
[----:B0-----:R-:W0:Y:S01]  /*17ec0*/  S2R R9, SR_TID.X ;  /* 0x0000000000097919 */ /* 0x001e220000002100 */
[----:B---3--:R-:W-:-:S02]  /*17ed0*/  @!P0 IMAD.MOV.U32 R4, RZ, RZ, R11 ;  /* 0x000000ffff048224 */ /* 0x008fc400078e000b */
[----:B------:R-:W-:Y:S01]  /*17ee0*/  @!P0 IMAD.MOV.U32 R5, RZ, RZ, R18 ;  /* 0x000000ffff058224 */ /* 0x000fe200078e0012 */
[----:B------:R-:W3:Y:S04]  /*17ef0*/  LDL R11, [R1+0x594] ;  /* 0x00059400010b7983 */ /* 0x000ee80000100800 */
[----:B------:R-:W3:Y:S04]  /*17f00*/  LDL R18, [R1+0x590] ;  /* 0x0005900001127983 */ /* 0x000ee80000100800 */
[----:B------:R1:W3:Y:S01]  /*17f10*/  @!P0 LDG.E.U16 R25, desc[UR24][R4.64] ;  /* 0x0000001804198981 */ /* 0x0002e2000c1e1500 */
[----:B0-----:R-:W-:-:S04]  /*17f20*/  SHF.R.U32.HI R9, RZ, 0x6, R9 ;  /* 0x00000006ff097819 */ /* 0x001fc80000011609 */
[----:B------:R-:W-:-:S04]  /*17f30*/  SGXT.U32 R9, R9, 0x1 ;  /* 0x000000010909781a */ /* 0x000fc80000000000 */
[----:B------:R-:W-:-:S04]  /*17f40*/  LOP3.LUT R9, R9, 0x56, RZ, 0xfc, !PT ;  /* 0x0000005609097812 */ /* 0x000fc800078efcff */
[----:B------:R-:W-:-:S13]  /*17f50*/  ISETP.GE.AND P1, PT, R9, UR5, PT ;  /* 0x0000000509007c0c */ /* 0x000fda000bf26270 */
[----:B-1----:R-:W-:Y:S02]  /*17f60*/  @!P1 IMAD.MOV.U32 R4, RZ, RZ, R10 ;  /* 0x000000ffff049224 */ /* 0x002fe400078e000a */
[----:B------:R-:W-:Y:S01]  /*17f70*/  @!P1 IMAD.MOV.U32 R5, RZ, RZ, R19 ;  /* 0x000000ffff059224 */ /* 0x000fe200078e0013 */
[----:B------:R-:W3:Y:S04]  /*17f80*/  LDL R10, [R1+0x59c] ;  /* 0x00059c00010a7983 */ /* 0x000ee80000100800 */
[----:B------:R-:W3:Y:S01]  /*17f90*/  LDL R19, [R1+0x598] ;  /* 0x0005980001137983 */ /* 0x000ee20000100800 */
[----:B------:R-:W0:Y:S01]  /*17fa0*/  S2R R9, SR_TID.X ;  /* 0x0000000000097919 */ /* 0x000e220000002100 */
[----:B------:R-:W-:-:S06]  /*17fb0*/  PRMT R71, RZ, 0x7610, R71 ;  /* 0x00007610ff477816 */ /* 0x000fcc0000000047 */
[----:B------:R2:W3:Y:S01]  /*17fc0*/  @!P1 LDG.E.U16 R71, desc[UR24][R4.64] ;  /* 0x0000001804479981 */ /* 0x0004e2000c1e1500 */
[--C-:B0-----:R-:W-:Y:S02]  /*17fd0*/  SHF.R.U32.HI R73, RZ, 0x6, R9.reuse ;  /* 0x00000006ff497819 */ /* 0x101fe40000011609 */
[----:B------:R-:W-:-:S04]  /*17fe0*/  SHF.R.U32.HI R9, RZ, 0x6, R9 ;  /* 0x00000006ff097819 */ /* 0x000fc80000011609 */
[----:B------:R-:W-:-:S04]  /*17ff0*/  SGXT.U32 R9, R9, 0x1 ;  /* 0x000000010909781a */ /* 0x000fc80000000000 */
[----:B------:R-:W-:-:S04]  /*18000*/  LOP3.LUT R9, R9, 0x5c, RZ, 0xfc, !PT ;  /* 0x0000005c09097812 */ /* 0x000fc800078efcff */
[----:B------:R-:W-:Y:S02]  /*18010*/  ISETP.GE.AND P1, PT, R9, UR5, PT ;  /* 0x0000000509007c0c */ /* 0x000fe4000bf26270 */
[----:B------:R-:W0:Y:S01]  /*18020*/  S2R R9, SR_TID.X ;  /* 0x0000000000097919 */ /* 0x000e220000002100 */
[----:B------:R-:W-:-:S04]  /*18030*/  SGXT.U32 R73, R73, 0x1 ;  /* 0x000000014949781a */ /* 0x000fc80000000000 */
[----:B------:R-:W-:-:S04]  /*18040*/  LOP3.LUT R73, R73, 0x5a, RZ, 0xfc, !PT ;  /* 0x0000005a49497812 */ /* 0x000fc800078efcff */
[----:B------:R-:W-:Y:S02]  /*18050*/  ISETP.GE.AND P0, PT, R73, UR5, PT ;  /* 0x0000000549007c0c */ /* 0x000fe4000bf06270 */
[----:B------:R-:W-:Y:S02]  /*18060*/  PRMT R49, RZ, 0x7610, R49 ;  /* 0x00007610ff317816 */ /* 0x000fe40000000031 */
[----:B------:R-:W-:Y:S02]  /*18070*/  PRMT R17, RZ, 0x7610, R17 ;  /* 0x00007610ff117816 */ /* 0x000fe40000000011 */
[----:B0-----:R-:W-:-:S04]  /*18080*/  SHF.R.U32.HI R73, RZ, 0x6, R9 ;  /* 0x00000006ff497819 */ /* 0x001fc80000011609 */
[----:B------:R-:W-:-:S04]  /*18090*/  SGXT.U32 R73, R73, 0x1 ;  /* 0x000000014949781a */ /* 0x000fc80000000000 */
[----:B------:R-:W-:Y:S02]  /*180a0*/  LOP3.LUT R73, R73, 0x5e, RZ, 0xfc, !PT ;  /* 0x0000005e49497812 */ /* 0x000fe400078efcff */
[----:B------:R-:W-:Y:S01]  /*180b0*/  PRMT R8, RZ, 0x7610, R8 ;  /* 0x00007610ff087816 */ /* 0x000fe20000000008 */
[----:B--2---:R-:W-:Y:S02]  /*180c0*/  @!P0 IMAD.MOV.U32 R5, RZ, RZ, R13 ;  /* 0x000000ffff058224 */ /* 0x004fe400078e000d */
[----:B------:R-:W2:Y:S01]  /*180d0*/  LDL R13, [R1+0x5a8] ;  /* 0x0005a800010d7983 */ /* 0x000ea20000100800 */
[----:B----4-:R-:W-:-:S03]  /*180e0*/  @!P0 IMAD.MOV.U32 R4, RZ, RZ, R12 ;  /* 0x000000ffff048224 */ /* 0x010fc600078e000c */
[----:B------:R-:W4:Y:S04]  /*180f0*/  LDL R12, [R1+0x5ac] ;  /* 0x0005ac00010c7983 */ /* 0x000f280000100800 */
[----:B------:R3:W4:Y:S01]  /*18100*/  @!P0 LDG.E.U16 R49, desc[UR24][R4.64] ;  /* 0x0000001804318981 */ /* 0x000722000c1e1500 */
[----:B------:R-:W-:Y:S01]  /*18110*/  ISETP.GE.AND P0, PT, R73, UR5, PT ;  /* 0x0000000549007c0c */ /* 0x000fe2000bf06270 */
[----:B---3--:R-:W-:Y:S02]  /*18120*/  @!P1 IMAD.MOV.U32 R4, RZ, RZ, R11 ;  /* 0x000000ffff049224 */ /* 0x008fe400078e000b */
[----:B------:R-:W-:Y:S01]  /*18130*/  @!P1 IMAD.MOV.U32 R5, RZ, RZ, R18 ;  /* 0x000000ffff059224 */ /* 0x000fe200078e0012 */
[----:B------:R-:W3:Y:S04]  /*18140*/  LDL R11, [R1+0x5b4] ;  /* 0x0005b400010b7983 */ /* 0x000ee80000100800 */
[----:B------:R0:W3:Y:S04]  /*18150*/  @!P1 LDG.E.U16 R17, desc[UR24][R4.64] ;  /* 0x0000001804119981 */ /* 0x0000e8000c1e1500 */
[----:B------:R-:W3:Y:S01]  /*18160*/  LDL R18, [R1+0x5b0] ;  /* 0x0005b00001127983 */ /* 0x000ee20000100800 */
[----:B0-----:R-:W-:Y:S01]  /*18170*/  @!P0 IMAD.MOV.U32 R4, RZ, RZ, R10 ;  /* 0x000000ffff048224 */ /* 0x001fe200078e000a */
[----:B------:R-:W-:-:S02]  /*18180*/  SHF.R.U32.HI R9, RZ, 0x6, R9 ;  /* 0x00000006ff097819 */ /* 0x000fc40000011609 */
[----:B------:R-:W3:Y:S01]  /*18190*/  LDL R10, [R1+0x5b8] ;  /* 0x0005b800010a7983 */ /* 0x000ee20000100800 */
[----:B------:R-:W-:-:S05]  /*181a0*/  @!P0 IMAD.MOV.U32 R5, RZ, RZ, R19 ;  /* 0x000000ffff058224 */ /* 0x000fca00078e0013 */
[----:B------:R2:W3:Y:S01]  /*181b0*/  @!P0 LDG.E.U16 R8, desc[UR24][R4.64] ;  /* 0x0000001804088981 */ /* 0x0004e2000c1e1500 */
[----:B------:R-:W-:-:S04]  /*181c0*/  SGXT.U32 R9, R9, 0x1 ;  /* 0x000000010909781a */ /* 0x000fc80000000000 */
[----:B------:R-:W-:-:S04]  /*181d0*/  LOP3.LUT R9, R9, 0x62, RZ, 0xfc, !PT ;  /* 0x0000006209097812 */ /* 0x000fc800078efcff */
[----:B------:R-:W-:Y:S02]  /*181e0*/  ISETP.GE.AND P1, PT, R9, UR5, PT ;  /* 0x0000000509007c0c */ /* 0x000fe4000bf26270 */
[----:B------:R-:W0:Y:S02]  /*181f0*/  S2R R9, SR_TID.X ;  /* 0x0000000000097919 */ /* 0x000e240000002100 */
[----:B0-----:R-:W-:Y:S02]  /*18200*/  SHF.R.U32.HI R19, RZ, 0x6, R9 ;  /* 0x00000006ff137819 */ /* 0x001fe40000011609 */
[----:B------:R-:W3:Y:S02]  /*18210*/  LDL R9, [R1+0x5bc] ;  /* 0x0005bc0001097983 */ /* 0x000ee40000100800 */
[----:B------:R-:W-:-:S04]  /*18220*/  SGXT.U32 R19, R19, 0x1 ;  /* 0x000000011313781a */ /* 0x000fc80000000000 */
[----:B------:R-:W-:-:S04]  /*18230*/  LOP3.LUT R19, R19, 0x64, RZ, 0xfc, !PT ;  /* 0x0000006413137812 */ /* 0x000fc800078efcff */
[----:B------:R-:W-:Y:S02]  /*18240*/  ISETP.GE.AND P0, PT, R19, UR5, PT ;  /* 0x0000000513007c0c */ /* 0x000fe4000bf06270 */
[----:B------:R-:W-:Y:S01]  /*18250*/  PRMT R48, RZ, 0x7610, R48 ;  /* 0x00007610ff307816 */ /* 0x000fe20000000030 */
[----:B--2---:R-:W-:Y:S02]  /*18260*/  @!P1 IMAD.MOV.U32 R5, RZ, RZ, R13 ;  /* 0x000000ffff059224 */ /* 0x004fe400078e000d */
[----:B----4-:R-:W-:-:S05]  /*18270*/  @!P1 IMAD.MOV.U32 R4, RZ, RZ, R12 ;  /* 0x000000ffff049224 */ /* 0x010fca00078e000c */
[----:B------:R3:W2:Y:S03]  /*18280*/  @!P1 LDG.E.U16 R48, desc[UR24][R4.64] ;  /* 0x0000001804309981 */ /* 0x0006a6000c1e1500 */
[----:B---3--:R-:W-:Y:S02]  /*18290*/  @!P0 IMAD.MOV.U32 R4, RZ, RZ, R11 ;  /* 0x000000ffff048224 */ /* 0x008fe400078e000b */
[----:B------:R-:W-:Y:S01]  /*182a0*/  @!P0 IMAD.MOV.U32 R5, RZ, RZ, R18 ;  /* 0x000000ffff058224 */ /* 0x000fe200078e0012 */
[----:B------:R0:W-:Y:S04]  /*182b0*/  STL [R1+0x8], R8 ;  /* 0x0000080801007387 */ /* 0x0001e80000100800 */
[----:B------:R-:W3:Y:S04]  /*182c0*/  LDL R13, [R1+0x5c8] ;  /* 0x0005c800010d7983 */ /* 0x000ee80000100800 */
[----:B------:R-:W4:Y:S04]  /*182d0*/  LDL R12, [R1+0x5cc] ;  /* 0x0005cc00010c7983 */ /* 0x000f280000100800 */
[----:B------:R-:W2:Y:S04]  /*182e0*/  LDL R11, [R1+0x5ec] ;  /* 0x0005ec00010b7983 */ /* 0x000ea80000100800 */
[----:B------:R-:W2:Y:S01]  /*182f0*/  LDL R18, [R1+0x5e8] ;  /* 0x0005e80001127983 */ /* 0x000ea20000100800 */
[----:B0-----:R-:W0:Y:S01]  /*18300*/  S2R R8, SR_TID.X ;  /* 0x0000000000087919 */ /* 0x001e220000002100 */
[----:B------:R-:W-:-:S02]  /*18310*/  PRMT R16, RZ, 0x7610, R16 ;  /* 0x00007610ff107816 */ /* 0x000fc40000000010 */
[----:B------:R-:W-:Y:S01]  /*18320*/  PRMT R3, RZ, 0x7610, R3 ;  /* 0x00007610ff037816 */ /* 0x000fe20000000003 */
[----:B------:R-:W2:Y:S04]  /*18330*/  LDL R75, [R1+0x60c] ;  /* 0x00060c00014b7983 */ /* 0x000ea80000100800 */
[----:B------:R1:W2:Y:S01]  /*18340*/  @!P0 LDG.E.U16 R16, desc[UR24][R4.64] ;  /* 0x0000001804108981 */ /* 0x0002a2000c1e1500 */
[----:B------:R-:W-:Y:S02]  /*18350*/  PRMT R45, RZ, 0x7610, R45 ;  /* 0x00007610ff2d7816 */ /* 0x000fe4000000002d */
[----:B------:R-:W-:Y:S01]  /*18360*/  PRMT R44, RZ, 0x7610, R44 ;  /* 0x00007610ff2c7816 */ /* 0x000fe2000000002c */
[----:B------:R-:W2:Y:S01]  /*18370*/  LDL R73, [R1+0xb8] ;  /* 0x0000b80001497983 */ /* 0x000ea20000100800 */
[----:B0-----:R-:W-:-:S04]  /*18380*/  SHF.R.U32.HI R8, RZ, 0x6, R8 ;  /* 0x00000006ff087819 */ /* 0x001fc80000011608 */
[----:B------:R-:W-:-:S04]  /*18390*/  SGXT.U32 R8, R8, 0x1 ;  /* 0x000000010808781a */ /* 0x000fc80000000000 */
[----:B------:R-:W-:-:S04]  /*183a0*/  LOP3.LUT R8, R8, 0x66, RZ, 0xfc, !PT ;  /* 0x0000006608087812 */ /* 0x000fc800078efcff */
[----:B------:R-:W-:Y:S02]  /*183b0*/  ISETP.GE.AND P1, PT, R8, UR5, PT ;  /* 0x0000000508007c0c */ /* 0x000fe4000bf26270 */
[----:B------:R-:W0:Y:S11]  /*183c0*/  S2R R8, SR_TID.X ;  /* 0x0000000000087919 */ /* 0x000e360000002100 */
[----:B-1----:R-:W-:-:S02]  /*183d0*/  @!P1 IMAD.MOV.U32 R5, RZ, RZ, R10 ;  /* 0x000000ffff059224 */ /* 0x002fc400078e000a */
[----:B------:R-:W2:Y:S01]  /*183e0*/  LDL R10, [R1+0x604] ;  /* 0x00060400010a7983 */ /* 0x000ea20000100800 */
[----:B------:R-:W-:-:S03]  /*183f0*/  @!P1 IMAD.MOV.U32 R4, RZ, RZ, R9 ;  /* 0x000000ffff049224 */ /* 0x000fc600078e0009 */
[----:B------:R-:W2:Y:S04]  /*18400*/  LDL R9, [R1+0x608] ;  /* 0x0006080001097983 */ /* 0x000ea80000100800 */
[----:B------:R3:W2:Y:S01]  /*18410*/  @!P1 LDG.E.U16 R3, desc[UR24][R4.64] ;  /* 0x0000001804039981 */ /* 0x0006a2000c1e1500 */
[----:B0-----:R-:W-:-:S04]  /*18420*/  SHF.R.U32.HI R19, RZ, 0x6, R8 ;  /* 0x00000006ff137819 */ /* 0x001fc80000011608 */
[----:B------:R-:W-:-:S04]  /*18430*/  SGXT.U32 R19, R19, 0x1 ;  /* 0x000000011313781a */ /* 0x000fc80000000000 */
[----:B------:R-:W-:-:S04]  /*18440*/  LOP3.LUT R19, R19, 0x6a, RZ, 0xfc, !PT ;  /* 0x0000006a13137812 */ /* 0x000fc800078efcff */
[----:B------:R-:W-:Y:S02]  /*18450*/  ISETP.GE.AND P0, PT, R19, UR5, PT ;  /* 0x0000000513007c0c */ /* 0x000fe4000bf06270 */
[----:B------:R-:W-:-:S04]  /*18460*/  SHF.R.U32.HI R8, RZ, 0x6, R8 ;  /* 0x00000006ff087819 */ /* 0x000fc80000011608 */
[----:B------:R-:W-:-:S04]  /*18470*/  SGXT.U32 R8, R8, 0x1 ;  /* 0x000000010808781a */ /* 0x000fc80000000000 */
[----:B------:R-:W-:-:S04]  /*18480*/  LOP3.LUT R8, R8, 0x72, RZ, 0xfc, !PT ;  /* 0x0000007208087812 */ /* 0x000fc800078efcff */
[----:B------:R-:W-:Y:S01]  /*18490*/  ISETP.GE.AND P1, PT, R8, UR5, PT ;  /* 0x0000000508007c0c */ /* 0x000fe2000bf26270 */
[----:B---3--:R-:W-:Y:S02]  /*184a0*/  @!P0 IMAD.MOV.U32 R5, RZ, RZ, R13 ;  /* 0x000000ffff058224 */ /* 0x008fe400078e000d */
[----:B------:R-:W3:Y:S01]  /*184b0*/  LDL R13, [R1+0x5d0] ;  /* 0x0005d000010d7983 */ /* 0x000ee20000100800 */
[----:B----4-:R-:W-:-:S03]  /*184c0*/  @!P0 IMAD.MOV.U32 R4, RZ, RZ, R12 ;  /* 0x000000ffff048224 */ /* 0x010fc600078e000c */
[----:B------:R-:W4:Y:S04]  /*184d0*/  LDL R12, [R1+0x5d4] ;  /* 0x0005d400010c7983 */ /* 0x000f280000100800 */
[----:B------:R2:W4:Y:S02]  /*184e0*/  @!P0 LDG.E.U16 R45, desc[UR24][R4.64] ;  /* 0x00000018042d8981 */ /* 0x000524000c1e1500 */
[----:B--2---:R-:W-:Y:S02]  /*184f0*/  @!P1 IMAD.MOV.U32 R4, RZ, RZ, R11 ;  /* 0x000000ffff049224 */ /* 0x004fe400078e000b */
[----:B------:R-:W2:Y:S01]  /*18500*/  LDL R11, [R1+0x5dc] ;  /* 0x0005dc00010b7983 */ /* 0x000ea20000100800 */
[----:B------:R-:W-:-:S03]  /*18510*/  @!P1 IMAD.MOV.U32 R5, RZ, RZ, R18 ;  /* 0x000000ffff059224 */ /* 0x000fc600078e0012 */
[----:B------:R-:W2:Y:S01]  /*18520*/  LDL R18, [R1+0x5d8] ;  /* 0x0005d80001127983 */ /* 0x000ea20000100800 */
[----:B------:R-:W0:Y:S03]  /*18530*/  S2R R8, SR_TID.X ;  /* 0x0000000000087919 */ /* 0x000e260000002100 */
[----:B------:R1:W2:Y:S01]  /*18540*/  @!P1 LDG.E.U16 R44, desc[UR24][R4.64] ;  /* 0x00000018042c9981 */ /* 0x0002a2000c1e1500 */
[----:B0-----:R-:W-:-:S04]  /*18550*/  SHF.R.U32.HI R19, RZ, 0x6, R8 ;  /* 0x00000006ff137819 */ /* 0x001fc80000011608 */
[----:B------:R-:W-:-:S04]  /*18560*/  SGXT.U32 R19, R19, 0x1 ;  /* 0x000000011313781a */ /* 0x000fc80000000000 */
[----:B------:R-:W-:Y:S02]  /*18570*/  LOP3.LUT R19, R19, 0x7a, RZ, 0xfc, !PT ;  /* 0x0000007a13137812 */ /* 0x000fe400078efcff */
[----:B------:R-:W-:Y:S02]  /*18580*/  SHF.R.U32.HI R8, RZ, 0x6, R8 ;  /* 0x00000006ff087819 */ /* 0x000fe40000011608 */
[----:B------:R-:W-:Y:S02]  /*18590*/  ISETP.GE.AND P3, PT, R19, UR5, PT ;  /* 0x0000000513007c0c */ /* 0x000fe4000bf66270 */
[----:B------:R-:W-:-:S04]  /*185a0*/  SGXT.U32 R8, R8, 0x1 ;  /* 0x000000010808781a */ /* 0x000fc80000000000 */
[----:B------:R-:W-:-:S04]  /*185b0*/  LOP3.LUT R8, R8, 0x6c, RZ, 0xfc, !PT ;  /* 0x0000006c08087812 */ /* 0x000fc800078efcff */
[----:B------:R-:W-:Y:S02]  /*185c0*/  ISETP.GE.AND P0, PT, R8, UR5, PT ;  /* 0x0000000508007c0c */ /* 0x000fe4000bf06270 */
[----:B------:R-:W0:Y:S01]  /*185d0*/  S2R R8, SR_TID.X ;  /* 0x0000000000087919 */ /* 0x000e220000002100 */
[----:B-1----:R-:W-:Y:S02]  /*185e0*/  @!P3 IMAD.MOV.U32 R5, RZ, RZ, R10 ;  /* 0x000000ffff05b224 */ /* 0x002fe400078e000a */
[----:B------:R-:W1:Y:S01]  /*185f0*/  S2R R10, SR_TID.X ;  /* 0x00000000000a7919 */ /* 0x000e620000002100 */
[----:B------:R-:W-:Y:S01]  /*18600*/  PRMT R43, RZ, 0x7610, R43 ;  /* 0x00007610ff2b7816 */ /* 0x000fe2000000002b */
[----:B------:R-:W-:Y:S02]  /*18610*/  @!P3 IMAD.MOV.U32 R4, RZ, RZ, R9 ;  /* 0x000000ffff04b224 */ /* 0x000fe400078e0009 */
[----:B------:R-:W2:Y:S01]  /*18620*/  LDL R9, [R1+0x5f0] ;  /* 0x0005f00001097983 */ /* 0x000ea20000100800 */
[----:B------:R-:W-:-:S03]  /*18630*/  PRMT R15, RZ, 0x7610, R15 ;  /* 0x00007610ff0f7816 */ /* 0x000fc6000000000f */
[----:B------:R3:W2:Y:S01]  /*18640*/  @!P3 LDG.E.U16 R43, desc[UR24][R4.64] ;  /* 0x00000018042bb981 */ /* 0x0006a2000c1e1500 */
[----:B0-----:R-:W-:-:S03]  /*18650*/  SHF.R.U32.HI R19, RZ, 0x6, R8 ;  /* 0x00000006ff137819 */ /* 0x001fc60000011608 */
[----:B------:R-:W2:Y:S01]  /*18660*/  LDL R8, [R1+0x5f4] ;  /* 0x0005f40001087983 */ /* 0x000ea20000100800 */
[----:B-1----:R-:W-:-:S04]  /*18670*/  SHF.R.U32.HI R10, RZ, 0x6, R10 ;  /* 0x00000006ff0a7819 */ /* 0x002fc8000001160a */
[----:B------:R-:W-:-:S04]  /*18680*/  SGXT.U32 R10, R10, 0x1 ;  /* 0x000000010a0a781a */ /* 0x000fc80000000000 */
[----:B------:R-:W-:Y:S02]  /*18690*/  LOP3.LUT R10, R10, 0x74, RZ, 0xfc, !PT ;  /* 0x000000740a0a7812 */ /* 0x000fe400078efcff */
[----:B------:R-:W-:-:S04]  /*186a0*/  SGXT.U32 R19, R19, 0x1 ;  /* 0x000000011313781a */ /* 0x000fc80000000000 */
[----:B------:R-:W-:-:S04]  /*186b0*/  LOP3.LUT R19, R19, 0x6e, RZ, 0xfc, !PT ;  /* 0x0000006e13137812 */ /* 0x000fc800078efcff */
[----:B------:R-:W-:Y:S02]  /*186c0*/  ISETP.GE.AND P1, PT, R19, UR5, PT ;  /* 0x0000000513007c0c */ /* 0x000fe4000bf26270 */
[----:B------:R-:W2:Y:S01]  /*186d0*/  LDL R19, [R1+0x610] ;  /* 0x0006100001137983 */ /* 0x000ea20000100800 */
[----:B------:R-:W-:Y:S01]  /*186e0*/  PRMT R6, RZ, 0x7610, R6 ;  /* 0x00007610ff067816 */ /* 0x000fe20000000006 */
[----:B---3--:R-:W-:Y:S02]  /*186f0*/  @!P0 IMAD.MOV.U32 R5, RZ, RZ, R13 ;  /* 0x000000ffff058224 */ /* 0x008fe400078e000d */
[----:B------:R-:W3:Y:S01]  /*18700*/  LDL R13, [R1+0x554] ;  /* 0x00055400010d7983 */ /* 0x000ee20000100800 */
[----:B----4-:R-:W-:-:S03]  /*18710*/  @!P0 IMAD.MOV.U32 R4, RZ, RZ, R12 ;  /* 0x000000ffff048224 */ /* 0x010fc600078e000c */
[----:B------:R-:W4:Y:S04]  /*18720*/  LDL R12, [R1+0x5f8] ;  /* 0x0005f800010c7983 */ /* 0x000f280000100800 */
[----:B------:R2:W4:Y:S01]  /*18730*/  @!P0 LDG.E.U16 R15, desc[UR24][R4.64] ;  /* 0x00000018040f8981 */ /* 0x000522000c1e1500 */
[----:B------:R-:W-:Y:S02]  /*18740*/  ISETP.GE.AND P0, PT, R10, UR5, PT ;  /* 0x000000050a007c0c */ /* 0x000fe4000bf06270 */
[----:B------:R-:W0:Y:S01]  /*18750*/  S2R R10, SR_TID.X ;  /* 0x00000000000a7919 */ /* 0x000e220000002100 */
[----:B--2---:R-:W-:Y:S02]  /*18760*/  @!P1 IMAD.MOV.U32 R4, RZ, RZ, R11 ;  /* 0x000000ffff049224 */ /* 0x004fe400078e000b */
[----:B------:R-:W-:-:S05]  /*18770*/  @!P1 IMAD.MOV.U32 R5, RZ, RZ, R18 ;  /* 0x000000ffff059224 */ /* 0x000fca00078e0012 */
[----:B------:R1:W2:Y:S01]  /*18780*/  @!P1 LDG.E.U16 R6, desc[UR24][R4.64] ;  /* 0x0000001804069981 */ /* 0x0002a2000c1e1500 */
[----:B0-----:R-:W-:-:S04]  /*18790*/  SHF.R.U32.HI R11, RZ, 0x6, R10 ;  /* 0x00000006ff0b7819 */ /* 0x001fc8000001160a */
[----:B------:R-:W-:-:S04]  /*187a0*/  SGXT.U32 R11, R11, 0x1 ;  /* 0x000000010b0b781a */ /* 0x000fc80000000000 */
[----:B------:R-:W-:Y:S02]  /*187b0*/  LOP3.LUT R11, R11, 0x76, RZ, 0xfc, !PT ;  /* 0x000000760b0b7812 */ /* 0x000fe400078efcff */
[----:B------:R-:W-:Y:S02]  /*187c0*/  SHF.R.U32.HI R18, RZ, 0x6, R10 ;  /* 0x00000006ff127819 */ /* 0x000fe4000001160a */
[----:B------:R-:W-:Y:S01]  /*187d0*/  ISETP.GE.AND P1, PT, R11, UR5, PT ;  /* 0x000000050b007c0c */ /* 0x000fe2000bf26270 */
[----:B------:R-:W2:Y:S04]  /*187e0*/  LDL R10, [R1+0x55c] ;  /* 0x00055c00010a7983 */ /* 0x000ea80000100800 */
[----:B------:R-:W2:Y:S01]  /*187f0*/  LDL R11, [R1+0x558] ;  /* 0x00055800010b7983 */ /* 0x000ea20000100800 */
[----:B------:R-:W-:-:S02]  /*18800*/  SGXT.U32 R18, R18, 0x1 ;  /* 0x000000011212781a */ /* 0x000fc40000000000 */
[----:B-1----:R-:W-:Y:S02]  /*18810*/  PRMT R5, RZ, 0x7610, R5 ;  /* 0x00007610ff057816 */ /* 0x002fe40000000005 */
[----:B------:R-:W-:Y:S02]  /*18820*/  LOP3.LUT R18, R18, 0x7c, RZ, 0xfc, !PT ;  /* 0x0000007c12127812 */ /* 0x000fe400078efcff */
[----:B------:R-:W-:Y:S02]  /*18830*/  PRMT R7, RZ, 0x7610, R7 ;  /* 0x00007610ff077816 */ /* 0x000fe40000000007 */
[----:B------:R-:W-:Y:S01]  /*18840*/  PRMT R4, RZ, 0x7610, R4 ;  /* 0x00007610ff047816 */ /* 0x000fe20000000004 */
[----:B------:R3:W2:Y:S01]  /*18850*/  @!P0 LDG.E.U16 R5, desc[UR24][R8.64] ;  /* 0x0000001808058981 */ /* 0x0006a2000c1e1500 */
[----:B------:R-:W-:Y:S02]  /*18860*/  ISETP.GE.AND P0, PT, R18, UR5, PT ;  /* 0x0000000512007c0c */ /* 0x000fe4000bf06270 */
[----:B------:R-:W0:Y:S01]  /*18870*/  S2R R18, SR_TID.X ;  /* 0x0000000000127919 */ /* 0x000e220000002100 */
[----:B---3--:R-:W-:-:S02]  /*18880*/  @!P1 IMAD.MOV.U32 R9, RZ, RZ, R13 ;  /* 0x000000ffff099224 */ /* 0x008fc400078e000d */
[----:B------:R-:W3:Y:S01]  /*18890*/  LDL R13, [R1+0xf4] ;  /* 0x0000f400010d7983 */ /* 0x000ee20000100800 */
[----:B----4-:R-:W-:-:S03]  /*188a0*/  @!P1 IMAD.MOV.U32 R8, RZ, RZ, R12 ;  /* 0x000000ffff089224 */ /* 0x010fc600078e000c */
[----:B------:R-:W3:Y:S04]  /*188b0*/  LDL R12, [R1+0xf8] ;  /* 0x0000f800010c7983 */ /* 0x000ee80000100800 */
[----:B------:R0:W4:Y:S02]  /*188c0*/  @!P1 LDG.E.U16 R7, desc[UR24][R8.64] ;  /* 0x0000001808079981 */ /* 0x000124000c1e1500 */
[----:B0-----:R-:W-:-:S04]  /*188d0*/  SHF.R.U32.HI R9, RZ, 0x6, R18 ;  /* 0x00000006ff097819 */ /* 0x001fc80000011612 */
[----:B------:R-:W-:-:S04]  /*188e0*/  SGXT.U32 R9, R9, 0x1 ;  /* 0x000000010909781a */ /* 0x000fc80000000000 */
[----:B------:R-:W-:Y:S01]  /*188f0*/  LOP3.LUT R9, R9, 0x7e, RZ, 0xfc, !PT ;  /* 0x0000007e09097812 */ /* 0x000fe200078efcff */
[----:B------:R-:W-:Y:S02]  /*18900*/  @!P0 IMAD.MOV.U32 R8, RZ, RZ, R19 ;  /* 0x000000ffff088224 */ /* 0x000fe400078e0013 */
[----:B------:R-:W3:Y:S01]  /*18910*/  LDL R19, [R1+0x17c] ;  /* 0x00017c0001137983 */ /* 0x000ee20000100800 */
[----:B------:R-:W-:Y:S01]  /*18920*/  ISETP.GE.AND P1, PT, R9, UR5, PT ;  /* 0x0000000509007c0c */ /* 0x000fe2000bf26270 */
[----:B------:R-:W-:Y:S01]  /*18930*/  @!P0 IMAD.MOV.U32 R9, RZ, RZ, R75 ;  /* 0x000000ffff098224 */ /* 0x000fe200078e004b */
[----:B------:R-:W-:Y:S02]  /*18940*/  LOP3.LUT R75, R18, 0x7f, RZ, 0xc0, !PT ;  /* 0x0000007f124b7812 */ /* 0x000fe400078ec0ff */
[----:B------:R-:W3:Y:S04]  /*18950*/  LDL R18, [R1+0x180] ;  /* 0x0001800001127983 */ /* 0x000ee80000100800 */
[----:B------:R0:W3:Y:S01]  /*18960*/  @!P0 LDG.E.U16 R4, desc[UR24][R8.64] ;  /* 0x0000001808048981 */ /* 0x0000e2000c1e1500 */
[----:B------:R-:W-:-:S03]  /*18970*/  ISETP.GE.AND P0, PT, R75, UR5, PT ;  /* 0x000000054b007c0c */ /* 0x000fc6000bf06270 */
[----:B------:R-:W3:Y:S01]  /*18980*/  LDL.LU R75, [R1+0x758] ;  /* 0x00075800014b7983 */ /* 0x000ee20000300800 */
[----:B0-----:R-:W-:-:S06]  /*18990*/  PRMT R8, RZ, 0x7610, R8 ;  /* 0x00007610ff087816 */ /* 0x001fcc0000000008 */
[----:B--2---:R0:W2:Y:S01]  /*189a0*/  @!P1 LDG.E.U16 R8, desc[UR24][R10.64] ;  /* 0x000000180a089981 */ /* 0x0040a2000c1e1500 */
[----:B------:R-:W-:Y:S06]  /*189b0*/  BAR.SYNC.DEFER_BLOCKING 0x0 ;  /* 0x0000000000007b1d */ /* 0x000fec0000010000 */
[----:B------:R-:W2:Y:S01]  /*189c0*/  LDL R11, [R1+0xb4] ;  /* 0x0000b400010b7983 */ /* 0x000ea20000100800 */
[----:B------:R-:W-:Y:S01]  /*189d0*/  PRMT R9, RZ, 0x7610, R9 ;  /* 0x00007610ff097816 */ /* 0x000fe20000000009 */
[----:B0-----:R-:W-:Y:S01]  /*189e0*/  @!P0 IMAD.MOV.U32 R10, RZ, RZ, R73 ;  /* 0x000000ffff0a8224 */ /* 0x001fe200078e0049 */
[----:B------:R-:W-:Y:S01]  /*189f0*/  PRMT R14, RZ, 0x7610, R14 ;  /* 0x00007610ff0e7816 */ /* 0x000fe2000000000e */
[----:B------:R-:W3:Y:S04]  /*18a00*/  LDL R73, [R1+0x240] ;  /* 0x0002400001497983 */ /* 0x000ee80000100800 */
[----:B--2---:R0:W2:Y:S02]  /*18a10*/  @!P0 LDG.E.U16 R9, desc[UR24][R10.64] ;  /* 0x000000180a098981 */ /* 0x0040a4000c1e1500 */
[----:B0-----:R-:W-:-:S06]  /*18a20*/  PRMT R10, RZ, 0x7610, R10 ;  /* 0x00007610ff0a7816 */ /* 0x001fcc000000000a */
[----:B---3--:R0:W3:Y:S04]  /*18a30*/  @!P0 LDG.E.U16 R10, desc[UR24][R12.64] ;  /* 0x000000180c0a8981 */ /* 0x0080e8000c1e1500 */
[----:B------:R-:W0:Y:S04]  /*18a40*/  LDL R12, [R1+0x134] ;  /* 0x00013400010c7983 */ /* 0x000e280000100800 */
[----:B------:R-:W0:Y:S01]  /*18a50*/  LDL R13, [R1+0x138] ;  /* 0x00013800010d7983 */ /* 0x000e220000100800 */
[----:B------:R-:W-:Y:S02]  /*18a60*/  PRMT R11, RZ, 0x7610, R11 ;  /* 0x00007610ff0b7816 */ /* 0x000fe4000000000b */
[----:B0-----:R-:W-:-:S04]  /*18a70*/  @!P0 LOP3.LUT R13, R13, R12, RZ, 0x3c, !PT ;  /* 0x0000000c0d0d8212 */ /* 0x001fc800078e3cff */
[----:B------:R-:W-:-:S04]  /*18a80*/  @!P0 LOP3.LUT R12, R13, R12, RZ, 0x3c, !PT ;  /* 0x0000000c0d0c8212 */ /* 0x000fc800078e3cff */
[----:B------:R-:W-:-:S05]  /*18a90*/  @!P0 LOP3.LUT R13, R13, R12, RZ, 0x3c, !PT ;  /* 0x0000000c0d0d8212 */ /* 0x000fca00078e3cff */
[----:B------:R0:W2:Y:S02]  /*18aa0*/  @!P0 LDG.E.U16 R11, desc[UR24][R12.64] ;  /* 0x000000180c0b8981 */ /* 0x0000a4000c1e1500 */
[----:B0-----:R-:W-:-:S06]  /*18ab0*/  PRMT R12, RZ, 0x7610, R12 ;  /* 0x00007610ff0c7816 */ /* 0x001fcc000000000c */
[----:B------:R0:W2:Y:S04]  /*18ac0*/  @!P0 LDG.E.U16 R12, desc[UR24][R18.64] ;  /* 0x00000018120c8981 */ /* 0x0000a8000c1e1500 */
[----:B------:R-:W0:Y:S04]  /*18ad0*/  LDL R18, [R1+0x1bc] ;  /* 0x0001bc0001127983 */ /* 0x000e280000100800 */
[----:B------:R-:W0:Y:S01]  /*18ae0*/  LDL R19, [R1+0x1c0] ;  /* 0x0001c00001137983 */ /* 0x000e220000100800 */
[----:B------:R-:W-:Y:S02]  /*18af0*/  PRMT R13, RZ, 0x7610, R13 ;  /* 0x00007610ff0d7816 */ /* 0x000fe4000000000d */
[----:B0-----:R-:W-:-:S04]  /*18b00*/  @!P0 LOP3.LUT R19, R19, R18, RZ, 0x3c, !PT ;  /* 0x0000001213138212 */ /* 0x001fc800078e3cff */
[----:B------:R-:W-:-:S04]  /*18b10*/  @!P0 LOP3.LUT R18, R19, R18, RZ, 0x3c, !PT ;  /* 0x0000001213128212 */ /* 0x000fc800078e3cff */
[----:B------:R-:W-:-:S05]  /*18b20*/  @!P0 LOP3.LUT R19, R19, R18, RZ, 0x3c, !PT ;  /* 0x0000001213138212 */ /* 0x000fca00078e3cff */
[----:B------:R0:W2:Y:S04]  /*18b30*/  @!P0 LDG.E.U16 R13, desc[UR24][R18.64] ;  /* 0x00000018120d8981 */ /* 0x0000a8000c1e1500 */
[----:B------:R-:W0:Y:S04]  /*18b40*/  LDL R18, [R1+0x1fc] ;  /* 0x0001fc0001127983 */ /* 0x000e280000100800 */
[----:B------:R-:W0:Y:S02]  /*18b50*/  LDL R19, [R1+0x200] ;  /* 0x0002000001137983 */ /* 0x000e240000100800 */
[----:B0-----:R-:W-:-:S04]  /*18b60*/  @!P0 LOP3.LUT R19, R19, R18, RZ, 0x3c, !PT ;  /* 0x0000001213138212 */ /* 0x001fc800078e3cff */
[----:B------:R-:W-:-:S04]  /*18b70*/  @!P0 LOP3.LUT R18, R19, R18, RZ, 0x3c, !PT ;  /* 0x0000001213128212 */ /* 0x000fc800078e3cff */
[----:B------:R-:W-:-:S05]  /*18b80*/  @!P0 LOP3.LUT R19, R19, R18, RZ, 0x3c, !PT ;  /* 0x0000001213138212 */ /* 0x000fca00078e3cff */
[----:B------:R0:W2:Y:S04]  /*18b90*/  @!P0 LDG.E.U16 R14, desc[UR24][R18.64] ;  /* 0x00000018120e8981 */ /* 0x0000a8000c1e1500 */
[----:B------:R-:W2:Y:S01]  /*18ba0*/  LDL R19, [R1+0x23c] ;  /* 0x00023c0001137983 */ /* 0x000ea20000100800 */
[----:B------:R-:W-:Y:S01]  /*18bb0*/  PRMT R82, RZ, 0x7610, R82 ;  /* 0x00007610ff527816 */ /* 0x000fe20000000052 */
[----:B0-----:R-:W-:Y:S01]  /*18bc0*/  @!P0 IMAD.MOV.U32 R18, RZ, RZ, R73 ;  /* 0x000000ffff128224 */ /* 0x001fe200078e0049 */
[----:B------:R-:W-:Y:S02]  /*18bd0*/  PRMT R79, RZ, 0x7610, R79 ;  /* 0x00007610ff4f7816 */ /* 0x000fe4000000004f */
[----:B------:R-:W-:Y:S01]  /*18be0*/  PRMT R77, RZ, 0x7610, R77 ;  /* 0x00007610ff4d7816 */ /* 0x000fe2000000004d */
[----:B------:R0:W-:Y:S04]  /*18bf0*/  STS.U16 [R2+UR8+0x14400], R24 ;  /* 0x0144001802007988 */ /* 0x0001e80008000408 */
[----:B------:R-:W3:Y:S04]  /*18c00*/  LDL R73, [R1+0x460] ;  /* 0x0004600001497983 */ /* 0x000ee80000100800 */
[----:B--2---:R1:W2:Y:S04]  /*18c10*/  @!P0 LDG.E.U16 R82, desc[UR24][R18.64] ;  /* 0x0000001812528981 */ /* 0x0042a8000c1e1500 */
[----:B------:R-:W1:Y:S04]  /*18c20*/  LDL R18, [R1+0x27c] ;  /* 0x00027c0001127983 */ /* 0x000e680000100800 */
[----:B------:R-:W1:Y:S02]  /*18c30*/  LDL R19, [R1+0x280] ;  /* 0x0002800001137983 */ /* 0x000e640000100800 */
[----:B-1----:R-:W-:-:S04]  /*18c40*/  @!P0 LOP3.LUT R19, R19, R18, RZ, 0x3c, !PT ;  /* 0x0000001213138212 */ /* 0x002fc800078e3cff */
[----:B------:R-:W-:-:S04]  /*18c50*/  @!P0 LOP3.LUT R18, R19, R18, RZ, 0x3c, !PT ;  /* 0x0000001213128212 */ /* 0x000fc800078e3cff */
[----:B------:R-:W-:-:S05]  /*18c60*/  @!P0 LOP3.LUT R19, R19, R18, RZ, 0x3c, !PT ;  /* 0x0000001213138212 */ /* 0x000fca00078e3cff */
[----:B------:R1:W2:Y:S04]  /*18c70*/  @!P0 LDG.E.U16 R79, desc[UR24][R18.64] ;  /* 0x00000018124f8981 */ /* 0x0002a8000c1e1500 */
[----:B------:R-:W1:Y:S04]  /*18c80*/  LDL R18, [R1+0x2bc] ;  /* 0x0002bc0001127983 */ /* 0x000e680000100800 */
[----:B------:R-:W1:Y:S02]  /*18c90*/  LDL R19, [R1+0x2c0] ;  /* 0x0002c00001137983 */ /* 0x000e640000100800 */
[----:B-1----:R-:W-:-:S04]  /*18ca0*/  @!P0 LOP3.LUT R19, R19, R18, RZ, 0x3c, !PT ;  /* 0x0000001213138212 */ /* 0x002fc800078e3cff */
[----:B------:R-:W-:-:S04]  /*18cb0*/  @!P0 LOP3.LUT R18, R19, R18, RZ, 0x3c, !PT ;  /* 0x0000001213128212 */ /* 0x000fc800078e3cff */
[----:B------:R-:W-:-:S05]  /*18cc0*/  @!P0 LOP3.LUT R19, R19, R18, RZ, 0x3c, !PT ;  /* 0x0000001213138212 */ /* 0x000fca00078e3cff */
[----:B------:R1:W2:Y:S04]  /*18cd0*/  @!P0 LDG.E.U16 R77, desc[UR24][R18.64] ;  /* 0x00000018124d8981 */ /* 0x0002a8000c1e1500 */
[----:B------:R-:W1:Y:S04]  /*18ce0*/  LDL R18, [R1+0x2fc] ;  /* 0x0002fc0001127983 */ /* 0x000e680000100800 */
[----:B------:R-:W1:Y:S01]  /*18cf0*/  LDL R19, [R1+0x300] ;  /* 0x0003000001137983 */ /* 0x000e620000100800 */
[----:B0-----:R-:W-:-:S03]  /*18d00*/  PRMT R24, RZ, 0x7610, R24 ;  /* 0x00007610ff187816 */ /* 0x001fc60000000018 */
[----:B------:R0:W-:Y:S04]  /*18d10*/  STS.U16 [R2+UR8+0x14c00], R21 ;  /* 0x014c001502007988 */ /* 0x0001e80008000408 */
[----:B0-----:R-:W2:Y:S01]  /*18d20*/  LDL R21, [R1+0x45c] ;  /* 0x00045c0001157983 */ /* 0x001ea20000100800 */
[----:B-1----:R-:W-:-:S04]  /*18d30*/  @!P0 LOP3.LUT R19, R19, R18, RZ, 0x3c, !PT ;  /* 0x0000001213138212 */ /* 0x002fc800078e3cff */
[----:B------:R-:W-:-:S04]  /*18d40*/  @!P0 LOP3.LUT R18, R19, R18, RZ, 0x3c, !PT ;  /* 0x0000001213128212 */ /* 0x000fc800078e3cff */
[----:B------:R-:W-:-:S05]  /*18d50*/  @!P0 LOP3.LUT R19, R19, R18, RZ, 0x3c, !PT ;  /* 0x0000001213138212 */ /* 0x000fca00078e3cff */
[----:B------:R0:W2:Y:S04]  /*18d60*/  @!P0 LDG.E.U16 R24, desc[UR24][R18.64] ;  /* 0x0000001812188981 */ /* 0x0000a8000c1e1500 */
[----:B------:R-:W0:Y:S04]  /*18d70*/  LDL R18, [R1+0x33c] ;  /* 0x00033c0001127983 */ /* 0x000e280000100800 */
[----:B------:R-:W0:Y:S04]  /*18d80*/  LDL R19, [R1+0x340] ;  /* 0x0003400001137983 */ /* 0x000e280000100800 */
[----:B------:R1:W-:Y:S02]  /*18d90*/  STS.U16 [R2+UR8+0x14800], R23 ;  /* 0x0148001702007988 */ /* 0x0003e40008000408 */
[----:B-1----:R-:W-:-:S02]  /*18da0*/  PRMT R23, RZ, 0x7610, R23 ;  /* 0x00007610ff177816 */ /* 0x002fc40000000017 */
[----:B------:R3:W-:Y:S02]  /*18db0*/  STS.U16 [R2+UR8+0x15000], R20 ;  /* 0x0150001402007988 */ /* 0x0007e40008000408 */
[----:B---3--:R-:W-:Y:S02]  /*18dc0*/  @!P0 IMAD.MOV.U32 R20, RZ, RZ, R73 ;  /* 0x000000ffff148224 */ /* 0x008fe400078e0049 */
[----:B------:R1:W-:Y:S04]  /*18dd0*/  STS.U16 [R2+UR8+0x15400], R37 ;  /* 0x0154002502007988 */ /* 0x0003e80008000408 */
[----:B------:R3:W-:Y:S04]  /*18de0*/  STS.U16 [R2+UR8+0x15800], R36 ;  /* 0x0158002402007988 */ /* 0x0007e80008000408 */
[----:B------:R0:W-:Y:S04]  /*18df0*/  STS.U16 [R2+UR8+0x16000], R22 ;  /* 0x0160001602007988 */ /* 0x0001e80008000408 */
[----:B-1----:R-:W4:Y:S04]  /*18e00*/  LDL R37, [R1+0x480] ;  /* 0x0004800001257983 */ /* 0x002f280000100800 */
[----:B---3--:R-:W4:Y:S04]  /*18e10*/  LDL R36, [R1+0x47c] ;  /* 0x00047c0001247983 */ /* 0x008f280000100800 */
[----:B------:R-:W3:Y:S01]  /*18e20*/  LDL R73, [R1+0xc0] ;  /* 0x0000c00001497983 */ /* 0x000ee20000100800 */
[----:B0-----:R-:W-:-:S04]  /*18e30*/  @!P0 LOP3.LUT R19, R19, R18, RZ, 0x3c, !PT ;  /* 0x0000001213138212 */ /* 0x001fc800078e3cff */
[----:B------:R-:W-:-:S04]  /*18e40*/  @!P0 LOP3.LUT R18, R19, R18, RZ, 0x3c, !PT ;  /* 0x0000001213128212 */ /* 0x000fc800078e3cff */
[----:B------:R-:W-:-:S05]  /*18e50*/  @!P0 LOP3.LUT R19, R19, R18, RZ, 0x3c, !PT ;  /* 0x0000001213138212 */ /* 0x000fca00078e3cff */
[----:B------:R0:W3:Y:S02]  /*18e60*/  @!P0 LDG.E.U16 R23, desc[UR24][R18.64] ;  /* 0x0000001812178981 */ /* 0x0000e4000c1e1500 */
[----:B0-----:R-:W-:-:S06]  /*18e70*/  PRMT R18, RZ, 0x7610, R18 ;  /* 0x00007610ff127816 */ /* 0x001fcc0000000012 */
[----:B--2---:R0:W2:Y:S04]  /*18e80*/  @!P0 LDG.E.U16 R18, desc[UR24][R20.64] ;  /* 0x0000001814128981 */ /* 0x0040a8000c1e1500 */
[----:B------:R-:W0:Y:S04]  /*18e90*/  LDL R20, [R1+0x46c] ;  /* 0x00046c0001147983 */ /* 0x000e280000100800 */
[----:B------:R-:W0:Y:S01]  /*18ea0*/  LDL R21, [R1+0x470] ;  /* 0x0004700001157983 */ /* 0x000e220000100800 */
[----:B------:R-:W-:Y:S02]  /*18eb0*/  PRMT R19, RZ, 0x7610, R19 ;  /* 0x00007610ff137816 */ /* 0x000fe40000000013 */
[----:B----4-:R-:W-:-:S04]  /*18ec0*/  @!P0 LOP3.LUT R37, R37, R36, RZ, 0x3c, !PT ;  /* 0x0000002425258212 */ /* 0x010fc800078e3cff */
[----:B------:R-:W-:-:S04]  /*18ed0*/  @!P0 LOP3.LUT R36, R37, R36, RZ, 0x3c, !PT ;  /* 0x0000002425248212 */ /* 0x000fc800078e3cff */
[----:B------:R-:W-:Y:S02]  /*18ee0*/  @!P0 LOP3.LUT R37, R37, R36, RZ, 0x3c, !PT ;  /* 0x0000002425258212 */ /* 0x000fe400078e3cff */
[----:B0-----:R-:W-:-:S04]  /*18ef0*/  @!P0 LOP3.LUT R21, R21, R20, RZ, 0x3c, !PT ;  /* 0x0000001415158212 */ /* 0x001fc800078e3cff */
[----:B------:R-:W-:-:S04]  /*18f00*/  @!P0 LOP3.LUT R20, R21, R20, RZ, 0x3c, !PT ;  /* 0x0000001415148212 */ /* 0x000fc800078e3cff */
[----:B------:R-:W-:-:S05]  /*18f10*/  @!P0 LOP3.LUT R21, R21, R20, RZ, 0x3c, !PT ;  /* 0x0000001415158212 */ /* 0x000fca00078e3cff */
[----:B------:R0:W4:Y:S02]  /*18f20*/  @!P0 LDG.E.U16 R19, desc[UR24][R20.64] ;  /* 0x0000001814138981 */ /* 0x000124000c1e1500 */
        /* <DEDUP_REMOVED lines=16> */
[----:B------:R-:W2:Y:S01]  /*19030*/  LDL R37, [R1+0xbc] ;  /* 0x0000bc0001257983 */ /* 0x000ea20000100800 */
[----:B------:R-:W-:Y:S01]  /*19040*/  PRMT R0, RZ, 0x7610, R0 ;  /* 0x00007610ff007816 */ /* 0x000fe20000000000 */
[----:B---3--:R-:W-:Y:S01]  /*19050*/  @!P0 IMAD.MOV.U32 R36, RZ, RZ, R73 ;  /* 0x000000ffff248224 */ /* 0x008fe200078e0049 */
[----:B------:R-:W-:Y:S01]  /*19060*/  PRMT R91, RZ, 0x7610, R91 ;  /* 0x00007610ff5b7816 */ /* 0x000fe2000000005b */
[----:B------:R-:W3:Y:S04]  /*19070*/  LDL R73, [R1+0x208] ;  /* 0x0002080001497983 */ /* 0x000ee80000100800 */
[----:B--2---:R0:W2:Y:S04]  /*19080*/  @!P0 LDG.E.U16 R0, desc[UR24][R36.64] ;  /* 0x0000001824008981 */ /* 0x0040a8000c1e1500 */
[----:B------:R-:W0:Y:S04]  /*19090*/  LDL R36, [R1+0xfc] ;  /* 0x0000fc0001247983 */ /* 0x000e280000100800 */
[----:B------:R-:W0:Y:S02]  /*190a0*/  LDL R37, [R1+0x100] ;  /* 0x0001000001257983 */ /* 0x000e240000100800 */
        /* <DEDUP_REMOVED lines=27> */
[----:B---3--:R-:W-:-:S05]  /*19260*/  @!P0 IMAD.MOV.U32 R36, RZ, RZ, R73 ;  /* 0x000000ffff248224 */ /* 0x008fca00078e0049 */
[----:B--2---:R0:W2:Y:S04]  /*19270*/  @!P0 LDG.E.U16 R83, desc[UR24][R36.64] ;  /* 0x0000001824538981 */ /* 0x0040a8000c1e1500 */
[----:B------:R-:W0:Y:S04]  /*19280*/  LDL R36, [R1+0x244] ;  /* 0x0002440001247983 */ /* 0x000e280000100800 */
[----:B------:R-:W0:Y:S01]  /*19290*/  LDL R37, [R1+0x248] ;  /* 0x0002480001257983 */ /* 0x000e220000100800 */
[----:B------:R-:W-:Y:S02]  /*192a0*/  PRMT R81, RZ, 0x7610, R81 ;  /* 0x00007610ff517816 */ /* 0x000fe40000000051 */
[----:B0-----:R-:W-:-:S04]  /*192b0*/  @!P0 LOP3.LUT R37, R37, R36, RZ, 0x3c, !PT ;  /* 0x0000002425258212 */ /* 0x001fc800078e3cff */
[----:B------:R-:W-:-:S04]  /*192c0*/  @!P0 LOP3.LUT R36, R37, R36, RZ, 0x3c, !PT ;  /* 0x0000002425248212 */ /* 0x000fc800078e3cff */
[----:B------:R-:W-:-:S05]  /*192d0*/  @!P0 LOP3.LUT R37, R37, R36, RZ, 0x3c, !PT ;  /* 0x0000002425258212 */ /* 0x000fca00078e3cff */
[----:B------:R0:W3:Y:S04]  /*192e0*/  @!P0 LDG.E.U16 R81, desc[UR24][R36.64] ;  /* 0x0000001824518981 */ /* 0x0000e8000c1e1500 */
        /* <DEDUP_REMOVED lines=10> */
[----:B------:R-:W-:Y:S01]  /*19390*/  LOP3.LUT R73, R2, 0x20, RZ, 0x3c, !PT ;  /* 0x0000002002497812 */ /* 0x000fe200078e3cff */
[----:B------:R-:W-:Y:S04]  /*193a0*/  STS.U16 [R2+UR8+0x14000], R62 ;  /* 0x0140003e02007988 */ /* 0x000fe80008000408 */
        /* <DEDUP_REMOVED lines=9> */
[----:B------:R1:W-:Y:S04]  /*19440*/  STS.U16 [R73+UR8+0x14500], R39 ;  /* 0x0145002749007988 */ /* 0x0003e80008000408 */
[----:B------:R-:W-:Y:S04]  /*19450*/  STS.U16 [R73+UR8+0x14900], R34 ;  /* 0x0149002249007988 */ /* 0x000fe80008000408 */
[----:B------:R3:W-:Y:S04]  /*19460*/  STS.U16 [R73+UR8+0x14d00], R38 ;  /* 0x014d002649007988 */ /* 0x0007e80008000408 */
[----:B-1----:R-:W2:Y:S04]  /*19470*/  LDL R39, [R1+0x458] ;  /* 0x0004580001277983 */ /* 0x002ea80000100800 */
[----:B---3--:R-:W2:Y:S01]  /*19480*/  LDL R38, [R1+0x344] ;  /* 0x0003440001267983 */ /* 0x008ea20000100800 */
[----:B0-----:R-:W-:-:S04]  /*19490*/  @!P0 LOP3.LUT R37, R37, R36, RZ, 0x3c, !PT ;  /* 0x0000002425258212 */ /* 0x001fc800078e3cff */
[----:B------:R-:W-:-:S04]  /*194a0*/  @!P0 LOP3.LUT R36, R37, R36, RZ, 0x3c, !PT ;  /* 0x0000002425248212 */ /* 0x000fc800078e3cff */
[----:B------:R-:W-:-:S05]  /*194b0*/  @!P0 LOP3.LUT R37, R37, R36, RZ, 0x3c, !PT ;  /* 0x0000002425258212 */ /* 0x000fca00078e3cff */
[----:B------:R0:W3:Y:S04]  /*194c0*/  @!P0 LDG.E.U16 R76, desc[UR24][R36.64] ;  /* 0x00000018244c8981 */ /* 0x0000e8000c1e1500 */
[----:B------:R-:W0:Y:S04]  /*194d0*/  LDL R36, [R1+0x304] ;  /* 0x0003040001247983 */ /* 0x000e280000100800 */
[----:B------:R-:W0:Y:S01]  /*194e0*/  LDL R37, [R1+0x308] ;  /* 0x0003080001257983 */ /* 0x000e220000100800 */
[----:B------:R-:W-:-:S03]  /*194f0*/  PRMT R34, RZ, 0x7610, R34 ;  /* 0x00007610ff227816 */ /* 0x000fc60000000022 */
[----:B------:R1:W-:Y:S04]  /*19500*/  STS.U16 [R73+UR8+0x15100], R41 ;  /* 0x0151002949007988 */ /* 0x0003e80008000408 */
[----:B------:R4:W-:Y:S04]  /*19510*/  STS.U16 [R73+UR8+0x15500], R40 ;  /* 0x0155002849007988 */ /* 0x0009e80008000408 */
[----:B-1----:R-:W3:Y:S04]  /*19520*/  LDL R41, [R1+0x478] ;  /* 0x0004780001297983 */ /* 0x002ee80000100800 */
[----:B----4-:R-:W3:Y:S01]  /*19530*/  LDL R40, [R1+0x474] ;  /* 0x0004740001287983 */ /* 0x010ee20000100800 */
[----:B--2---:R-:W-:-:S04]  /*19540*/  @!P0 LOP3.LUT R39, R39, R38, RZ, 0x3c, !PT ;  /* 0x0000002627278212 */ /* 0x004fc800078e3cff */
[----:B------:R-:W-:-:S04]  /*19550*/  @!P0 LOP3.LUT R38, R39, R38, RZ, 0x3c, !PT ;  /* 0x0000002627268212 */ /* 0x000fc800078e3cff */
[----:B------:R-:W-:Y:S02]  /*19560*/  @!P0 LOP3.LUT R39, R39, R38, RZ, 0x3c, !PT ;  /* 0x0000002627278212 */ /* 0x000fe400078e3cff */
[----:B0-----:R-:W-:-:S04]  /*19570*/  @!P0 LOP3.LUT R37, R37, R36, RZ, 0x3c, !PT ;  /* 0x0000002425258212 */ /* 0x001fc800078e3cff */
[----:B------:R-:W-:-:S04]  /*19580*/  @!P0 LOP3.LUT R36, R37, R36, RZ, 0x3c, !PT ;  /* 0x0000002425248212 */ /* 0x000fc800078e3cff */
[----:B------:R-:W-:-:S05]  /*19590*/  @!P0 LOP3.LUT R37, R37, R36, RZ, 0x3c, !PT ;  /* 0x0000002425258212 */ /* 0x000fca00078e3cff */
[----:B------:R0:W2:Y:S02]  /*195a0*/  @!P0 LDG.E.U16 R34, desc[UR24][R36.64] ;  /* 0x0000001824228981 */ /* 0x0000a4000c1e1500 */
[----:B0-----:R-:W-:-:S06]  /*195b0*/  PRMT R37, RZ, 0x7610, R37 ;  /* 0x00007610ff257816 */ /* 0x001fcc0000000025 */
[----:B------:R0:W4:Y:S04]  /*195c0*/  @!P0 LDG.E.U16 R37, desc[UR24][R38.64] ;  /* 0x0000001826258981 */ /* 0x000128000c1e1500 */
[----:B------:R-:W0:Y:S04]  /*195d0*/  LDL R38, [R1+0x464] ;  /* 0x0004640001267983 */ /* 0x000e280000100800 */
[----:B------:R-:W0:Y:S01]  /*195e0*/  LDL R39, [R1+0x468] ;  /* 0x0004680001277983 */ /* 0x000e220000100800 */
[----:B------:R-:W-:Y:S02]  /*195f0*/  PRMT R36, RZ, 0x7610, R36 ;  /* 0x00007610ff247816 */ /* 0x000fe40000000024 */
[----:B---3--:R-:W-:-:S04]  /*19600*/  @!P0 LOP3.LUT R41, R41, R40, RZ, 0x3c, !PT ;  /* 0x0000002829298212 */ /* 0x008fc800078e3cff */
[----:B------:R-:W-:-:S04]  /*19610*/  @!P0 LOP3.LUT R40, R41, R40, RZ, 0x3c, !PT ;  /* 0x0000002829288212 */ /* 0x000fc800078e3cff */
[----:B------:R-:W-:Y:S01]  /*19620*/  @!P0 LOP3.LUT R41, R41, R40, RZ, 0x3c, !PT ;  /* 0x0000002829298212 */ /* 0x000fe200078e3cff */
[----:B------:R1:W-:Y:S04]  /*19630*/  STS.U16 [R73+UR8+0x15900], R47 ;  /* 0x0159002f49007988 */ /* 0x0003e80008000408 */
[----:B------:R3:W-:Y:S04]  /*19640*/  STS.U16 [R73+UR8+0x15d00], R46 ;  /* 0x015d002e49007988 */ /* 0x0007e80008000408 */
[----:B-1----:R-:W2:Y:S04]  /*19650*/  LDL R47, [R1+0x498] ;  /* 0x00049800012f7983 */ /* 0x002ea80000100800 */
[----:B---3--:R-:W2:Y:S01]  /*19660*/  LDL R46, [R1+0x494] ;  /* 0x00049400012e7983 */ /* 0x008ea20000100800 */
[----:B0-----:R-:W-:-:S04]  /*19670*/  @!P0 LOP3.LUT R39, R39, R38, RZ, 0x3c, !PT ;  /* 0x0000002627278212 */ /* 0x001fc800078e3cff */
[----:B------:R-:W-:-:S04]  /*19680*/  @!P0 LOP3.LUT R38, R39, R38, RZ, 0x3c, !PT ;  /* 0x0000002627268212 */ /* 0x000fc800078e3cff */
[----:B------:R-:W-:-:S05]  /*19690*/  @!P0 LOP3.LUT R39, R39, R38, RZ, 0x3c, !PT ;  /* 0x0000002627278212 */ /* 0x000fca00078e3cff */
[----:B------:R0:W3:Y:S02]  /*196a0*/  @!P0 LDG.E.U16 R36, desc[UR24][R38.64] ;  /* 0x0000001826248981 */ /* 0x0000e4000c1e1500 */
[----:B0-----:R-:W-:-:S06]  /*196b0*/  PRMT R39, RZ, 0x7610, R39 ;  /* 0x00007610ff277816 */ /* 0x001fcc0000000027 */
[----:B------:R0:W3:Y:S04]  /*196c0*/  @!P0 LDG.E.U16 R39, desc[UR24][R40.64] ;  /* 0x0000001828278981 */ /* 0x0000e8000c1e1500 */
[----:B------:R-:W0:Y:S04]  /*196d0*/  LDL R40, [R1+0x484] ;  /* 0x0004840001287983 */ /* 0x000e280000100800 */
[----:B------:R-:W0:Y:S01]  /*196e0*/  LDL R41, [R1+0x488] ;  /* 0x0004880001297983 */ /* 0x000e220000100800 */
[----:B------:R-:W-:Y:S02]  /*196f0*/  PRMT R38, RZ, 0x7610, R38 ;  /* 0x00007610ff267816 */ /* 0x000fe40000000026 */
        /* <DEDUP_REMOVED lines=46> */
[----:B------:R-:W-:-:S03]  /*199e0*/  PRMT R84, RZ, 0x7610, R84 ;  /* 0x00007610ff547816 */ /* 0x000fc60000000054 */
[----:B------:R-:W-:Y:S04]  /*199f0*/  STS.U16 [R73+UR8+0x16100], R52 ;  /* 0x0161003449007988 */ /* 0x000fe80008000408 */
[----:B------:R-:W-:Y:S04]  /*19a00*/  STS.U16 [R73+UR8+0x16500], R51 ;  /* 0x0165003349007988 */ /* 0x000fe80008000408 */
[----:B------:R-:W-:Y:S04]  /*19a10*/  STS.U16 [R73+UR8+0x16900], R50 ;  /* 0x0169003249007988 */ /* 0x000fe80008000408 */
[----:B------:R-:W-:Y:S04]  /*19a20*/  STS.U16 [R73+UR8+0x16d00], R49 ;  /* 0x016d003149007988 */ /* 0x000fe80008000408 */
[----:B------:R-:W-:Y:S04]  /*19a30*/  STS.U16 [R73+UR8+0x17100], R48 ;  /* 0x0171003049007988 */ /* 0x000fe80008000408 */
[----:B------:R1:W-:Y:S04]  /*19a40*/  STS.U16 [R73+UR8+0x17500], R45 ;  /* 0x0175002d49007988 */ /* 0x0003e80008000408 */
[----:B-1----:R-:W2:Y:S04]  /*19a50*/  LDL.LU R73, [R1+0x754] ;  /* 0x0007540001497983 */ /* 0x002ea80000300800 */
[----:B------:R-:W2:Y:S01]  /*19a60*/  LDL R45, [R1+0x210] ;  /* 0x00021000012d7983 */ /* 0x000ea20000100800 */
[----:B0-----:R-:W-:-:S04]  /*19a70*/  @!P0 LOP3.LUT R47, R47, R46, RZ, 0x3c, !PT ;  /* 0x0000002e2f2f8212 */ /* 0x001fc800078e3cff */
[----:B------:R-:W-:-:S04]  /*19a80*/  @!P0 LOP3.LUT R46, R47, R46, RZ, 0x3c, !PT ;  /* 0x0000002e2f2e8212 */ /* 0x000fc800078e3cff */
[----:B------:R-:W-:-:S05]  /*19a90*/  @!P0 LOP3.LUT R47, R47, R46, RZ, 0x3c, !PT ;  /* 0x0000002e2f2f8212 */ /* 0x000fca00078e3cff */
[----:B------:R0:W2:Y:S02]  /*19aa0*/  @!P0 LDG.E.U16 R84, desc[UR24][R46.64] ;  /* 0x000000182e548981 */ /* 0x0000a4000c1e1500 */
[----:B0-----:R-:W-:-:S05]  /*19ab0*/  LOP3.LUT R47, R2, 0x20, RZ, 0x3c, !PT ;  /* 0x00000020022f7812 */ /* 0x001fca00078e3cff */
[----:B------:R0:W-:Y:S04]  /*19ac0*/  STS.U16 [R47+UR8+0x17900], R44 ;  /* 0x0179002c2f007988 */ /* 0x0001e80008000408 */
[----:B------:R1:W-:Y:S04]  /*19ad0*/  STS.U16 [R47+UR8+0x17d00], R43 ;  /* 0x017d002b2f007988 */ /* 0x0003e80008000408 */
[----:B0-----:R-:W2:Y:S01]  /*19ae0*/  LDL R44, [R1+0x20c] ;  /* 0x00020c00012c7983 */ /* 0x001ea20000100800 */
[----:B-1----:R-:W-:-:S03]  /*19af0*/  LOP3.LUT R47, R2, 0x40, RZ, 0x3c, !PT ;  /* 0x00000040022f7812 */ /* 0x002fc600078e3cff */
[----:B------:R-:W3:Y:S04]  /*19b00*/  LDL R43, [R1+0x290] ;  /* 0x00029000012b7983 */ /* 0x000ee80000100800 */
[----:B------:R0:W-:Y:S04]  /*19b10*/  STS.U16 [R47+UR8+0x14200], R42 ;  /* 0x0142002a2f007988 */ /* 0x0001e80008000408 */
[----:B0-----:R-:W3:Y:S01]  /*19b20*/  LDL R42, [R1+0x28c] ;  /* 0x00028c00012a7983 */ /* 0x001ee20000100800 */
[----:B------:R-:W-:Y:S02]  /*19b30*/  PRMT R46, RZ, 0x7610, R46 ;  /* 0x00007610ff2e7816 */ /* 0x000fe4000000002e */
[----:B------:R-:W-:-:S02]  /*19b40*/  PRMT R48, RZ, 0x7610, R48 ;  /* 0x00007610ff307816 */ /* 0x000fc40000000030 */
[----:B--2---:R-:W-:-:S04]  /*19b50*/  @!P0 LOP3.LUT R45, R45, R44, RZ, 0x3c, !PT ;  /* 0x0000002c2d2d8212 */ /* 0x004fc800078e3cff */
[----:B------:R-:W-:-:S04]  /*19b60*/  @!P0 LOP3.LUT R44, R45, R44, RZ, 0x3c, !PT ;  /* 0x0000002c2d2c8212 */ /* 0x000fc800078e3cff */
[----:B------:R-:W-:-:S05]  /*19b70*/  @!P0 LOP3.LUT R45, R45, R44, RZ, 0x3c, !PT ;  /* 0x0000002c2d2d8212 */ /* 0x000fca00078e3cff */
[----:B------:R0:W2:Y:S01]  /*19b80*/  @!P0 LDG.E.U16 R46, desc[UR24][R44.64] ;  /* 0x000000182c2e8981 */ /* 0x0000a2000c1e1500 */
[----:B---3--:R-:W-:-:S04]  /*19b90*/  @!P0 LOP3.LUT R43, R43, R42, RZ, 0x3c, !PT ;  /* 0x0000002a2b2b8212 */ /* 0x008fc800078e3cff */
[C---:B------:R-:W-:Y:S01]  /*19ba0*/  @!P0 LOP3.LUT R42, R43.reuse, R42, RZ, 0x3c, !PT ;  /* 0x0000002a2b2a8212 */ /* 0x040fe200078e3cff */
[----:B------:R-:W0:Y:S03]  /*19bb0*/  LDL R44, [R1+0x24c] ;  /* 0x00024c00012c7983 */ /* 0x000e260000100800 */
[----:B------:R-:W-:Y:S01]  /*19bc0*/  @!P0 LOP3.LUT R43, R43, R42, RZ, 0x3c, !PT ;  /* 0x0000002a2b2b8212 */ /* 0x000fe200078e3cff */
[----:B------:R-:W0:Y:S04]  /*19bd0*/  LDL R45, [R1+0x250] ;  /* 0x00025000012d7983 */ /* 0x000e280000100800 */
[----:B------:R1:W3:Y:S04]  /*19be0*/  @!P0 LDG.E.U16 R48, desc[UR24][R42.64] ;  /* 0x000000182a308981 */ /* 0x0002e8000c1e1500 */
[----:B------:R-:W1:Y:S04]  /*19bf0*/  LDL R42, [R1+0x2cc] ;  /* 0x0002cc00012a7983 */ /* 0x000e680000100800 */
[----:B------:R-:W1:Y:S01]  /*19c00*/  LDL R43, [R1+0x2d0] ;  /* 0x0002d000012b7983 */ /* 0x000e620000100800 */
[----:B------:R-:W-:-:S02]  /*19c10*/  PRMT R80, RZ, 0x7610, R80 ;  /* 0x00007610ff507816 */ /* 0x000fc40000000050 */
[----:B------:R-:W-:Y:S02]  /*19c20*/  PRMT R56, RZ, 0x7610, R56 ;  /* 0x00007610ff387816 */ /* 0x000fe40000000038 */
[----:B0-----:R-:W-:-:S04]  /*19c30*/  @!P0 LOP3.LUT R45, R45, R44, RZ, 0x3c, !PT ;  /* 0x0000002c2d2d8212 */ /* 0x001fc800078e3cff */
[----:B------:R-:W-:-:S04]  /*19c40*/  @!P0 LOP3.LUT R44, R45, R44, RZ, 0x3c, !PT ;  /* 0x0000002c2d2c8212 */ /* 0x000fc800078e3cff */
[----:B------:R-:W-:-:S05]  /*19c50*/  @!P0 LOP3.LUT R45, R45, R44, RZ, 0x3c, !PT ;  /* 0x0000002c2d2d8212 */ /* 0x000fca00078e3cff */
[----:B------:R-:W2:Y:S01]  /*19c60*/  @!P0 LDG.E.U16 R80, desc[UR24][R44.64] ;  /* 0x000000182c508981 */ /* 0x000ea2000c1e1500 */
[----:B-1----:R-:W-:-:S04]  /*19c70*/  @!P0 LOP3.LUT R43, R43, R42, RZ, 0x3c, !PT ;  /* 0x0000002a2b2b8212 */ /* 0x002fc800078e3cff */
[C---:B------:R-:W-:Y:S01]  /*19c80*/  @!P0 LOP3.LUT R42, R43.reuse, R42, RZ, 0x3c, !PT ;  /* 0x0000002a2b2a8212 */ /* 0x040fe200078e3cff */
[----:B------:R-:W2:Y:S03]  /*19c90*/  LDL R44, [R1+0x310] ;  /* 0x00031000012c7983 */ /* 0x000ea60000100800 */
[----:B------:R-:W-:Y:S01]  /*19ca0*/  @!P0 LOP3.LUT R43, R43, R42, RZ, 0x3c, !PT ;  /* 0x0000002a2b2b8212 */ /* 0x000fe200078e3cff */
[----:B------:R-:W3:Y:S04]  /*19cb0*/  LDL R45, [R1+0x34c] ;  /* 0x00034c00012d7983 */ /* 0x000ee80000100800 */
[----:B------:R2:W3:Y:S04]  /*19cc0*/  @!P0 LDG.E.U16 R56, desc[UR24][R42.64] ;  /* 0x000000182a388981 */ /* 0x0004e8000c1e1500 */
[----:B------:R-:W3:Y:S01]  /*19cd0*/  LDL R43, [R1+0x30c] ;  /* 0x00030c00012b7983 */ /* 0x000ee20000100800 */
[----:B------:R-:W-:-:S03]  /*19ce0*/  PRMT R63, RZ, 0x7610, R63 ;  /* 0x00007610ff3f7816 */ /* 0x000fc6000000003f */
[----:B------:R0:W-:Y:S04]  /*19cf0*/  STS.U16 [R47+UR8+0x14600], R35 ;  /* 0x014600232f007988 */ /* 0x0001e80008000408 */
[----:B------:R1:W-:Y:S04]  /*19d00*/  STS.U16 [R47+UR8+0x14a00], R33 ;  /* 0x014a00212f007988 */ /* 0x0003e80008000408 */
[----:B0-----:R-:W4:Y:S04]  /*19d10*/  LDL R35, [R1+0x37c] ;  /* 0x00037c0001237983 */ /* 0x001f280000100800 */
[----:B-1----:R-:W4:Y:S01]  /*19d20*/  LDL R33, [R1+0x348] ;  /* 0x0003480001217983 */ /* 0x002f220000100800 */
[----:B--2---:R-:W-:-:S03]  /*19d30*/  @!P0 IMAD.MOV.U32 R42, RZ, RZ, R44 ;  /* 0x000000ffff2a8224 */ /* 0x004fc600078e002c */
[----:B------:R0:W-:Y:S01]  /*19d40*/  STS.U16 [R47+UR8+0x14e00], R32 ;  /* 0x014e00202f007988 */ /* 0x0001e20008000408 */
[----:B------:R-:W-:Y:S02]  /*19d50*/  PRMT R62, RZ, 0x7610, R62 ;  /* 0x00007610ff3e7816 */ /* 0x000fe4000000003e */
[----:B------:R-:W-:Y:S01]  /*19d60*/  PRMT R61, RZ, 0x7610, R61 ;  /* 0x00007610ff3d7816 */ /* 0x000fe2000000003d */
[----:B------:R-:W2:Y:S04]  /*19d70*/  LDL R44, [R1+0x3dc] ;  /* 0x0003dc00012c7983 */ /* 0x000ea80000100800 */
[----:B---3--:R-:W3:Y:S04]  /*19d80*/  @!P0 LDG.E.U16 R63, desc[UR24][R42.64] ;  /* 0x000000182a3f8981 */ /* 0x008ee8000c1e1500 */
[----:B------:R-:W2:Y:S01]  /*19d90*/  LDL R42, [R1+0x378] ;  /* 0x00037800012a7983 */ /* 0x000ea20000100800 */
[----:B0-----:R-:W-:-:S03]  /*19da0*/  @!P0 IMAD.MOV.U32 R32, RZ, RZ, R45 ;  /* 0x000000ffff208224 */ /* 0x001fc600078e002d */
[----:B------:R0:W-:Y:S04]  /*19db0*/  STS.U16 [R47+UR8+0x15200], R31 ;  /* 0x0152001f2f007988 */ /* 0x0001e80008000408 */
[----:B----4-:R1:W4:Y:S04]  /*19dc0*/  @!P0 LDG.E.U16 R62, desc[UR24][R32.64] ;  /* 0x00000018203e8981 */ /* 0x010328000c1e1500 */
[----:B------:R-:W3:Y:S04]  /*19dd0*/  LDL R45, [R1+0x408] ;  /* 0x00040800012d7983 */ /* 0x000ee80000100800 */
[----:B0-----:R-:W3:Y:S01]  /*19de0*/  LDL R31, [R1+0x3ac] ;  /* 0x0003ac00011f7983 */ /* 0x001ee20000100800 */
[----:B-1----:R-:W-:-:S03]  /*19df0*/  @!P0 IMAD.MOV.U32 R32, RZ, RZ, R35 ;  /* 0x000000ffff208224 */ /* 0x002fc600078e0023 */
[----:B------:R-:W3:Y:S04]  /*19e00*/  LDL R43, [R1+0x40c] ;  /* 0x00040c00012b7983 */ /* 0x000ee80000100800 */
[----:B------:R-:W3:Y:S01]  /*19e10*/  LDL R35, [R1+0x434] ;  /* 0x0004340001237983 */ /* 0x000ee20000100800 */
[----:B--2---:R-:W-:-:S03]  /*19e20*/  @!P0 IMAD.MOV.U32 R33, RZ, RZ, R42 ;  /* 0x000000ffff218224 */ /* 0x004fc600078e002a */
[----:B------:R-:W2:Y:S04]  /*19e30*/  LDL R42, [R1+0x430] ;  /* 0x00043000012a7983 */ /* 0x000ea80000100800 */
[----:B------:R-:W2:Y:S04]  /*19e40*/  @!P0 LDG.E.U16 R61, desc[UR24][R32.64] ;  /* 0x00000018203d8981 */ /* 0x000ea8000c1e1500 */
[----:B------:R-:W2:Y:S04]  /*19e50*/  LDL R32, [R1+0x3a8] ;  /* 0x0003a80001207983 */ /* 0x000ea80000100800 */
[----:B------:R-:W4:Y:S01]  /*19e60*/  LDL R33, [R1+0x3d8] ;  /* 0x0003d80001217983 */ /* 0x000f220000100800 */
[----:B------:R-:W-:-:S03]  /*19e70*/  PRMT R60, RZ, 0x7610, R60 ;  /* 0x00007610ff3c7816 */ /* 0x000fc6000000003c */
[----:B------:R3:W-:Y:S01]  /*19e80*/  STS.U16 [R47+UR8+0x15600], R30 ;  /* 0x0156001e2f007988 */ /* 0x0007e20008000408 */
[----:B------:R-:W-:Y:S01]  /*19e90*/  PRMT R59, RZ, 0x7610, R59 ;  /* 0x00007610ff3b7816 */ /* 0x000fe2000000003b */
[----:B---3--:R-:W-:Y:S02]  /*19ea0*/  @!P0 IMAD.MOV.U32 R30, RZ, RZ, R31 ;  /* 0x000000ffff1e8224 */ /* 0x008fe400078e001f */
[----:B------:R0:W-:Y:S01]  /*19eb0*/  STS.U16 [R47+UR8+0x15a00], R29 ;  /* 0x015a001d2f007988 */ /* 0x0001e20008000408 */
[----:B------:R-:W-:-:S03]  /*19ec0*/  PRMT R58, RZ, 0x7610, R58 ;  /* 0x00007610ff3a7816 */ /* 0x000fc6000000003a */
[----:B------:R1:W-:Y:S01]  /*19ed0*/  STS.U16 [R47+UR8+0x15e00], R28 ;  /* 0x015e001c2f007988 */ /* 0x0003e20008000408 */
[----:B------:R-:W-:Y:S01]  /*19ee0*/  PRMT R57, RZ, 0x7610, R57 ;  /* 0x00007610ff397816 */ /* 0x000fe20000000039 */
[----:B0-----:R-:W-:Y:S02]  /*19ef0*/  @!P0 IMAD.MOV.U32 R29, RZ, RZ, R45 ;  /* 0x000000ffff1d8224 */ /* 0x001fe400078e002d */
[----:B-1----:R-:W-:Y:S02]  /*19f00*/  @!P0 IMAD.MOV.U32 R28, RZ, RZ, R43 ;  /* 0x000000ffff1c8224 */ /* 0x002fe400078e002b */
[----:B--2---:R-:W-:-:S03]  /*19f10*/  @!P0 IMAD.MOV.U32 R31, RZ, RZ, R32 ;  /* 0x000000ffff1f8224 */ /* 0x004fc600078e0020 */
[----:B------:R-:W2:Y:S04]  /*19f20*/  @!P0 LDG.E.U16 R58, desc[UR24][R28.64] ;  /* 0x000000181c3a8981 */ /* 0x000ea8000c1e1500 */
[----:B------:R0:W3:Y:S04]  /*19f30*/  @!P0 LDG.E.U16 R60, desc[UR24][R30.64] ;  /* 0x000000181e3c8981 */ /* 0x0000e8000c1e1500 */
[----:B------:R-:W2:Y:S01]  /*19f40*/  LDL R32, [R1+0x194] ;  /* 0x0001940001207983 */ /* 0x000ea20000100800 */
[----:B------:R-:W-:-:S03]  /*19f50*/  PRMT R92, RZ, 0x7610, R92 ;  /* 0x00007610ff5c7816 */ /* 0x000fc6000000005c */
[----:B------:R-:W-:Y:S01]  /*19f60*/  STS.U16 [R47+UR8+0x16200], R27 ;  /* 0x0162001b2f007988 */ /* 0x000fe20008000408 */
[----:B0-----:R-:W-:Y:S02]  /*19f70*/  @!P0 IMAD.MOV.U32 R30, RZ, RZ, R44 ;  /* 0x000000ffff1e8224 */ /* 0x001fe400078e002c */
[----:B----4-:R-:W-:Y:S01]  /*19f80*/  @!P0 IMAD.MOV.U32 R31, RZ, RZ, R33 ;  /* 0x000000ffff1f8224 */ /* 0x010fe200078e0021 */
[----:B------:R-:W4:Y:S04]  /*19f90*/  LDL R44, [R1+0xcc] ;  /* 0x0000cc00012c7983 */ /* 0x000f280000100800 */
[----:B------:R-:W2:Y:S04]  /*19fa0*/  LDL R33, [R1+0xd0] ;  /* 0x0000d00001217983 */ /* 0x000ea80000100800 */
[----:B------:R-:W3:Y:S04]  /*19fb0*/  @!P0 LDG.E.U16 R59, desc[UR24][R30.64] ;  /* 0x000000181e3b8981 */ /* 0x000ee8000c1e1500 */
[----:B------:R-:W3:Y:S04]  /*19fc0*/  LDL R43, [R1+0x10c] ;  /* 0x00010c00012b7983 */ /* 0x000ee80000100800 */
[----:B------:R-:W3:Y:S01]  /*19fd0*/  LDL R30, [R1+0x110] ;  /* 0x00011000011e7983 */ /* 0x000ee20000100800 */
[----:B------:R-:W-:-:S02]  /*19fe0*/  @!P0 IMAD.MOV.U32 R28, RZ, RZ, R35 ;  /* 0x000000ffff1c8224 */ /* 0x000fc400078e0023 */
[----:B------:R-:W-:Y:S01]  /*19ff0*/  @!P0 IMAD.MOV.U32 R29, RZ, RZ, R42 ;  /* 0x000000ffff1d8224 */ /* 0x000fe200078e002a */
[----:B------:R-:W3:Y:S04]  /*1a000*/  LDL R31, [R1+0x198] ;  /* 0x00019800011f7983 */ /* 0x000ee80000100800 */
[----:B------:R-:W3:Y:S04]  /*1a010*/  @!P0 LDG.E.U16 R57, desc[UR24][R28.64] ;  /* 0x000000181c398981 */ /* 0x000ee8000c1e1500 */
[----:B------:R-:W-:Y:S04]  /*1a020*/  STS.U16 [R47+UR8+0x16600], R26 ;  /* 0x0166001a2f007988 */ /* 0x000fe80008000408 */
[----:B------:R-:W3:Y:S04]  /*1a030*/  LDL R42, [R1+0x14c] ;  /* 0x00014c00012a7983 */ /* 0x000ee80000100800 */
[----:B------:R-:W3:Y:S04]  /*1a040*/  LDL R28, [R1+0x1d8] ;  /* 0x0001d800011c7983 */ /* 0x000ee80000100800 */
[----:B------:R-:W3:Y:S04]  /*1a050*/  LDL R29, [R1+0x218] ;  /* 0x00021800011d7983 */ /* 0x000ee80000100800 */
[----:B------:R-:W3:Y:S01]  /*1a060*/  LDL R35, [R1+0x150] ;  /* 0x0001500001237983 */ /* 0x000ee20000100800 */
[----:B------:R-:W-:-:S03]  /*1a070*/  PRMT R53, RZ, 0x7610, R53 ;  /* 0x00007610ff357816 */ /* 0x000fc60000000035 */
[----:B------:R0:W-:Y:S04]  /*1a080*/  STS.U16 [R47+UR8+0x16a00], R25 ;  /* 0x016a00192f007988 */ /* 0x0001e80008000408 */
[----:B------:R-:W-:Y:S04]  /*1a090*/  STS.U16 [R47+UR8+0x16e00], R17 ;  /* 0x016e00112f007988 */ /* 0x000fe80008000408 */
[----:B------:R1:W-:Y:S04]  /*1a0a0*/  STS.U16 [R47+UR8+0x17200], R16 ;  /* 0x017200102f007988 */ /* 0x0003e80008000408 */
[----:B0-----:R-:W3:Y:S01]  /*1a0b0*/  LDL R25, [R1+0x298] ;  /* 0x0002980001197983 */ /* 0x001ee20000100800 */
[----:B----4-:R-:W-:-:S02]  /*1a0c0*/  @!P0 IMAD.MOV.U32 R27, RZ, RZ, R44 ;  /* 0x000000ffff1b8224 */ /* 0x010fc400078e002c */
[----:B--2---:R-:W-:Y:S02]  /*1a0d0*/  @!P0 IMAD.MOV.U32 R26, RZ, RZ, R33 ;  /* 0x000000ffff1a8224 */ /* 0x004fe400078e0021 */
[----:B------:R-:W2:Y:S04]  /*1a0e0*/  LDL R33, [R1+0x1d4] ;  /* 0x0001d40001217983 */ /* 0x000ea80000100800 */
[----:B------:R3:W4:Y:S02]  /*1a0f0*/  @!P0 LDG.E.U16 R92, desc[UR24][R26.64] ;  /* 0x000000181a5c8981 */ /* 0x000724000c1e1500 */
[----:B---3--:R-:W-:Y:S02]  /*1a100*/  @!P0 IMAD.MOV.U32 R26, RZ, RZ, R30 ;  /* 0x000000ffff1a8224 */ /* 0x008fe400078e001e */
[----:B------:R-:W3:Y:S01]  /*1a110*/  LDL R30, [R1+0x214] ;  /* 0x00021400011e7983 */ /* 0x000ee20000100800 */
[----:B-1----:R-:W-:-:S02]  /*1a120*/  @!P0 IMAD.MOV.U32 R16, RZ, RZ, R31 ;  /* 0x000000ffff108224 */ /* 0x002fc400078e001f */
[----:B------:R-:W-:Y:S01]  /*1a130*/  @!P0 IMAD.MOV.U32 R17, RZ, RZ, R32 ;  /* 0x000000ffff118224 */ /* 0x000fe200078e0020 */
[----:B------:R-:W4:Y:S04]  /*1a140*/  LDL R31, [R1+0x258] ;  /* 0x00025800011f7983 */ /* 0x000f280000100800 */
[----:B------:R-:W4:Y:S04]  /*1a150*/  LDL R32, [R1+0x254] ;  /* 0x0002540001207983 */ /* 0x000f280000100800 */
[----:B------:R0:W4:Y:S02]  /*1a160*/  @!P0 LDG.E.U16 R53, desc[UR24][R16.64] ;  /* 0x0000001810358981 */ /* 0x000124000c1e1500 */
[----:B0-----:R-:W-:-:S02]  /*1a170*/  @!P0 IMAD.MOV.U32 R16, RZ, RZ, R28 ;  /* 0x000000ffff108224 */ /* 0x001fc400078e001c */
[----:B------:R-:W4:Y:S01]  /*1a180*/  LDL R28, [R1+0x294] ;  /* 0x00029400011c7983 */ /* 0x000f220000100800 */
[----:B------:R-:W-:Y:S01]  /*1a190*/  PRMT R52, RZ, 0x7610, R52 ;  /* 0x00007610ff347816 */ /* 0x000fe20000000034 */
[----:B------:R-:W-:Y:S01]  /*1a1a0*/  @!P0 IMAD.MOV.U32 R27, RZ, RZ, R43 ;  /* 0x000000ffff1b8224 */ /* 0x000fe200078e002b */
[----:B------:R-:W-:Y:S02]  /*1a1b0*/  PRMT R55, RZ, 0x7610, R55 ;  /* 0x00007610ff377816 */ /* 0x000fe40000000037 */
[----:B------:R-:W-:-:S04]  /*1a1c0*/  PRMT R54, RZ, 0x7610, R54 ;  /* 0x00007610ff367816 */ /* 0x000fc80000000036 */
[----:B------:R0:W4:Y:S02]  /*1a1d0*/  @!P0 LDG.E.U16 R55, desc[UR24][R26.64] ;  /* 0x000000181a378981 */ /* 0x000124000c1e1500 */
[----:B0-----:R-:W-:Y:S02]  /*1a1e0*/  @!P0 IMAD.MOV.U32 R26, RZ, RZ, R35 ;  /* 0x000000ffff1a8224 */ /* 0x001fe400078e0023 */
[----:B------:R-:W-:-:S05]  /*1a1f0*/  @!P0 IMAD.MOV.U32 R27, RZ, RZ, R42 ;  /* 0x000000ffff1b8224 */ /* 0x000fca00078e002a */
[----:B------:R-:W4:Y:S04]  /*1a200*/  @!P0 LDG.E.U16 R54, desc[UR24][R26.64] ;  /* 0x000000181a368981 */ /* 0x000f28000c1e1500 */
[----:B------:R-:W4:Y:S04]  /*1a210*/  LDL R27, [R1+0x314] ;  /* 0x00031400011b7983 */ /* 0x000f280000100800 */
[----:B------:R-:W4:Y:S01]  /*1a220*/  LDL R26, [R1+0x318] ;  /* 0x00031800011a7983 */ /* 0x000f220000100800 */
[----:B------:R-:W-:-:S03]  /*1a230*/  PRMT R50, RZ, 0x7610, R50 ;  /* 0x00007610ff327816 */ /* 0x000fc60000000032 */
[----:B------:R-:W-:Y:S04]  /*1a240*/  STS.U16 [R47+UR8+0x17600], R15 ;  /* 0x0176000f2f007988 */ /* 0x000fe80008000408 */
[----:B------:R-:W-:Y:S04]  /*1a250*/  STS.U16 [R47+UR8+0x17a00], R5 ;  /* 0x017a00052f007988 */ /* 0x000fe80008000408 */
[----:B------:R4:W-:Y:S01]  /*1a260*/  STS.U16 [R47+UR8+0x17e00], R4 ;  /* 0x017e00042f007988 */ /* 0x0009e20008000408 */
[----:B--2---:R-:W-:-:S05]  /*1a270*/  @!P0 IMAD.MOV.U32 R17, RZ, RZ, R33 ;  /* 0x000000ffff118224 */ /* 0x004fca00078e0021 */
[----:B------:R0:W2:Y:S02]  /*1a280*/  @!P0 LDG.E.U16 R52, desc[UR24][R16.64] ;  /* 0x0000001810348981 */ /* 0x0000a4000c1e1500 */
[----:B0-----:R-:W-:Y:S02]  /*1a290*/  @!P0 IMAD.MOV.U32 R16, RZ, RZ, R29 ;  /* 0x000000ffff108224 */ /* 0x001fe400078e001d */
[----:B---3--:R-:W-:Y:S01]  /*1a2a0*/  @!P0 IMAD.MOV.U32 R17, RZ, RZ, R30 ;  /* 0x000000ffff118224 */ /* 0x008fe200078e001e */
[----:B------:R-:W3:Y:S04]  /*1a2b0*/  LDL R29, [R1+0x2d8] ;  /* 0x0002d800011d7983 */ /* 0x000ee80000100800 */
[----:B------:R-:W2:Y:S01]  /*1a2c0*/  LDL R30, [R1+0x2d4] ;  /* 0x0002d400011e7983 */ /* 0x000ea20000100800 */
[----:B----4-:R-:W-:-:S02]  /*1a2d0*/  @!P0 IMAD.MOV.U32 R4, RZ, RZ, R31 ;  /* 0x000000ffff048224 */ /* 0x010fc400078e001f */
[----:B------:R-:W-:-:S05]  /*1a2e0*/  @!P0 IMAD.MOV.U32 R5, RZ, RZ, R32 ;  /* 0x000000ffff058224 */ /* 0x000fca00078e0020 */
[----:B------:R0:W4:Y:S02]  /*1a2f0*/  @!P0 LDG.E.U16 R50, desc[UR24][R4.64] ;  /* 0x0000001804328981 */ /* 0x000124000c1e1500 */
[----:B0-----:R-:W-:Y:S02]  /*1a300*/  @!P0 IMAD.MOV.U32 R4, RZ, RZ, R25 ;  /* 0x000000ffff048224 */ /* 0x001fe400078e0019 */
[----:B------:R-:W-:Y:S01]  /*1a310*/  @!P0 IMAD.MOV.U32 R5, RZ, RZ, R28 ;  /* 0x000000ffff058224 */ /* 0x000fe200078e001c */
[----:B------:R-:W4:Y:S04]  /*1a320*/  LDL R25, [R1+0x354] ;  /* 0x0003540001197983 */ /* 0x000f280000100800 */
[----:B------:R-:W4:Y:S01]  /*1a330*/  LDL R28, [R1+0x350] ;  /* 0x00035000011c7983 */ /* 0x000f220000100800 */
[----:B------:R-:W-:-:S02]  /*1a340*/  PRMT R49, RZ, 0x7610, R49 ;  /* 0x00007610ff317816 */ /* 0x000fc40000000031 */
[----:B------:R-:W-:Y:S02]  /*1a350*/  PRMT R51, RZ, 0x7610, R51 ;  /* 0x00007610ff337816 */ /* 0x000fe40000000033 */
[----:B------:R-:W-:Y:S02]  /*1a360*/  PRMT R74, RZ, 0x7610, R74 ;  /* 0x00007610ff4a7816 */ /* 0x000fe4000000004a */
[----:B------:R3:W4:Y:S04]  /*1a370*/  @!P0 LDG.E.U16 R49, desc[UR24][R4.64] ;  /* 0x0000001804318981 */ /* 0x000728000c1e1500 */
[----:B------:R-:W4:Y:S04]  /*1a380*/  @!P0 LDG.E.U16 R51, desc[UR24][R16.64] ;  /* 0x0000001810338981 */ /* 0x000f28000c1e1500 */
[----:B------:R-:W4:Y:S04]  /*1a390*/  LDL R17, [R1+0x380] ;  /* 0x0003800001117983 */ /* 0x000f280000100800 */
[----:B------:R-:W4:Y:S01]  /*1a3a0*/  LDL R16, [R1+0x384] ;  /* 0x0003840001107983 */ /* 0x000f220000100800 */
[----:B------:R-:W-:Y:S01]  /*1a3b0*/  PRMT R75, RZ, 0x7610, R75 ;  /* 0x00007610ff4b7816 */ /* 0x000fe2000000004b */
[----:B---3--:R-:W-:-:S02]  /*1a3c0*/  @!P0 IMAD.MOV.U32 R4, RZ, RZ, R29 ;  /* 0x000000ffff048224 */ /* 0x008fc400078e001d */
[----:B--2---:R-:W-:-:S05]  /*1a3d0*/  @!P0 IMAD.MOV.U32 R5, RZ, RZ, R30 ;  /* 0x000000ffff058224 */ /* 0x004fca00078e001e */
[----:B------:R0:W2:Y:S02]  /*1a3e0*/  @!P0 LDG.E.U16 R74, desc[UR24][R4.64] ;  /* 0x00000018044a8981 */ /* 0x0000a4000c1e1500 */
[----:B0-----:R-:W-:Y:S02]  /*1a3f0*/  @!P0 IMAD.MOV.U32 R4, RZ, RZ, R26 ;  /* 0x000000ffff048224 */ /* 0x001fe400078e001a */
[----:B------:R-:W-:Y:S01]  /*1a400*/  @!P0 IMAD.MOV.U32 R5, RZ, RZ, R27 ;  /* 0x000000ffff058224 */ /* 0x000fe200078e001b */
[----:B------:R-:W3:Y:S04]  /*1a410*/  LDL R26, [R1+0x3b4] ;  /* 0x0003b400011a7983 */ /* 0x000ee80000100800 */
[----:B------:R-:W2:Y:S04]  /*1a420*/  LDL R27, [R1+0x3b0] ;  /* 0x0003b000011b7983 */ /* 0x000ea80000100800 */
[----:B------:R-:W2:Y:S04]  /*1a430*/  LDL.LU R44, [R1+0x10] ;  /* 0x00001000012c7983 */ /* 0x000ea80000300800 */
[----:B------:R4:W2:Y:S04]  /*1a440*/  @!P0 LDG.E.U16 R75, desc[UR24][R4.64] ;  /* 0x00000018044b8981 */ /* 0x0008a8000c1e1500 */
[----:B------:R-:W2:Y:S01]  /*1a450*/  LDL.LU R45, [R1+0xc] ;  /* 0x00000c00012d7983 */ /* 0x000ea20000300800 */
[----:B----4-:R-:W-:-:S02]  /*1a460*/  @!P0 IMAD.MOV.U32 R4, RZ, RZ, R25 ;  /* 0x000000ffff048224 */ /* 0x010fc400078e0019 */
[----:B------:R-:W-:Y:S01]  /*1a470*/  @!P0 IMAD.MOV.U32 R5, RZ, RZ, R28 ;  /* 0x000000ffff058224 */ /* 0x000fe200078e001c */
[----:B------:R-:W4:Y:S04]  /*1a480*/  LDL R25, [R1+0x3e4] ;  /* 0x0003e40001197983 */ /* 0x000f280000100800 */
[----:B------:R-:W4:Y:S01]  /*1a490*/  LDL R28, [R1+0x3e0] ;  /* 0x0003e000011c7983 */ /* 0x000f220000100800 */
[----:B------:R-:W-:Y:S02]  /*1a4a0*/  LOP3.LUT R33, R2, 0x60, RZ, 0x3c, !PT ;  /* 0x0000006002217812 */ /* 0x000fe400078e3cff */
[----:B------:R-:W-:-:S03]  /*1a4b0*/  PRMT R73, RZ, 0x7610, R73 ;  /* 0x00007610ff497816 */ /* 0x000fc60000000049 */
[----:B------:R-:W-:Y:S04]  /*1a4c0*/  STS.U16 [R33+UR8+0x14300], R64 ;  /* 0x0143004021007988 */ /* 0x000fe80008000408 */
[----:B------:R0:W-:Y:S04]  /*1a4d0*/  STS.U16 [R33+UR8+0x14700], R68 ;  /* 0x0147004421007988 */ /* 0x0001e80008000408 */
[----:B------:R1:W4:Y:S01]  /*1a4e0*/  @!P0 LDG.E.U16 R73, desc[UR24][R4.64] ;  /* 0x0000001804498981 */ /* 0x000322000c1e1500 */
[----:B0-----:R-:W-:Y:S01]  /*1a4f0*/  PRMT R68, RZ, 0x7610, R68 ;  /* 0x00007610ff447816 */ /* 0x001fe20000000044 */
[----:B-1----:R-:W-:-:S02]  /*1a500*/  @!P0 IMAD.MOV.U32 R4, RZ, RZ, R16 ;  /* 0x000000ffff048224 */ /* 0x002fc400078e0010 */
[----:B------:R-:W-:Y:S01]  /*1a510*/  @!P0 IMAD.MOV.U32 R5, RZ, RZ, R17 ;  /* 0x000000ffff058224 */ /* 0x000fe200078e0011 */
[----:B------:R-:W4:Y:S04]  /*1a520*/  LDL R16, [R1+0x414] ;  /* 0x0004140001107983 */ /* 0x000f280000100800 */
[----:B------:R-:W4:Y:S04]  /*1a530*/  LDL R17, [R1+0x410] ;  /* 0x0004100001117983 */ /* 0x000f280000100800 */
[----:B------:R3:W4:Y:S04]  /*1a540*/  @!P0 LDG.E.U16 R68, desc[UR24][R4.64] ;  /* 0x0000001804448981 */ /* 0x000728000c1e1500 */
[----:B------:R-:W4:Y:S04]  /*1a550*/  LDL.LU R47, [R1+0x8] ;  /* 0x00000800012f7983 */ /* 0x000f280000300800 */
[----:B------:R-:W4:Y:S04]  /*1a560*/  LDL R32, [R1+0xd4] ;  /* 0x0000d40001207983 */ /* 0x000f280000100800 */
[----:B------:R-:W4:Y:S04]  /*1a570*/  LDL R31, [R1+0xd8] ;  /* 0x0000d800011f7983 */ /* 0x000f280000100800 */
[----:B------:R-:W4:Y:S04]  /*1a580*/  LDL R30, [R1+0x114] ;  /* 0x00011400011e7983 */ /* 0x000f280000100800 */
[----:B------:R-:W4:Y:S04]  /*1a590*/  LDL R29, [R1+0x118] ;  /* 0x00011800011d7983 */ /* 0x000f280000100800 */
[----:B------:R0:W-:Y:S02]  /*1a5a0*/  STS.U16 [R33+UR8+0x14b00], R67 ;  /* 0x014b004321007988 */ /* 0x0001e40008000408 */
[----:B0-----:R-:W-:Y:S01]  /*1a5b0*/  PRMT R67, RZ, 0x7610, R67 ;  /* 0x00007610ff437816 */ /* 0x001fe20000000043 */
[----:B---3--:R-:W-:-:S02]  /*1a5c0*/  @!P0 IMAD.MOV.U32 R4, RZ, RZ, R26 ;  /* 0x000000ffff048224 */ /* 0x008fc400078e001a */
[----:B------:R-:W3:Y:S01]  /*1a5d0*/  LDL R26, [R1+0x43c] ;  /* 0x00043c00011a7983 */ /* 0x000ee20000100800 */
[----:B--2---:R-:W-:-:S03]  /*1a5e0*/  @!P0 IMAD.MOV.U32 R5, RZ, RZ, R27 ;  /* 0x000000ffff058224 */ /* 0x004fc600078e001b */
[----:B------:R-:W2:Y:S04]  /*1a5f0*/  LDL R27, [R1+0x438] ;  /* 0x00043800011b7983 */ /* 0x000ea80000100800 */
[----:B------:R4:W2:Y:S02]  /*1a600*/  @!P0 LDG.E.U16 R67, desc[UR24][R4.64] ;  /* 0x0000001804438981 */ /* 0x0008a4000c1e1500 */
[----:B----4-:R-:W-:Y:S02]  /*1a610*/  @!P0 IMAD.MOV.U32 R4, RZ, RZ, R25 ;  /* 0x000000ffff048224 */ /* 0x010fe400078e0019 */
[----:B------:R-:W4:Y:S01]  /*1a620*/  LDL R25, [R1+0x158] ;  /* 0x0001580001197983 */ /* 0x000f220000100800 */
[----:B------:R-:W-:-:S03]  /*1a630*/  @!P0 IMAD.MOV.U32 R5, RZ, RZ, R28 ;  /* 0x000000ffff058224 */ /* 0x000fc600078e001c */
[----:B------:R-:W4:Y:S04]  /*1a640*/  LDL R28, [R1+0x154] ;  /* 0x00015400011c7983 */ /* 0x000f280000100800 */
[----:B------:R0:W-:Y:S02]  /*1a650*/  STS.U16 [R33+UR8+0x14f00], R66 ;  /* 0x014f004221007988 */ /* 0x0001e40008000408 */
[----:B0-----:R-:W-:-:S06]  /*1a660*/  PRMT R66, RZ, 0x7610, R66 ;  /* 0x00007610ff427816 */ /* 0x001fcc0000000042 */
[----:B------:R0:W4:Y:S02]  /*1a670*/  @!P0 LDG.E.U16 R66, desc[UR24][R4.64] ;  /* 0x0000001804428981 */ /* 0x000124000c1e1500 */
[----:B0-----:R-:W-:Y:S02]  /*1a680*/  PRMT R4, RZ, 0x7610, R4 ;  /* 0x00007610ff047816 */ /* 0x001fe40000000004 */
[----:B------:R-:W-:Y:S01]  /*1a690*/  PRMT R5, RZ, 0x7610, R5 ;  /* 0x00007610ff057816 */ /* 0x000fe20000000005 */
[----:B------:R-:W-:Y:S04]  /*1a6a0*/  STS.U16 [R33+UR8+0x15300], R65 ;  /* 0x0153004121007988 */ /* 0x000fe80008000408 */
[----:B------:R3:W4:Y:S04]  /*1a6b0*/  @!P0 LDG.E.U16 R4, desc[UR24][R16.64] ;  /* 0x0000001810048981 */ /* 0x000728000c1e1500 */
[----:B------:R-:W-:Y:S04]  /*1a6c0*/  STS.U16 [R33+UR8+0x15700], R69 ;  /* 0x0157004521007988 */ /* 0x000fe80008000408 */
[----:B------:R-:W-:Y:S04]  /*1a6d0*/  STS.U16 [R33+UR8+0x15b00], R70 ;  /* 0x015b004621007988 */ /* 0x000fe80008000408 */
[----:B------:R0:W-:Y:S02]  /*1a6e0*/  STS.U16 [R33+UR8+0x15f00], R72 ;  /* 0x015f004821007988 */ /* 0x0001e40008000408 */
[----:B0-----:R-:W-:-:S02]  /*1a6f0*/  PRMT R72, RZ, 0x7610, R72 ;  /* 0x00007610ff487816 */ /* 0x001fc40000000048 */
[----:B------:R-:W-:Y:S04]  /*1a700*/  STS.U16 [R33+UR8+0x16300], R44 ;  /* 0x0163002c21007988 */ /* 0x000fe80008000408 */
[----:B------:R-:W-:Y:S04]  /*1a710*/  STS.U16 [R33+UR8+0x16700], R45 ;  /* 0x0167002d21007988 */ /* 0x000fe80008000408 */
[----:B------:R0:W-:Y:S02]  /*1a720*/  STS.U16 [R33+UR8+0x16b00], R71 ;  /* 0x016b004721007988 */ /* 0x0001e40008000408 */
[----:B0-----:R-:W-:Y:S01]  /*1a730*/  PRMT R71, RZ, 0x7610, R71 ;  /* 0x00007610ff477816 */ /* 0x001fe20000000047 */
[----:B---3--:R-:W-:-:S02]  /*1a740*/  @!P0 IMAD.MOV.U32 R16, RZ, RZ, R26 ;  /* 0x000000ffff108224 */ /* 0x008fc400078e001a */
[----:B------:R-:W3:Y:S01]  /*1a750*/  LDL R26, [R1+0x1a0] ;  /* 0x0001a000011a7983 */ /* 0x000ee20000100800 */
[----:B--2---:R-:W-:-:S03]  /*1a760*/  @!P0 IMAD.MOV.U32 R17, RZ, RZ, R27 ;  /* 0x000000ffff118224 */ /* 0x004fc600078e001b */
[----:B------:R-:W2:Y:S04]  /*1a770*/  LDL R27, [R1+0x19c] ;  /* 0x00019c00011b7983 */ /* 0x000ea80000100800 */
[----:B------:R0:W2:Y:S02]  /*1a780*/  @!P0 LDG.E.U16 R5, desc[UR24][R16.64] ;  /* 0x0000001810058981 */ /* 0x0000a4000c1e1500 */
[----:B0-----:R-:W-:Y:S02]  /*1a790*/  @!P0 IMAD.MOV.U32 R16, RZ, RZ, R31 ;  /* 0x000000ffff108224 */ /* 0x001fe400078e001f */
[----:B------:R-:W-:-:S05]  /*1a7a0*/  @!P0 IMAD.MOV.U32 R17, RZ, RZ, R32 ;  /* 0x000000ffff118224 */ /* 0x000fca00078e0020 */
[----:B------:R0:W2:Y:S02]  /*1a7b0*/  @!P0 LDG.E.U16 R72, desc[UR24][R16.64] ;  /* 0x0000001810488981 */ /* 0x0000a4000c1e1500 */
[----:B0-----:R-:W-:Y:S02]  /*1a7c0*/  @!P0 IMAD.MOV.U32 R16, RZ, RZ, R29 ;  /* 0x000000ffff108224 */ /* 0x001fe400078e001d */
[----:B------:R-:W-:Y:S01]  /*1a7d0*/  @!P0 IMAD.MOV.U32 R17, RZ, RZ, R30 ;  /* 0x000000ffff118224 */ /* 0x000fe200078e001e */
[----:B------:R-:W2:Y:S04]  /*1a7e0*/  LDL R29, [R1+0x1e0] ;  /* 0x0001e000011d7983 */ /* 0x000ea80000100800 */
[----:B------:R-:W2:Y:S04]  /*1a7f0*/  LDL R30, [R1+0x1dc] ;  /* 0x0001dc00011e7983 */ /* 0x000ea80000100800 */
[----:B------:R4:W2:Y:S02]  /*1a800*/  @!P0 LDG.E.U16 R71, desc[UR24][R16.64] ;  /* 0x0000001810478981 */ /* 0x0008a4000c1e1500 */
[----:B----4-:R-:W-:-:S02]  /*1a810*/  @!P0 IMAD.MOV.U32 R16, RZ, RZ, R25 ;  /* 0x000000ffff108224 */ /* 0x010fc400078e0019 */
[----:B------:R-:W-:Y:S01]  /*1a820*/  @!P0 IMAD.MOV.U32 R17, RZ, RZ, R28 ;  /* 0x000000ffff118224 */ /* 0x000fe200078e001c */
[----:B------:R-:W4:Y:S04]  /*1a830*/  LDL R25, [R1+0x220] ;  /* 0x0002200001197983 */ /* 0x000f280000100800 */
[----:B------:R-:W4:Y:S01]  /*1a840*/  LDL R28, [R1+0x21c] ;  /* 0x00021c00011c7983 */ /* 0x000f220000100800 */
[----:B------:R-:W-:-:S03]  /*1a850*/  PRMT R70, RZ, 0x7610, R70 ;  /* 0x00007610ff467816 */ /* 0x000fc60000000046 */
[----:B------:R-:W-:Y:S04]  /*1a860*/  STS.U16 [R33+UR8+0x16f00], R47 ;  /* 0x016f002f21007988 */ /* 0x000fe80008000408 */
[----:B------:R0:W-:Y:S01]  /*1a870*/  STS.U16 [R33+UR8+0x17300], R3 ;  /* 0x0173000321007988 */ /* 0x0001e20008000408 */
[----:B------:R-:W-:-:S03]  /*1a880*/  PRMT R69, RZ, 0x7610, R69 ;  /* 0x00007610ff457816 */ /* 0x000fc60000000045 */
[----:B------:R3:W4:Y:S04]  /*1a890*/  @!P0 LDG.E.U16 R70, desc[UR24][R16.64] ;  /* 0x0000001810468981 */ /* 0x000728000c1e1500 */
[----:B0-----:R-:W4:Y:S04]  /*1a8a0*/  LDL.LU R3, [R1+0x750] ;  /* 0x0007500001037983 */ /* 0x001f280000300800 */
[----:B------:R-:W4:Y:S04]  /*1a8b0*/  LDL R32, [R1+0x25c] ;  /* 0x00025c0001207983 */ /* 0x000f280000100800 */
[----:B------:R-:W4:Y:S04]  /*1a8c0*/  LDL R31, [R1+0x260] ;  /* 0x00026000011f7983 */ /* 0x000f280000100800 */
[----:B------:R0:W-:Y:S01]  /*1a8d0*/  STS.U16 [R33+UR8+0x17700], R6 ;  /* 0x0177000621007988 */ /* 0x0001e20008000408 */
[----:B------:R-:W-:-:S03]  /*1a8e0*/  PRMT R15, RZ, 0x7610, R15 ;  /* 0x00007610ff0f7816 */ /* 0x000fc6000000000f */
[----:B------:R-:W4:Y:S04]  /*1a8f0*/  LDL R42, [R1+0x11c] ;  /* 0x00011c00012a7983 */ /* 0x000f280000100800 */
[----:B------:R-:W4:Y:S01]  /*1a900*/  LDL R35, [R1+0x120] ;  /* 0x0001200001237983 */ /* 0x000f220000100800 */
[----:B0-----:R-:W-:Y:S01]  /*1a910*/  PRMT R6, RZ, 0x7610, R6 ;  /* 0x00007610ff067816 */ /* 0x001fe20000000006 */
[----:B---3--:R-:W-:Y:S02]  /*1a920*/  @!P0 IMAD.MOV.U32 R16, RZ, RZ, R26 ;  /* 0x000000ffff108224 */ /* 0x008fe400078e001a */
[----:B------:R-:W3:Y:S01]  /*1a930*/  LDL R26, [R1+0x2a0] ;  /* 0x0002a000011a7983 */ /* 0x000ee20000100800 */
[----:B--2---:R-:W-:-:S03]  /*1a940*/  @!P0 IMAD.MOV.U32 R17, RZ, RZ, R27 ;  /* 0x000000ffff118224 */ /* 0x004fc600078e001b */
[----:B------:R-:W2:Y:S04]  /*1a950*/  LDL R27, [R1+0x29c] ;  /* 0x00029c00011b7983 */ /* 0x000ea80000100800 */
[----:B------:R0:W2:Y:S02]  /*1a960*/  @!P0 LDG.E.U16 R69, desc[UR24][R16.64] ;  /* 0x0000001810458981 */ /* 0x0000a4000c1e1500 */
[----:B0-----:R-:W-:Y:S02]  /*1a970*/  @!P0 IMAD.MOV.U32 R16, RZ, RZ, R29 ;  /* 0x000000ffff108224 */ /* 0x001fe400078e001d */
[----:B------:R-:W2:Y:S01]  /*1a980*/  LDL R29, [R1+0x2e0] ;  /* 0x0002e000011d7983 */ /* 0x000ea20000100800 */
[----:B------:R-:W-:-:S03]  /*1a990*/  @!P0 IMAD.MOV.U32 R17, RZ, RZ, R30 ;  /* 0x000000ffff118224 */ /* 0x000fc600078e001e */
[----:B------:R-:W2:Y:S04]  /*1a9a0*/  LDL R30, [R1+0x2dc] ;  /* 0x0002dc00011e7983 */ /* 0x000ea80000100800 */
[----:B------:R4:W2:Y:S02]  /*1a9b0*/  @!P0 LDG.E.U16 R6, desc[UR24][R16.64] ;  /* 0x0000001810068981 */ /* 0x0008a4000c1e1500 */
[----:B----4-:R-:W-:Y:S02]  /*1a9c0*/  @!P0 IMAD.MOV.U32 R16, RZ, RZ, R25 ;  /* 0x000000ffff108224 */ /* 0x010fe400078e0019 */
[----:B------:R-:W4:Y:S01]  /*1a9d0*/  LDL R25, [R1+0x320] ;  /* 0x0003200001197983 */ /* 0x000f220000100800 */
[----:B------:R-:W-:-:S03]  /*1a9e0*/  @!P0 IMAD.MOV.U32 R17, RZ, RZ, R28 ;  /* 0x000000ffff118224 */ /* 0x000fc600078e001c */
[----:B------:R-:W4:Y:S04]  /*1a9f0*/  LDL R28, [R1+0x31c] ;  /* 0x00031c00011c7983 */ /* 0x000f280000100800 */
[----:B------:R0:W-:Y:S04]  /*1aa00*/  STS.U16 [R33+UR8+0x17b00], R7 ;  /* 0x017b000721007988 */ /* 0x0001e80008000408 */
[----:B------:R1:W-:Y:S01]  /*1aa10*/  STS.U16 [R33+UR8+0x17f00], R8 ;  /* 0x017f000821007988 */ /* 0x0003e20008000408 */
[----:B0-----:R-:W-:Y:S02]  /*1aa20*/  PRMT R7, RZ, 0x7610, R7 ;  /* 0x00007610ff077816 */ /* 0x001fe40000000007 */
[----:B-1----:R-:W-:Y:S01]  /*1aa30*/  PRMT R8, RZ, 0x7610, R8 ;  /* 0x00007610ff087816 */ /* 0x002fe20000000008 */
[----:B------:R-:W4:Y:S04]  /*1aa40*/  LDL R33, [R1+0x15c] ;  /* 0x00015c0001217983 */ /* 0x000f280000100800 */
[----:B------:R0:W4:Y:S04]  /*1aa50*/  @!P0 LDG.E.U16 R7, desc[UR24][R16.64] ;  /* 0x0000001810078981 */ /* 0x000128000c1e1500 */
[----:B------:R1:W-:Y:S01]  /*1aa60*/  STS.U16 [R3+UR8+0x8000], R9 ;  /* 0x0080000903007988 */ /* 0x0003e20008000408 */
[----:B0-----:R-:W-:-:S02]  /*1aa70*/  @!P0 IMAD.MOV.U32 R16, RZ, RZ, R31 ;  /* 0x000000ffff108224 */ /* 0x001fc400078e001f */
[----:B------:R-:W-:Y:S01]  /*1aa80*/  @!P0 IMAD.MOV.U32 R17, RZ, RZ, R32 ;  /* 0x000000ffff118224 */ /* 0x000fe200078e0020 */
[----:B------:R0:W-:Y:S01]  /*1aa90*/  STS.U16 [R3+UR8+0x8400], R10 ;  /* 0x0084000a03007988 */ /* 0x0001e20008000408 */
[----:B-1----:R-:W-:-:S03]  /*1aaa0*/  PRMT R9, RZ, 0x7610, R9 ;  /* 0x00007610ff097816 */ /* 0x002fc60000000009 */
[----:B------:R3:W4:Y:S04]  /*1aab0*/  @!P0 LDG.E.U16 R8, desc[UR24][R16.64] ;  /* 0x0000001810088981 */ /* 0x000728000c1e1500 */
[----:B------:R-:W4:Y:S01]  /*1aac0*/  LDL R32, [R1+0x3b8] ;  /* 0x0003b80001207983 */ /* 0x000f220000100800 */
[----:B0-----:R-:W-:-:S03]  /*1aad0*/  PRMT R10, RZ, 0x7610, R10 ;  /* 0x00007610ff0a7816 */ /* 0x001fc6000000000a */
[----:B------:R-:W4:Y:S01]  /*1aae0*/  LDL R31, [R1+0x3bc] ;  /* 0x0003bc00011f7983 */ /* 0x000f220000100800 */
[----:B---3--:R-:W-:-:S03]  /*1aaf0*/  @!P0 IMAD.MOV.U32 R16, RZ, RZ, R26 ;  /* 0x000000ffff108224 */ /* 0x008fc600078e001a */
        /* <DEDUP_REMOVED lines=16> */
[----:B-1----:R-:W-:-:S04]  /*1ac00*/  PRMT R12, RZ, 0x7610, R12 ;  /* 0x00007610ff0c7816 */ /* 0x002fc8000000000c */
[----:B------:R3:W4:Y:S04]  /*1ac10*/  @!P0 LDG.E.U16 R11, desc[UR24][R16.64] ;  /* 0x00000018100b8981 */ /* 0x000728000c1e1500 */
[----:B------:R0:W-:Y:S04]  /*1ac20*/  STS.U16 [R3+UR8+0x9000], R13 ;  /* 0x0090000d03007988 */ /* 0x0001e80008000408 */
[----:B------:R1:W-:Y:S01]  /*1ac30*/  STS.U16 [R3+UR8+0x9400], R14 ;  /* 0x0094000e03007988 */ /* 0x0003e20008000408 */
[----:B0-----:R-:W-:Y:S02]  /*1ac40*/  PRMT R13, RZ, 0x7610, R13 ;  /* 0x00007610ff0d7816 */ /* 0x001fe4000000000d */
[----:B-1----:R-:W-:Y:S01]  /*1ac50*/  PRMT R14, RZ, 0x7610, R14 ;  /* 0x00007610ff0e7816 */ /* 0x002fe2000000000e */
[----:B---3--:R-:W-:-:S02]  /*1ac60*/  @!P0 IMAD.MOV.U32 R16, RZ, RZ, R26 ;  /* 0x000000ffff108224 */ /* 0x008fc400078e001a */
[----:B------:R-:W3:Y:S01]  /*1ac70*/  LDL R26, [R1+0x41c] ;  /* 0x00041c00011a7983 */ /* 0x000ee20000100800 */
[----:B--2---:R-:W-:-:S03]  /*1ac80*/  @!P0 IMAD.MOV.U32 R17, RZ, RZ, R27 ;  /* 0x000000ffff118224 */ /* 0x004fc600078e001b */
[----:B------:R-:W3:Y:S04]  /*1ac90*/  LDL R27, [R1+0x418] ;  /* 0x00041800011b7983 */ /* 0x000ee80000100800 */
[----:B------:R0:W2:Y:S02]  /*1aca0*/  @!P0 LDG.E.U16 R12, desc[UR24][R16.64] ;  /* 0x00000018100c8981 */ /* 0x0000a4000c1e1500 */
[----:B0-----:R-:W-:Y:S02]  /*1acb0*/  @!P0 IMAD.MOV.U32 R16, RZ, RZ, R29 ;  /* 0x000000ffff108224 */ /* 0x001fe400078e001d */
[----:B------:R-:W2:Y:S01]  /*1acc0*/  LDL R29, [R1+0x444] ;  /* 0x00044400011d7983 */ /* 0x000ea20000100800 */
[----:B------:R-:W-:-:S03]  /*1acd0*/  @!P0 IMAD.MOV.U32 R17, RZ, RZ, R30 ;  /* 0x000000ffff118224 */ /* 0x000fc600078e001e */
[----:B------:R-:W2:Y:S04]  /*1ace0*/  LDL R30, [R1+0x440] ;  /* 0x00044000011e7983 */ /* 0x000ea80000100800 */
[----:B------:R0:W2:Y:S02]  /*1acf0*/  @!P0 LDG.E.U16 R13, desc[UR24][R16.64] ;  /* 0x00000018100d8981 */ /* 0x0000a4000c1e1500 */
[----:B0-----:R-:W-:Y:S02]  /*1ad00*/  @!P0 IMAD.MOV.U32 R16, RZ, RZ, R31 ;  /* 0x000000ffff108224 */ /* 0x001fe400078e001f */
[----:B------:R-:W-:Y:S01]  /*1ad10*/  @!P0 IMAD.MOV.U32 R17, RZ, RZ, R32 ;  /* 0x000000ffff118224 */ /* 0x000fe200078e0020 */
[----:B------:R-:W2:Y:S04]  /*1ad20*/  LDL R31, [R1+0x1a4] ;  /* 0x0001a400011f7983 */ /* 0x000ea80000100800 */
[----:B------:R4:W2:Y:S04]  /*1ad30*/  @!P0 LDG.E.U16 R14, desc[UR24][R16.64] ;  /* 0x00000018100e8981 */ /* 0x0008a8000c1e1500 */
[----:B------:R-:W2:Y:S01]  /*1ad40*/  LDL R32, [R1+0x160] ;  /* 0x0001600001207983 */ /* 0x000ea20000100800 */
[----:B----4-:R-:W-:-:S02]  /*1ad50*/  @!P0 IMAD.MOV.U32 R16, RZ, RZ, R25 ;  /* 0x000000ffff108224 */ /* 0x010fc400078e0019 */
[----:B------:R-:W-:Y:S01]  /*1ad60*/  @!P0 IMAD.MOV.U32 R17, RZ, RZ, R28 ;  /* 0x000000ffff118224 */ /* 0x000fe200078e001c */
[----:B------:R-:W4:Y:S04]  /*1ad70*/  LDL R25, [R1+0xe0] ;  /* 0x0000e00001197983 */ /* 0x000f280000100800 */
[----:B------:R-:W4:Y:S04]  /*1ad80*/  LDL R28, [R1+0xdc] ;  /* 0x0000dc00011c7983 */ /* 0x000f280000100800 */
[----:B------:R0:W4:Y:S02]  /*1ad90*/  @!P0 LDG.E.U16 R15, desc[UR24][R16.64] ;  /* 0x00000018100f8981 */ /* 0x000124000c1e1500 */
[----:B0-----:R-:W-:-:S02]  /*1ada0*/  PRMT R16, RZ, 0x7610, R16 ;  /* 0x00007610ff107816 */ /* 0x001fc40000000010 */
[----:B------:R4:W-:Y:S01]  /*1adb0*/  STS.U16 [R3+UR8+0xa400], R24 ;  /* 0x00a4001803007988 */ /* 0x0009e20008000408 */
[----:B------:R-:W-:-:S03]  /*1adc0*/  PRMT R17, RZ, 0x7610, R17 ;  /* 0x00007610ff117816 */ /* 0x000fc60000000011 */
[----:B---3--:R2:W3:Y:S02]  /*1add0*/  @!P0 LDG.E.U16 R16, desc[UR24][R26.64] ;  /* 0x000000181a108981 */ /* 0x0084e4000c1e1500 */
[----:B--2---:R-:W-:Y:S02]  /*1ade0*/  @!P0 IMAD.MOV.U32 R27, RZ, RZ, R30 ;  /* 0x000000ffff1b8224 */ /* 0x004fe400078e001e */
[----:B------:R-:W2:Y:S01]  /*1adf0*/  LDL R30, [R1+0x1a8] ;  /* 0x0001a800011e7983 */ /* 0x000ea20000100800 */
[----:B------:R-:W-:-:S03]  /*1ae00*/  @!P0 IMAD.MOV.U32 R26, RZ, RZ, R29 ;  /* 0x000000ffff1a8224 */ /* 0x000fc600078e001d */
[----:B------:R-:W3:Y:S04]  /*1ae10*/  LDL R29, [R1+0x1e4] ;  /* 0x0001e400011d7983 */ /* 0x000ee80000100800 */
[----:B------:R-:W3:Y:S04]  /*1ae20*/  @!P0 LDG.E.U16 R17, desc[UR24][R26.64] ;  /* 0x000000181a118981 */ /* 0x000ee8000c1e1500 */
[----:B------:R-:W3:Y:S04]  /*1ae30*/  LDL R27, [R1+0x224] ;  /* 0x00022400011b7983 */ /* 0x000ee80000100800 */
[----:B------:R-:W3:Y:S01]  /*1ae40*/  LDL R26, [R1+0x228] ;  /* 0x00022800011a7983 */ /* 0x000ee20000100800 */
[----:B----4-:R-:W-:-:S02]  /*1ae50*/  @!P0 IMAD.MOV.U32 R24, RZ, RZ, R25 ;  /* 0x000000ffff188224 */ /* 0x010fc400078e0019 */
[----:B------:R-:W-:Y:S02]  /*1ae60*/  @!P0 IMAD.MOV.U32 R25, RZ, RZ, R28 ;  /* 0x000000ffff198224 */ /* 0x000fe400078e001c */
[----:B------:R-:W4:Y:S01]  /*1ae70*/  LDL R28, [R1+0x1e8] ;  /* 0x0001e800011c7983 */ /* 0x000f220000100800 */
[----:B------:R-:W-:Y:S02]  /*1ae80*/  PRMT R65, RZ, 0x7610, R65 ;  /* 0x00007610ff417816 */ /* 0x000fe40000000041 */
[----:B------:R-:W-:-:S04]  /*1ae90*/  PRMT R64, RZ, 0x7610, R64 ;  /* 0x00007610ff407816 */ /* 0x000fc80000000040 */
[----:B------:R0:W4:Y:S04]  /*1aea0*/  @!P0 LDG.E.U16 R65, desc[UR24][R24.64] ;  /* 0x0000001818418981 */ /* 0x000128000c1e1500 */
[----:B------:R1:W-:Y:S01]  /*1aeb0*/  STS.U16 [R3+UR8+0xac00], R18 ;  /* 0x00ac001203007988 */ /* 0x0003e20008000408 */
[----:B0-----:R-:W-:Y:S02]  /*1aec0*/  @!P0 IMAD.MOV.U32 R24, RZ, RZ, R35 ;  /* 0x000000ffff188224 */ /* 0x001fe400078e0023 */
[----:B------:R-:W-:Y:S01]  /*1aed0*/  @!P0 IMAD.MOV.U32 R25, RZ, RZ, R42 ;  /* 0x000000ffff198224 */ /* 0x000fe200078e002a */
[----:B-1----:R-:W-:-:S04]  /*1aee0*/  PRMT R18, RZ, 0x7610, R18 ;  /* 0x00007610ff127816 */ /* 0x002fc80000000012 */
[----:B------:R0:W4:Y:S04]  /*1aef0*/  @!P0 LDG.E.U16 R64, desc[UR24][R24.64] ;  /* 0x0000001818408981 */ /* 0x000128000c1e1500 */
[----:B------:R1:W-:Y:S01]  /*1af00*/  STS.U16 [R3+UR8+0xb000], R19 ;  /* 0x00b0001303007988 */ /* 0x0003e20008000408 */
[----:B0-----:R-:W-:Y:S02]  /*1af10*/  @!P0 IMAD.MOV.U32 R24, RZ, RZ, R32 ;  /* 0x000000ffff188224 */ /* 0x001fe400078e0020 */
[----:B------:R-:W-:Y:S01]  /*1af20*/  @!P0 IMAD.MOV.U32 R25, RZ, RZ, R33 ;  /* 0x000000ffff198224 */ /* 0x000fe200078e0021 */
[----:B------:R-:W4:Y:S01]  /*1af30*/  LDL R32, [R1+0x268] ;  /* 0x0002680001207983 */ /* 0x000f220000100800 */
[----:B-1----:R-:W-:-:S03]  /*1af40*/  PRMT R19, RZ, 0x7610, R19 ;  /* 0x00007610ff137816 */ /* 0x002fc60000000013 */
[----:B------:R0:W4:Y:S04]  /*1af50*/  @!P0 LDG.E.U16 R18, desc[UR24][R24.64] ;  /* 0x0000001818128981 */ /* 0x000128000c1e1500 */
[----:B------:R-:W4:Y:S01]  /*1af60*/  LDL R33, [R1+0x264] ;  /* 0x0002640001217983 */ /* 0x000f220000100800 */
[----:B0-----:R-:W-:-:S03]  /*1af70*/  @!P0 IMAD.MOV.U32 R25, RZ, RZ, R31 ;  /* 0x000000ffff198224 */ /* 0x001fc600078e001f */
[----:B------:R0:W-:Y:S04]  /*1af80*/  STS.U16 [R3+UR8+0xb400], R20 ;  /* 0x00b4001403007988 */ /* 0x0001e80008000408 */
[----:B------:R-:W4:Y:S01]  /*1af90*/  LDL R31, [R1+0x324] ;  /* 0x00032400011f7983 */ /* 0x000f220000100800 */
[----:B0-----:R-:W-:Y:S01]  /*1afa0*/  PRMT R20, RZ, 0x7610, R20 ;  /* 0x00007610ff147816 */ /* 0x001fe20000000014 */
[----:B--2---:R-:W-:Y:S02]  /*1afb0*/  @!P0 IMAD.MOV.U32 R24, RZ, RZ, R30 ;  /* 0x000000ffff188224 */ /* 0x004fe400078e001e */
[----:B------:R-:W2:Y:S04]  /*1afc0*/  LDL R30, [R1+0x328] ;  /* 0x00032800011e7983 */ /* 0x000ea80000100800 */
[----:B------:R3:W2:Y:S02]  /*1afd0*/  @!P0 LDG.E.U16 R19, desc[UR24][R24.64] ;  /* 0x0000001818138981 */ /* 0x0006a4000c1e1500 */
[----:B---3--:R-:W-:-:S02]  /*1afe0*/  @!P0 IMAD.MOV.U32 R25, RZ, RZ, R29 ;  /* 0x000000ffff198224 */ /* 0x008fc400078e001d */
[----:B------:R-:W3:Y:S01]  /*1aff0*/  LDL R29, [R1+0x2a4] ;  /* 0x0002a400011d7983 */ /* 0x000ee20000100800 */
[----:B----4-:R-:W-:-:S03]  /*1b000*/  @!P0 IMAD.MOV.U32 R24, RZ, RZ, R28 ;  /* 0x000000ffff188224 */ /* 0x010fc600078e001c */
[----:B------:R-:W4:Y:S04]  /*1b010*/  LDL R28, [R1+0x2a8] ;  /* 0x0002a800011c7983 */ /* 0x000f280000100800 */
[----:B------:R0:W2:Y:S02]  /*1b020*/  @!P0 LDG.E.U16 R20, desc[UR24][R24.64] ;  /* 0x0000001818148981 */ /* 0x0000a4000c1e1500 */
[----:B0-----:R-:W-:Y:S02]  /*1b030*/  @!P0 IMAD.MOV.U32 R24, RZ, RZ, R26 ;  /* 0x000000ffff188224 */ /* 0x001fe400078e001a */
[----:B------:R-:W-:Y:S01]  /*1b040*/  @!P0 IMAD.MOV.U32 R25, RZ, RZ, R27 ;  /* 0x000000ffff198224 */ /* 0x000fe200078e001b */
[----:B------:R-:W2:Y:S04]  /*1b050*/  LDL R26, [R1+0x2e8] ;  /* 0x0002e800011a7983 */ /* 0x000ea80000100800 */
[----:B------:R-:W2:Y:S04]  /*1b060*/  LDL R27, [R1+0x2e4] ;  /* 0x0002e400011b7983 */ /* 0x000ea80000100800 */
[----:B------:R0:W-:Y:S04]  /*1b070*/  STS.U16 [R3+UR8+0xb800], R21 ;  /* 0x00b8001503007988 */ /* 0x0001e80008000408 */
[----:B------:R1:W-:Y:S01]  /*1b080*/  STS.U16 [R3+UR8+0xbc00], R22 ;  /* 0x00bc001603007988 */ /* 0x0003e20008000408 */
[----:B0-----:R-:W-:-:S03]  /*1b090*/  PRMT R21, RZ, 0x7610, R21 ;  /* 0x00007610ff157816 */ /* 0x001fc60000000015 */
[----:B------:R0:W-:Y:S01]  /*1b0a0*/  STS.U16 [R3+UR8+0xa000], R77 ;  /* 0x00a0004d03007988 */ /* 0x0001e20008000408 */
[----:B-1----:R-:W-:-:S03]  /*1b0b0*/  PRMT R22, RZ, 0x7610, R22 ;  /* 0x00007610ff167816 */ /* 0x002fc60000000016 */
[----:B------:R1:W2:Y:S01]  /*1b0c0*/  @!P0 LDG.E.U16 R21, desc[UR24][R24.64] ;  /* 0x0000001818158981 */ /* 0x0002a2000c1e1500 */
[----:B0-----:R-:W-:-:S03]  /*1b0d0*/  LOP3.LUT R77, R3, 0x10, RZ, 0x3c, !PT ;  /* 0x00000010034d7812 */ /* 0x001fc600078e3cff */
[----:B------:R-:W-:Y:S01]  /*1b0e0*/  STS.U16 [R3+UR8+0x9800], R82 ;  /* 0x0098005203007988 */ /* 0x000fe20008000408 */
[----:B-1----:R-:W-:Y:S02]  /*1b0f0*/  @!P0 IMAD.MOV.U32 R24, RZ, RZ, R32 ;  /* 0x000000ffff188224 */ /* 0x002fe400078e0020 */
[----:B------:R-:W-:Y:S01]  /*1b100*/  @!P0 IMAD.MOV.U32 R25, RZ, RZ, R33 ;  /* 0x000000ffff198224 */ /* 0x000fe200078e0021 */
[----:B------:R-:W-:Y:S04]  /*1b110*/  STS.U16 [R3+UR8+0x9c00], R79 ;  /* 0x009c004f03007988 */ /* 0x000fe80008000408 */
[----:B------:R0:W-:Y:S04]  /*1b120*/  STS.U16 [R3+UR8+0xa800], R23 ;  /* 0x00a8001703007988 */ /* 0x0001e80008000408 */
[----:B------:R3:W2:Y:S04]  /*1b130*/  @!P0 LDG.E.U16 R22, desc[UR24][R24.64] ;  /* 0x0000001818168981 */ /* 0x0006a8000c1e1500 */
[----:B------:R1:W-:Y:S01]  /*1b140*/  STS.U16 [R77+UR8+0x8080], R0 ;  /* 0x008080004d007988 */ /* 0x0003e20008000408 */
[----:B0-----:R-:W-:-:S03]  /*1b150*/  PRMT R23, RZ, 0x7610, R23 ;  /* 0x00007610ff177816 */ /* 0x001fc60000000017 */
[----:B-1----:R-:W5:Y:S04]  /*1b160*/  LDL.LU R0, [R1+0x74c] ;  /* 0x00074c0001007983 */ /* 0x002f680000300800 */
[----:B------:R-:W2:Y:S04]  /*1b170*/  LDL R44, [R1+0x390] ;  /* 0x00039000012c7983 */ /* 0x000ea80000100800 */
[----:B------:R-:W2:Y:S04]  /*1b180*/  LDL R43, [R1+0x394] ;  /* 0x00039400012b7983 */ /* 0x000ea80000100800 */
[----:B------:R-:W2:Y:S04]  /*1b190*/  LDL R35, [R1+0x3f4] ;  /* 0x0003f40001237983 */ /* 0x000ea80000100800 */
[----:B------:R-:W2:Y:S04]  /*1b1a0*/  LDL R42, [R1+0x3f0] ;  /* 0x0003f000012a7983 */ /* 0x000ea80000100800 */
[----:B------:R-:W2:Y:S04]  /*1b1b0*/  LDL R33, [R1+0x420] ;  /* 0x0004200001217983 */ /* 0x000ea80000100800 */
[----:B------:R-:W2:Y:S04]  /*1b1c0*/  LDL R32, [R1+0x424] ;  /* 0x0004240001207983 */ /* 0x000ea80000100800 */
[----:B------:R-:W2:Y:S04]  /*1b1d0*/  LDL R47, [R1+0x448] ;  /* 0x00044800012f7983 */ /* 0x000ea80000100800 */
[----:B------:R-:W2:Y:S01]  /*1b1e0*/  LDL R45, [R1+0x44c] ;  /* 0x00044c00012d7983 */ /* 0x000ea20000100800 */
[----:B---3--:R-:W-:-:S02]  /*1b1f0*/  @!P0 IMAD.MOV.U32 R25, RZ, RZ, R29 ;  /* 0x000000ffff198224 */ /* 0x008fc400078e001d */
[----:B----4-:R-:W-:Y:S01]  /*1b200*/  @!P0 IMAD.MOV.U32 R24, RZ, RZ, R28 ;  /* 0x000000ffff188224 */ /* 0x010fe200078e001c */
[----:B------:R-:W3:Y:S04]  /*1b210*/  LDL R29, [R1+0x360] ;  /* 0x00036000011d7983 */ /* 0x000ee80000100800 */
[----:B------:R-:W3:Y:S04]  /*1b220*/  LDL R28, [R1+0x364] ;  /* 0x00036400011c7983 */ /* 0x000ee80000100800 */
[----:B------:R0:W4:Y:S04]  /*1b230*/  @!P0 LDG.E.U16 R23, desc[UR24][R24.64] ;  /* 0x0000001818178981 */ /* 0x000128000c1e1500 */
[----:B------:R-:W-:Y:S04]  /*1b240*/  STS.U16 [R77+UR8+0x8480], R91 ;  /* 0x0084805b4d007988 */ /* 0x000fe80008000408 */
[----:B------:R-:W4:Y:S01]  /*1b250*/  LDL R79, [R1+0x168] ;  /* 0x00016800014f7983 */ /* 0x000f220000100800 */
[----:B0-----:R-:W-:-:S03]  /*1b260*/  PRMT R24, RZ, 0x7610, R24 ;  /* 0x00007610ff187816 */ /* 0x001fc60000000018 */
[----:B------:R-:W4:Y:S04]  /*1b270*/  LDL R82, [R1+0x39c] ;  /* 0x00039c0001527983 */ /* 0x000f280000100800 */
[----:B--2---:R0:W2:Y:S02]  /*1b280*/  @!P0 LDG.E.U16 R24, desc[UR24][R26.64] ;  /* 0x000000181a188981 */ /* 0x0040a4000c1e1500 */
[----:B0-----:R-:W-:Y:S02]  /*1b290*/  @!P0 IMAD.MOV.U32 R26, RZ, RZ, R30 ;  /* 0x000000ffff1a8224 */ /* 0x001fe400078e001e */
[----:B------:R-:W-:Y:S01]  /*1b2a0*/  @!P0 IMAD.MOV.U32 R27, RZ, RZ, R31 ;  /* 0x000000ffff1b8224 */ /* 0x000fe200078e001f */
[----:B------:R-:W2:Y:S04]  /*1b2b0*/  LDL R30, [R1+0x3c4] ;  /* 0x0003c400011e7983 */ /* 0x000ea80000100800 */
[----:B------:R-:W2:Y:S01]  /*1b2c0*/  LDL R31, [R1+0x3c0] ;  /* 0x0003c000011f7983 */ /* 0x000ea20000100800 */
[----:B------:R-:W-:-:S06]  /*1b2d0*/  PRMT R25, RZ, 0x7610, R25 ;  /* 0x00007610ff197816 */ /* 0x000fcc0000000019 */
[----:B------:R0:W4:Y:S02]  /*1b2e0*/  @!P0 LDG.E.U16 R25, desc[UR24][R26.64] ;  /* 0x000000181a198981 */ /* 0x000124000c1e1500 */
[----:B0-----:R-:W-:Y:S02]  /*1b2f0*/  PRMT R26, RZ, 0x7610, R26 ;  /* 0x00007610ff1a7816 */ /* 0x001fe4000000001a */
[----:B------:R-:W-:-:S04]  /*1b300*/  PRMT R27, RZ, 0x7610, R27 ;  /* 0x00007610ff1b7816 */ /* 0x000fc8000000001b */
[----:B---3--:R0:W3:Y:S02]  /*1b310*/  @!P0 LDG.E.U16 R26, desc[UR24][R28.64] ;  /* 0x000000181c1a8981 */ /* 0x0080e4000c1e1500 */
[----:B0-----:R-:W-:Y:S02]  /*1b320*/  @!P0 IMAD.MOV.U32 R28, RZ, RZ, R43 ;  /* 0x000000ffff1c8224 */ /* 0x001fe400078e002b */
[----:B------:R-:W-:Y:S01]  /*1b330*/  @!P0 IMAD.MOV.U32 R29, RZ, RZ, R44 ;  /* 0x000000ffff1d8224 */ /* 0x000fe200078e002c */
[----:B------:R-:W3:Y:S04]  /*1b340*/  LDL R43, [R1+0x124] ;  /* 0x00012400012b7983 */ /* 0x000ee80000100800 */
[----:B------:R0:W3:Y:S04]  /*1b350*/  @!P0 LDG.E.U16 R27, desc[UR24][R28.64] ;  /* 0x000000181c1b8981 */ /* 0x0000e8000c1e1500 */
[----:B------:R-:W3:Y:S01]  /*1b360*/  LDL R44, [R1+0xe4] ;  /* 0x0000e400012c7983 */ /* 0x000ee20000100800 */
[----:B0-----:R-:W-:-:S06]  /*1b370*/  PRMT R28, RZ, 0x7610, R28 ;  /* 0x00007610ff1c7816 */ /* 0x001fcc000000001c */
[----:B--2---:R0:W2:Y:S02]  /*1b380*/  @!P0 LDG.E.U16 R28, desc[UR24][R30.64] ;  /* 0x000000181e1c8981 */ /* 0x0040a4000c1e1500 */
[----:B0-----:R-:W-:Y:S02]  /*1b390*/  @!P0 IMAD.MOV.U32 R30, RZ, RZ, R35 ;  /* 0x000000ffff1e8224 */ /* 0x001fe400078e0023 */
[----:B------:R-:W2:Y:S01]  /*1b3a0*/  LDL R35, [R1+0xe8] ;  /* 0x0000e80001237983 */ /* 0x000ea20000100800 */
[----:B------:R-:W-:-:S03]  /*1b3b0*/  @!P0 IMAD.MOV.U32 R31, RZ, RZ, R42 ;  /* 0x000000ffff1f8224 */ /* 0x000fc600078e002a */
[----:B------:R-:W4:Y:S01]  /*1b3c0*/  LDL R42, [R1+0x128] ;  /* 0x00012800012a7983 */ /* 0x000f220000100800 */
[----:B------:R-:W-:-:S03]  /*1b3d0*/  PRMT R29, RZ, 0x7610, R29 ;  /* 0x00007610ff1d7816 */ /* 0x000fc6000000001d */
[----:B------:R-:W-:Y:S04]  /*1b3e0*/  STS.U16 [R77+UR8+0x8880], R89 ;  /* 0x008880594d007988 */ /* 0x000fe80008000408 */
[----:B------:R-:W-:Y:S04]  /*1b3f0*/  STS.U16 [R77+UR8+0x8c80], R87 ;  /* 0x008c80574d007988 */ /* 0x000fe80008000408 */
[----:B------:R-:W-:Y:S04]  /*1b400*/  STS.U16 [R77+UR8+0x9080], R85 ;  /* 0x009080554d007988 */ /* 0x000fe80008000408 */
[----:B------:R0:W4:Y:S04]  /*1b410*/  @!P0 LDG.E.U16 R29, desc[UR24][R30.64] ;  /* 0x000000181e1d8981 */ /* 0x000128000c1e1500 */
[----:B------:R1:W-:Y:S04]  /*1b420*/  STS.U16 [R77+UR8+0x9480], R83 ;  /* 0x009480534d007988 */ /* 0x0003e80008000408 */
[----:B------:R1:W-:Y:S01]  /*1b430*/  STS.U16 [R77+UR8+0x9880], R81 ;  /* 0x009880514d007988 */ /* 0x0003e20008000408 */
[----:B0-----:R-:W-:-:S03]  /*1b440*/  PRMT R30, RZ, 0x7610, R30 ;  /* 0x00007610ff1e7816 */ /* 0x001fc6000000001e */
[----:B------:R0:W-:Y:S01]  /*1b450*/  STS.U16 [R77+UR8+0x9c80], R78 ;  /* 0x009c804e4d007988 */ /* 0x0001e20008000408 */
[----:B------:R-:W-:-:S03]  /*1b460*/  PRMT R31, RZ, 0x7610, R31 ;  /* 0x00007610ff1f7816 */ /* 0x000fc6000000001f */
[----:B-1----:R-:W4:Y:S04]  /*1b470*/  LDL R83, [R1+0x398] ;  /* 0x0003980001537983 */ /* 0x002f280000100800 */
[----:B------:R-:W4:Y:S04]  /*1b480*/  LDL R81, [R1+0x164] ;  /* 0x0001640001517983 */ /* 0x000f280000100800 */
[----:B------:R-:W-:Y:S04]  /*1b490*/  STS.U16 [R77+UR8+0xa080], R76 ;  /* 0x00a0804c4d007988 */ /* 0x000fe80008000408 */
[----:B------:R1:W4:Y:S04]  /*1b4a0*/  @!P0 LDG.E.U16 R30, desc[UR24][R32.64] ;  /* 0x00000018201e8981 */ /* 0x000328000c1e1500 */
[----:B------:R2:W-:Y:S04]  /*1b4b0*/  STS.U16 [R77+UR8+0xa480], R34 ;  /* 0x00a480224d007988 */ /* 0x0005e80008000408 */
[----:B0-----:R-:W4:Y:S01]  /*1b4c0*/  LDL R78, [R1+0x1ac] ;  /* 0x0001ac00014e7983 */ /* 0x001f220000100800 */
[----:B-1----:R-:W-:-:S02]  /*1b4d0*/  @!P0 IMAD.MOV.U32 R32, RZ, RZ, R45 ;  /* 0x000000ffff208224 */ /* 0x002fc400078e002d */
[----:B------:R-:W-:Y:S01]  /*1b4e0*/  @!P0 IMAD.MOV.U32 R33, RZ, RZ, R47 ;  /* 0x000000ffff218224 */ /* 0x000fe200078e002f */
[----:B------:R-:W4:Y:S04]  /*1b4f0*/  LDL R45, [R1+0x1ec] ;  /* 0x0001ec00012d7983 */ /* 0x000f280000100800 */
[----:B------:R-:W4:Y:S04]  /*1b500*/  LDL R47, [R1+0x1b0] ;  /* 0x0001b000012f7983 */ /* 0x000f280000100800 */
[----:B------:R0:W4:Y:S04]  /*1b510*/  @!P0 LDG.E.U16 R31, desc[UR24][R32.64] ;  /* 0x00000018201f8981 */ /* 0x000128000c1e1500 */
[----:B------:R-:W4:Y:S04]  /*1b520*/  LDL R87, [R1+0x3c8] ;  /* 0x0003c80001577983 */ /* 0x000f280000100800 */
[----:B------:R-:W4:Y:S01]  /*1b530*/  LDL R85, [R1+0x428] ;  /* 0x0004280001557983 */ /* 0x000f220000100800 */
[----:B0-----:R-:W-:Y:S01]  /*1b540*/  PRMT R32, RZ, 0x7610, R32 ;  /* 0x00007610ff207816 */ /* 0x001fe20000000020 */
[----:B--2---:R-:W-:-:S02]  /*1b550*/  @!P0 IMAD.MOV.U32 R34, RZ, RZ, R35 ;  /* 0x000000ffff228224 */ /* 0x004fc400078e0023 */
[----:B---3--:R-:W-:Y:S02]  /*1b560*/  @!P0 IMAD.MOV.U32 R35, RZ, RZ, R44 ;  /* 0x000000ffff238224 */ /* 0x008fe400078e002c */
[----:B------:R-:W2:Y:S04]  /*1b570*/  LDL R44, [R1+0x1f0] ;  /* 0x0001f000012c7983 */ /* 0x000ea80000100800 */
[----:B------:R4:W3:Y:S02]  /*1b580*/  @!P0 LDG.E.U16 R32, desc[UR24][R34.64] ;  /* 0x0000001822208981 */ /* 0x0008e4000c1e1500 */
[----:B----4-:R-:W-:Y:S02]  /*1b590*/  @!P0 IMAD.MOV.U32 R34, RZ, RZ, R42 ;  /* 0x000000ffff228224 */ /* 0x010fe400078e002a */
[----:B------:R-:W-:Y:S01]  /*1b5a0*/  @!P0 IMAD.MOV.U32 R35, RZ, RZ, R43 ;  /* 0x000000ffff238224 */ /* 0x000fe200078e002b */
[----:B------:R-:W4:Y:S04]  /*1b5b0*/  LDL R42, [R1+0x230] ;  /* 0x00023000012a7983 */ /* 0x000f280000100800 */
[----:B------:R-:W3:Y:S01]  /*1b5c0*/  LDL R43, [R1+0x22c] ;  /* 0x00022c00012b7983 */ /* 0x000ee20000100800 */
[----:B------:R-:W-:-:S03]  /*1b5d0*/  PRMT R33, RZ, 0x7610, R33 ;  /* 0x00007610ff217816 */ /* 0x000fc60000000021 */
[----:B------:R0:W-:Y:S04]  /*1b5e0*/  STS.U16 [R77+UR8+0xa880], R37 ;  /* 0x00a880254d007988 */ /* 0x0001e80008000408 */
[----:B------:R1:W3:Y:S04]  /*1b5f0*/  @!P0 LDG.E.U16 R33, desc[UR24][R34.64] ;  /* 0x0000001822218981 */ /* 0x0002e8000c1e1500 */
[----:B------:R1:W-:Y:S01]  /*1b600*/  STS.U16 [R77+UR8+0xac80], R36 ;  /* 0x00ac80244d007988 */ /* 0x0003e20008000408 */
[----:B0-----:R-:W-:-:S03]  /*1b610*/  @!P0 IMAD.MOV.U32 R37, RZ, RZ, R81 ;  /* 0x000000ffff258224 */ /* 0x001fc600078e0051 */
[----:B------:R-:W3:Y:S01]  /*1b620*/  LDL R81, [R1+0x26c] ;  /* 0x00026c0001517983 */ /* 0x000ee20000100800 */
[----:B-1----:R-:W-:Y:S01]  /*1b630*/  PRMT R34, RZ, 0x7610, R34 ;  /* 0x00007610ff227816 */ /* 0x002fe20000000022 */
[----:B------:R-:W-:Y:S02]  /*1b640*/  @!P0 IMAD.MOV.U32 R36, RZ, RZ, R79 ;  /* 0x000000ffff248224 */ /* 0x000fe400078e004f */
[----:B------:R-:W3:Y:S01]  /*1b650*/  LDL R79, [R1+0x270] ;  /* 0x00027000014f7983 */ /* 0x000ee20000100800 */
[----:B------:R-:W-:-:S03]  /*1b660*/  PRMT R35, RZ, 0x7610, R35 ;  /* 0x00007610ff237816 */ /* 0x000fc60000000023 */
[----:B------:R0:W3:Y:S04]  /*1b670*/  @!P0 LDG.E.U16 R34, desc[UR24][R36.64] ;  /* 0x0000001824228981 */ /* 0x0000e8000c1e1500 */
[----:B------:R1:W-:Y:S04]  /*1b680*/  STS.U16 [R77+UR8+0xb080], R39 ;  /* 0x00b080274d007988 */ /* 0x0003e80008000408 */
[----:B------:R2:W-:Y:S01]  /*1b690*/  STS.U16 [R77+UR8+0xb480], R38 ;  /* 0x00b480264d007988 */ /* 0x0005e20008000408 */
[----:B0-----:R-:W-:Y:S02]  /*1b6a0*/  @!P0 IMAD.MOV.U32 R37, RZ, RZ, R78 ;  /* 0x000000ffff258224 */ /* 0x001fe400078e004e */
[----:B------:R-:W-:Y:S01]  /*1b6b0*/  @!P0 IMAD.MOV.U32 R36, RZ, RZ, R47 ;  /* 0x000000ffff248224 */ /* 0x000fe200078e002f */
[----:B------:R-:W3:Y:S01]  /*1b6c0*/  LDL R78, [R1+0x32c] ;  /* 0x00032c00014e7983 */ /* 0x000ee20000100800 */
[----:B-1----:R-:W-:-:S03]  /*1b6d0*/  @!P0 IMAD.MOV.U32 R39, RZ, RZ, R45 ;  /* 0x000000ffff278224 */ /* 0x002fc600078e002d */
[----:B------:R-:W3:Y:S04]  /*1b6e0*/  LDL R45, [R1+0x2ac] ;  /* 0x0002ac00012d7983 */ /* 0x000ee80000100800 */
[----:B------:R0:W3:Y:S04]  /*1b6f0*/  @!P0 LDG.E.U16 R35, desc[UR24][R36.64] ;  /* 0x0000001824238981 */ /* 0x0000e8000c1e1500 */
[----:B------:R-:W3:Y:S01]  /*1b700*/  LDL R47, [R1+0x330] ;  /* 0x00033000012f7983 */ /* 0x000ee20000100800 */
[----:B0-----:R-:W-:Y:S01]  /*1b710*/  PRMT R36, RZ, 0x7610, R36 ;  /* 0x00007610ff247816 */ /* 0x001fe20000000024 */
[----:B--2---:R-:W-:-:S02]  /*1b720*/  @!P0 IMAD.MOV.U32 R38, RZ, RZ, R44 ;  /* 0x000000ffff268224 */ /* 0x004fc400078e002c */
[----:B------:R-:W2:Y:S04]  /*1b730*/  LDL R44, [R1+0x2b0] ;  /* 0x0002b000012c7983 */ /* 0x000ea80000100800 */
[----:B------:R4:W2:Y:S02]  /*1b740*/  @!P0 LDG.E.U16 R36, desc[UR24][R38.64] ;  /* 0x0000001826248981 */ /* 0x0008a4000c1e1500 */
[----:B----4-:R-:W-:Y:S02]  /*1b750*/  @!P0 IMAD.MOV.U32 R38, RZ, RZ, R42 ;  /* 0x000000ffff268224 */ /* 0x010fe400078e002a */
[----:B------:R-:W4:Y:S01]  /*1b760*/  LDL R42, [R1+0x2f0] ;  /* 0x0002f000012a7983 */ /* 0x000f220000100800 */
[----:B---3--:R-:W-:-:S03]  /*1b770*/  @!P0 IMAD.MOV.U32 R39, RZ, RZ, R43 ;  /* 0x000000ffff278224 */ /* 0x008fc600078e002b */
[----:B------:R-:W4:Y:S01]  /*1b780*/  LDL R43, [R1+0x2ec] ;  /* 0x0002ec00012b7983 */ /* 0x000f220000100800 */
[----:B------:R-:W-:-:S03]  /*1b790*/  PRMT R37, RZ, 0x7610, R37 ;  /* 0x00007610ff257816 */ /* 0x000fc60000000025 */
[----:B------:R0:W-:Y:S04]  /*1b7a0*/  STS.U16 [R77+UR8+0xb880], R41 ;  /* 0x00b880294d007988 */ /* 0x0001e80008000408 */
[----:B------:R1:W3:Y:S04]  /*1b7b0*/  @!P0 LDG.E.U16 R37, desc[UR24][R38.64] ;  /* 0x0000001826258981 */ /* 0x0002e8000c1e1500 */
[----:B------:R1:W-:Y:S01]  /*1b7c0*/  STS.U16 [R77+UR8+0xbc80], R40 ;  /* 0x00bc80284d007988 */ /* 0x0003e20008000408 */
[----:B0-----:R-:W-:-:S03]  /*1b7d0*/  @!P0 IMAD.MOV.U32 R41, RZ, RZ, R81 ;  /* 0x000000ffff298224 */ /* 0x001fc600078e0051 */
[----:B------:R-:W3:Y:S01]  /*1b7e0*/  LDL R81, [R1+0x42c] ;  /* 0x00042c0001517983 */ /* 0x000ee20000100800 */
[----:B-1----:R-:W-:Y:S01]  /*1b7f0*/  PRMT R38, RZ, 0x7610, R38 ;  /* 0x00007610ff267816 */ /* 0x002fe20000000026 */
[----:B------:R-:W-:Y:S01]  /*1b800*/  @!P0 IMAD.MOV.U32 R40, RZ, RZ, R79 ;  /* 0x000000ffff288224 */ /* 0x000fe200078e004f */
[----:B------:R-:W-:Y:S01]  /*1b810*/  PRMT R39, RZ, 0x7610, R39 ;  /* 0x00007610ff277816 */ /* 0x000fe20000000027 */
[----:B------:R-:W3:Y:S04]  /*1b820*/  LDL R79, [R1+0x3f8] ;  /* 0x0003f800014f7983 */ /* 0x000ee80000100800 */
[----:B------:R0:W3:Y:S02]  /*1b830*/  @!P0 LDG.E.U16 R38, desc[UR24][R40.64] ;  /* 0x0000001828268981 */ /* 0x0000e4000c1e1500 */
[----:B0-----:R-:W-:-:S02]  /*1b840*/  @!P0 IMAD.MOV.U32 R41, RZ, RZ, R45 ;  /* 0x000000ffff298224 */ /* 0x001fc400078e002d */
[----:B------:R-:W3:Y:S01]  /*1b850*/  LDL R45, [R1+0x368] ;  /* 0x00036800012d7983 */ /* 0x000ee20000100800 */
[----:B--2---:R-:W-:-:S03]  /*1b860*/  @!P0 IMAD.MOV.U32 R40, RZ, RZ, R44 ;  /* 0x000000ffff288224 */ /* 0x004fc600078e002c */
[----:B------:R-:W3:Y:S04]  /*1b870*/  LDL R44, [R1+0x36c] ;  /* 0x00036c00012c7983 */ /* 0x000ee80000100800 */
[----:B------:R0:W2:Y:S02]  /*1b880*/  @!P0 LDG.E.U16 R39, desc[UR24][R40.64] ;  /* 0x0000001828278981 */ /* 0x0000a4000c1e1500 */
[----:B0-----:R-:W-:-:S06]  /*1b890*/  PRMT R40, RZ, 0x7610, R40 ;  /* 0x00007610ff287816 */ /* 0x001fcc0000000028 */
[----:B----4-:R0:W4:Y:S02]  /*1b8a0*/  @!P0 LDG.E.U16 R40, desc[UR24][R42.64] ;  /* 0x000000182a288981 */ /* 0x010124000c1e1500 */
[----:B0-----:R-:W-:Y:S02]  /*1b8b0*/  @!P0 IMAD.MOV.U32 R42, RZ, RZ, R47 ;  /* 0x000000ffff2a8224 */ /* 0x001fe400078e002f */
[----:B------:R-:W2:Y:S01]  /*1b8c0*/  LDL R47, [R1+0x3cc] ;  /* 0x0003cc00012f7983 */ /* 0x000ea20000100800 */
[----:B------:R-:W-:-:S03]  /*1b8d0*/  @!P0 IMAD.MOV.U32 R43, RZ, RZ, R78 ;  /* 0x000000ffff2b8224 */ /* 0x000fc600078e004e */
[----:B------:R-:W4:Y:S01]  /*1b8e0*/  LDL R78, [R1+0x3fc] ;  /* 0x0003fc00014e7983 */ /* 0x000f220000100800 */
[----:B------:R-:W-:Y:S02]  /*1b8f0*/  PRMT R41, RZ, 0x7610, R41 ;  /* 0x00007610ff297816 */ /* 0x000fe40000000029 */
[----:B------:R-:W-:-:S04]  /*1b900*/  LOP3.LUT R77, R3, 0x20, RZ, 0x3c, !PT ;  /* 0x00000020034d7812 */ /* 0x000fc800078e3cff */
[----:B------:R0:W4:Y:S02]  /*1b910*/  @!P0 LDG.E.U16 R41, desc[UR24][R42.64] ;  /* 0x000000182a298981 */ /* 0x000124000c1e1500 */
[----:B0-----:R-:W-:Y:S02]  /*1b920*/  PRMT R42, RZ, 0x7610, R42 ;  /* 0x00007610ff2a7816 */ /* 0x001fe4000000002a */
[----:B------:R-:W-:Y:S01]  /*1b930*/  STS.U16 [R77+UR8+0x8100], R93 ;  /* 0x0081005d4d007988 */ /* 0x000fe20008000408 */
[----:B------:R-:W-:-:S03]  /*1b940*/  PRMT R43, RZ, 0x7610, R43 ;  /* 0x00007610ff2b7816 */ /* 0x000fc6000000002b */
[----:B------:R-:W-:Y:S04]  /*1b950*/  STS.U16 [R77+UR8+0x8500], R90 ;  /* 0x0085005a4d007988 */ /* 0x000fe80008000408 */
[----:B------:R-:W-:Y:S04]  /*1b960*/  STS.U16 [R77+UR8+0x8900], R88 ;  /* 0x008900584d007988 */ /* 0x000fe80008000408 */
[----:B------:R0:W-:Y:S04]  /*1b970*/  STS.U16 [R77+UR8+0x8d00], R86 ;  /* 0x008d00564d007988 */ /* 0x0001e80008000408 */
[----:B------:R1:W-:Y:S04]  /*1b980*/  STS.U16 [R77+UR8+0x9100], R84 ;  /* 0x009100544d007988 */ /* 0x0003e80008000408 */
[----:B------:R2:W-:Y:S04]  /*1b990*/  STS.U16 [R77+UR8+0x9500], R46 ;  /* 0x0095002e4d007988 */ /* 0x0005e80008000408 */
[----:B0-----:R-:W4:Y:S04]  /*1b9a0*/  LDL R86, [R1+0x3a4] ;  /* 0x0003a40001567983 */ /* 0x001f280000100800 */
[----:B-1----:R-:W4:Y:S04]  /*1b9b0*/  LDL R84, [R1+0x170] ;  /* 0x0001700001547983 */ /* 0x002f280000100800 */
[----:B---3--:R0:W3:Y:S02]  /*1b9c0*/  @!P0 LDG.E.U16 R42, desc[UR24][R44.64] ;  /* 0x000000182c2a8981 */ /* 0x0080e4000c1e1500 */
[----:B0-----:R-:W-:-:S02]  /*1b9d0*/  @!P0 IMAD.MOV.U32 R44, RZ, RZ, R82 ;  /* 0x000000ffff2c8224 */ /* 0x001fc400078e0052 */
[----:B------:R-:W-:Y:S01]  /*1b9e0*/  @!P0 IMAD.MOV.U32 R45, RZ, RZ, R83 ;  /* 0x000000ffff2d8224 */ /* 0x000fe200078e0053 */
[----:B------:R-:W3:Y:S04]  /*1b9f0*/  LDL R82, [R1+0x454] ;  /* 0x0004540001527983 */ /* 0x000ee80000100800 */
[----:B------:R0:W3:Y:S04]  /*1ba00*/  @!P0 LDG.E.U16 R43, desc[UR24][R44.64] ;  /* 0x000000182c2b8981 */ /* 0x0000e8000c1e1500 */
[----:B------:R-:W3:Y:S01]  /*1ba10*/  LDL R83, [R1+0x450] ;  /* 0x0004500001537983 */ /* 0x000ee20000100800 */
[----:B0-----:R-:W-:Y:S01]  /*1ba20*/  PRMT R44, RZ, 0x7610, R44 ;  /* 0x00007610ff2c7816 */ /* 0x001fe2000000002c */
[----:B--2---:R-:W-:-:S02]  /*1ba30*/  @!P0 IMAD.MOV.U32 R46, RZ, RZ, R47 ;  /* 0x000000ffff2e8224 */ /* 0x004fc400078e002f */
[----:B------:R-:W-:Y:S01]  /*1ba40*/  @!P0 IMAD.MOV.U32 R47, RZ, RZ, R87 ;  /* 0x000000ffff2f8224 */ /* 0x000fe200078e0057 */
[----:B------:R-:W-:Y:S01]  /*1ba50*/  PRMT R45, RZ, 0x7610, R45 ;  /* 0x00007610ff2d7816 */ /* 0x000fe2000000002d */
[----:B------:R0:W-:Y:S04]  /*1ba60*/  STS.U16 [R77+UR8+0x9900], R80 ;  /* 0x009900504d007988 */ /* 0x0001e80008000408 */
[----:B------:R4:W2:Y:S04]  /*1ba70*/  @!P0 LDG.E.U16 R44, desc[UR24][R46.64] ;  /* 0x000000182e2c8981 */ /* 0x0008a8000c1e1500 */
[----:B------:R-:W2:Y:S04]  /*1ba80*/  LDL R87, [R1+0x3a0] ;  /* 0x0003a00001577983 */ /* 0x000ea80000100800 */
[----:B0-----:R-:W2:Y:S01]  /*1ba90*/  LDL R80, [R1+0x130] ;  /* 0x0001300001507983 */ /* 0x001ea20000100800 */
[----:B----4-:R-:W-:-:S02]  /*1baa0*/  @!P0 IMAD.MOV.U32 R46, RZ, RZ, R78 ;  /* 0x000000ffff2e8224 */ /* 0x010fc400078e004e */
[----:B------:R-:W-:Y:S01]  /*1bab0*/  @!P0 IMAD.MOV.U32 R47, RZ, RZ, R79 ;  /* 0x000000ffff2f8224 */ /* 0x000fe200078e004f */
[----:B------:R-:W4:Y:S04]  /*1bac0*/  LDL R78, [R1+0xf0] ;  /* 0x0000f000014e7983 */ /* 0x000f280000100800 */
[----:B------:R-:W2:Y:S04]  /*1bad0*/  LDL R79, [R1+0xec] ;  /* 0x0000ec00014f7983 */ /* 0x000ea80000100800 */
[----:B------:R0:W2:Y:S04]  /*1bae0*/  @!P0 LDG.E.U16 R45, desc[UR24][R46.64] ;  /* 0x000000182e2d8981 */ /* 0x0000a8000c1e1500 */
[----:B------:R1:W-:Y:S01]  /*1baf0*/  STS.U16 [R77+UR8+0x9d00], R48 ;  /* 0x009d00304d007988 */ /* 0x0003e20008000408 */
[----:B0-----:R-:W-:-:S03]  /*1bb00*/  @!P0 IMAD.MOV.U32 R46, RZ, RZ, R81 ;  /* 0x000000ffff2e8224 */ /* 0x001fc600078e0051 */
[----:B------:R-:W2:Y:S01]  /*1bb10*/  LDL R81, [R1+0x12c] ;  /* 0x00012c0001517983 */ /* 0x000ea20000100800 */
[----:B------:R-:W-:Y:S01]  /*1bb20*/  @!P0 IMAD.MOV.U32 R47, RZ, RZ, R85 ;  /* 0x000000ffff2f8224 */ /* 0x000fe200078e0055 */
[----:B-1----:R-:W-:Y:S02]  /*1bb30*/  PRMT R48, RZ, 0x7610, R48 ;  /* 0x00007610ff307816 */ /* 0x002fe40000000030 */
[----:B------:R-:W2:Y:S04]  /*1bb40*/  LDL R85, [R1+0x16c] ;  /* 0x00016c0001557983 */ /* 0x000ea80000100800 */
[----:B------:R0:W-:Y:S04]  /*1bb50*/  STS.U16 [R77+UR8+0xa100], R56 ;  /* 0x00a100384d007988 */ /* 0x0001e80008000408 */
[----:B------:R3:W2:Y:S01]  /*1bb60*/  @!P0 LDG.E.U16 R48, desc[UR24][R46.64] ;  /* 0x000000182e308981 */ /* 0x0006a2000c1e1500 */
[----:B0-----:R-:W-:Y:S01]  /*1bb70*/  PRMT R56, RZ, 0x7610, R56 ;  /* 0x00007610ff387816 */ /* 0x001fe20000000038 */
[----:B---3--:R-:W-:-:S02]  /*1bb80*/  @!P0 IMAD.MOV.U32 R46, RZ, RZ, R82 ;  /* 0x000000ffff2e8224 */ /* 0x008fc400078e0052 */
[----:B------:R-:W3:Y:S01]  /*1bb90*/  LDL R82, [R1+0x1b8] ;  /* 0x0001b80001527983 */ /* 0x000ee20000100800 */
[----:B------:R-:W-:-:S03]  /*1bba0*/  @!P0 IMAD.MOV.U32 R47, RZ, RZ, R83 ;  /* 0x000000ffff2f8224 */ /* 0x000fc600078e0053 */
[----:B------:R-:W3:Y:S04]  /*1bbb0*/  LDL R83, [R1+0x1b4] ;  /* 0x0001b40001537983 */ /* 0x000ee80000100800 */
[----:B------:R4:W3:Y:S02]  /*1bbc0*/  @!P0 LDG.E.U16 R56, desc[UR24][R46.64] ;  /* 0x000000182e388981 */ /* 0x0008e4000c1e1500 */
[----:B----4-:R-:W-:Y:S02]  /*1bbd0*/  @!P0 IMAD.MOV.U32 R46, RZ, RZ, R78 ;  /* 0x000000ffff2e8224 */ /* 0x010fe400078e004e */
[----:B------:R-:W4:Y:S01]  /*1bbe0*/  LDL R78, [R1+0x1f8] ;  /* 0x0001f800014e7983 */ /* 0x000f220000100800 */
[----:B--2---:R-:W-:-:S03]  /*1bbf0*/  @!P0 IMAD.MOV.U32 R47, RZ, RZ, R79 ;  /* 0x000000ffff2f8224 */ /* 0x004fc600078e004f */
[----:B------:R-:W2:Y:S04]  /*1bc00*/  LDL R79, [R1+0x1f4] ;  /* 0x0001f400014f7983 */ /* 0x000ea80000100800 */
[----:B------:R0:W-:Y:S04]  /*1bc10*/  STS.U16 [R77+UR8+0xa500], R63 ;  /* 0x00a5003f4d007988 */ /* 0x0001e80008000408 */
[----:B------:R1:W-:Y:S01]  /*1bc20*/  STS.U16 [R77+UR8+0xa900], R62 ;  /* 0x00a9003e4d007988 */ /* 0x0003e20008000408 */
[----:B0-----:R-:W-:Y:S02]  /*1bc30*/  PRMT R63, RZ, 0x7610, R63 ;  /* 0x00007610ff3f7816 */ /* 0x001fe4000000003f */
[----:B-1----:R-:W-:-:S04]  /*1bc40*/  PRMT R62, RZ, 0x7610, R62 ;  /* 0x00007610ff3e7816 */ /* 0x002fc8000000003e */
[----:B------:R0:W2:Y:S04]  /*1bc50*/  @!P0 LDG.E.U16 R63, desc[UR24][R46.64] ;  /* 0x000000182e3f8981 */ /* 0x0000a8000c1e1500 */
[----:B------:R1:W-:Y:S01]  /*1bc60*/  STS.U16 [R77+UR8+0xad00], R61 ;  /* 0x00ad003d4d007988 */ /* 0x0003e20008000408 */
[----:B0-----:R-:W-:Y:S02]  /*1bc70*/  @!P0 IMAD.MOV.U32 R46, RZ, RZ, R80 ;  /* 0x000000ffff2e8224 */ /* 0x001fe400078e0050 */
[----:B------:R-:W-:Y:S01]  /*1bc80*/  @!P0 IMAD.MOV.U32 R47, RZ, RZ, R81 ;  /* 0x000000ffff2f8224 */ /* 0x000fe200078e0051 */
[----:B------:R-:W2:Y:S01]  /*1bc90*/  LDL R80, [R1+0x238] ;  /* 0x0002380001507983 */ /* 0x000ea20000100800 */
[----:B-1----:R-:W-:-:S03]  /*1bca0*/  PRMT R61, RZ, 0x7610, R61 ;  /* 0x00007610ff3d7816 */ /* 0x002fc6000000003d */
[----:B------:R0:W2:Y:S04]  /*1bcb0*/  @!P0 LDG.E.U16 R62, desc[UR24][R46.64] ;  /* 0x000000182e3e8981 */ /* 0x0000a8000c1e1500 */
[----:B------:R-:W2:Y:S01]  /*1bcc0*/  LDL R81, [R1+0x234] ;  /* 0x0002340001517983 */ /* 0x000ea20000100800 */
[----:B0-----:R-:W-:Y:S02]  /*1bcd0*/  @!P0 IMAD.MOV.U32 R46, RZ, RZ, R84 ;  /* 0x000000ffff2e8224 */ /* 0x001fe400078e0054 */
[----:B------:R-:W-:Y:S01]  /*1bce0*/  @!P0 IMAD.MOV.U32 R47, RZ, RZ, R85 ;  /* 0x000000ffff2f8224 */ /* 0x000fe200078e0055 */
[----:B------:R0:W-:Y:S04]  /*1bcf0*/  STS.U16 [R77+UR8+0xb100], R60 ;  /* 0x00b1003c4d007988 */ /* 0x0001e80008000408 */
[----:B------:R3:W2:Y:S04]  /*1bd00*/  @!P0 LDG.E.U16 R61, desc[UR24][R46.64] ;  /* 0x000000182e3d8981 */ /* 0x0006a8000c1e1500 */
[----:B------:R-:W2:Y:S01]  /*1bd10*/  LDL R85, [R1+0x274] ;  /* 0x0002740001557983 */ /* 0x000ea20000100800 */
[----:B0-----:R-:W-:-:S03]  /*1bd20*/  PRMT R60, RZ, 0x7610, R60 ;  /* 0x00007610ff3c7816 */ /* 0x001fc6000000003c */
[----:B------:R-:W2:Y:S01]  /*1bd30*/  LDL R84, [R1+0x278] ;  /* 0x0002780001547983 */ /* 0x000ea20000100800 */
[----:B---3--:R-:W-:-:S03]  /*1bd40*/  @!P0 IMAD.MOV.U32 R46, RZ, RZ, R82 ;  /* 0x000000ffff2e8224 */ /* 0x008fc600078e0052 */
[----:B------:R0:W-:Y:S01]  /*1bd50*/  STS.U16 [R77+UR8+0xb500], R59 ;  /* 0x00b5003b4d007988 */ /* 0x0001e20008000408 */
[----:B------:R-:W-:-:S03]  /*1bd60*/  @!P0 IMAD.MOV.U32 R47, RZ, RZ, R83 ;  /* 0x000000ffff2f8224 */ /* 0x000fc600078e0053 */
[----:B------:R-:W3:Y:S04]  /*1bd70*/  LDL R82, [R1+0x2f8] ;  /* 0x0002f80001527983 */ /* 0x000ee80000100800 */
[----:B------:R4:W3:Y:S01]  /*1bd80*/  @!P0 LDG.E.U16 R60, desc[UR24][R46.64] ;  /* 0x000000182e3c8981 */ /* 0x0008e2000c1e1500 */
[----:B0-----:R-:W-:-:S03]  /*1bd90*/  PRMT R59, RZ, 0x7610, R59 ;  /* 0x00007610ff3b7816 */ /* 0x001fc6000000003b */
[----:B------:R0:W-:Y:S04]  /*1bda0*/  STS.U16 [R77+UR8+0xb900], R58 ;  /* 0x00b9003a4d007988 */ /* 0x0001e80008000408 */
[----:B------:R-:W3:Y:S01]  /*1bdb0*/  LDL R83, [R1+0x2f4] ;  /* 0x0002f40001537983 */ /* 0x000ee20000100800 */
[----:B----4-:R-:W-:-:S03]  /*1bdc0*/  @!P0 IMAD.MOV.U32 R46, RZ, RZ, R78 ;  /* 0x000000ffff2e8224 */ /* 0x010fc600078e004e */
[----:B------:R-:W4:Y:S01]  /*1bdd0*/  LDL R78, [R1+0x2b8] ;  /* 0x0002b800014e7983 */ /* 0x000f220000100800 */
[----:B--2---:R-:W-:-:S03]  /*1bde0*/  @!P0 IMAD.MOV.U32 R47, RZ, RZ, R79 ;  /* 0x000000ffff2f8224 */ /* 0x004fc600078e004f */
[----:B------:R-:W2:Y:S01]  /*1bdf0*/  LDL R79, [R1+0x2b4] ;  /* 0x0002b400014f7983 */ /* 0x000ea20000100800 */
[----:B0-----:R-:W-:-:S03]  /*1be00*/  PRMT R58, RZ, 0x7610, R58 ;  /* 0x00007610ff3a7816 */ /* 0x001fc6000000003a */
[----:B------:R0:W3:Y:S04]  /*1be10*/  @!P0 LDG.E.U16 R59, desc[UR24][R46.64] ;  /* 0x000000182e3b8981 */ /* 0x0000e8000c1e1500 */
[----:B------:R1:W-:Y:S02]  /*1be20*/  STS.U16 [R77+UR8+0xbd00], R57 ;  /* 0x00bd00394d007988 */ /* 0x0003e40008000408 */
[----:B-1----:R-:W-:Y:S01]  /*1be30*/  PRMT R57, RZ, 0x7610, R57 ;  /* 0x00007610ff397816 */ /* 0x002fe20000000039 */
[----:B0-----:R-:W-:Y:S02]  /*1be40*/  @!P0 IMAD.MOV.U32 R46, RZ, RZ, R80 ;  /* 0x000000ffff2e8224 */ /* 0x001fe400078e0050 */
[----:B------:R-:W3:Y:S01]  /*1be50*/  LDL R80, [R1+0x338] ;  /* 0x0003380001507983 */ /* 0x000ee20000100800 */
[----:B------:R-:W-:-:S03]  /*1be60*/  @!P0 IMAD.MOV.U32 R47, RZ, RZ, R81 ;  /* 0x000000ffff2f8224 */ /* 0x000fc600078e0051 */
[----:B------:R-:W3:Y:S04]  /*1be70*/  LDL R81, [R1+0x334] ;  /* 0x0003340001517983 */ /* 0x000ee80000100800 */
[----:B------:R0:W3:Y:S02]  /*1be80*/  @!P0 LDG.E.U16 R58, desc[UR24][R46.64] ;  /* 0x000000182e3a8981 */ /* 0x0000e4000c1e1500 */
[----:B0-----:R-:W-:Y:S01]  /*1be90*/  @!P0 IMAD.MOV.U32 R47, RZ, RZ, R85 ;  /* 0x000000ffff2f8224 */ /* 0x001fe200078e0055 */
[----:B------:R-:W-:Y:S01]  /*1bea0*/  LOP3.LUT R77, R3, 0x30, RZ, 0x3c, !PT ;  /* 0x00000030034d7812 */ /* 0x000fe200078e3cff */
[----:B------:R-:W3:Y:S01]  /*1beb0*/  LDL R85, [R1+0x3d0] ;  /* 0x0003d00001557983 */ /* 0x000ee20000100800 */
[----:B------:R-:W-:Y:S01]  /*1bec0*/  @!P0 IMAD.MOV.U32 R46, RZ, RZ, R84 ;  /* 0x000000ffff2e8224 */ /* 0x000fe200078e0054 */
[----:B------:R-:W-:-:S02]  /*1bed0*/  PRMT R76, RZ, 0x7610, R76 ;  /* 0x00007610ff4c7816 */ /* 0x000fc4000000004c */
[----:B------:R-:W3:Y:S04]  /*1bee0*/  LDL R84, [R1+0x3d4] ;  /* 0x0003d40001547983 */ /* 0x000ee80000100800 */
[----:B------:R4:W3:Y:S02]  /*1bef0*/  @!P0 LDG.E.U16 R57, desc[UR24][R46.64] ;  /* 0x000000182e398981 */ /* 0x0008e4000c1e1500 */
[----:B----4-:R-:W-:Y:S02]  /*1bf00*/  @!P0 IMAD.MOV.U32 R46, RZ, RZ, R78 ;  /* 0x000000ffff2e8224 */ /* 0x010fe400078e004e */
[----:B------:R-:W4:Y:S01]  /*1bf10*/  LDL R78, [R1+0x374] ;  /* 0x00037400014e7983 */ /* 0x000f220000100800 */
[----:B--2---:R-:W-:-:S03]  /*1bf20*/  @!P0 IMAD.MOV.U32 R47, RZ, RZ, R79 ;  /* 0x000000ffff2f8224 */ /* 0x004fc600078e004f */
[----:B------:R-:W2:Y:S04]  /*1bf30*/  LDL R79, [R1+0x370] ;  /* 0x00037000014f7983 */ /* 0x000ea80000100800 */
[----:B------:R-:W-:Y:S04]  /*1bf40*/  STS.U16 [R77+UR8+0x8180], R92 ;  /* 0x0081805c4d007988 */ /* 0x000fe80008000408 */
[----:B------:R0:W-:Y:S04]  /*1bf50*/  STS.U16 [R77+UR8+0x8580], R55 ;  /* 0x008580374d007988 */ /* 0x0001e80008000408 */
[----:B------:R3:W2:Y:S01]  /*1bf60*/  @!P0 LDG.E.U16 R76, desc[UR24][R46.64] ;  /* 0x000000182e4c8981 */ /* 0x0006a2000c1e1500 */
[----:B0-----:R-:W-:Y:S01]  /*1bf70*/  PRMT R55, RZ, 0x7610, R55 ;  /* 0x00007610ff377816 */ /* 0x001fe20000000037 */
[----:B---3--:R-:W-:-:S02]  /*1bf80*/  @!P0 IMAD.MOV.U32 R46, RZ, RZ, R82 ;  /* 0x000000ffff2e8224 */ /* 0x008fc400078e0052 */
[----:B------:R-:W-:Y:S01]  /*1bf90*/  @!P0 IMAD.MOV.U32 R47, RZ, RZ, R83 ;  /* 0x000000ffff2f8224 */ /* 0x000fe200078e0053 */
[----:B------:R-:W3:Y:S04]  /*1bfa0*/  LDL R82, [R1+0x404] ;  /* 0x0004040001527983 */ /* 0x000ee80000100800 */
[----:B------:R-:W3:Y:S04]  /*1bfb0*/  LDL R83, [R1+0x400] ;  /* 0x0004000001537983 */ /* 0x000ee80000100800 */
[----:B------:R0:W-:Y:S04]  /*1bfc0*/  STS.U16 [R77+UR8+0x8980], R54 ;  /* 0x008980364d007988 */ /* 0x0001e80008000408 */
[----:B------:R1:W3:Y:S01]  /*1bfd0*/  @!P0 LDG.E.U16 R55, desc[UR24][R46.64] ;  /* 0x000000182e378981 */ /* 0x0002e2000c1e1500 */
[----:B0-----:R-:W-:Y:S01]  /*1bfe0*/  PRMT R54, RZ, 0x7610, R54 ;  /* 0x00007610ff367816 */ /* 0x001fe20000000036 */
[----:B-1----:R-:W-:-:S02]  /*1bff0*/  @!P0 IMAD.MOV.U32 R46, RZ, RZ, R80 ;  /* 0x000000ffff2e8224 */ /* 0x002fc400078e0050 */
[----:B------:R-:W-:Y:S01]  /*1c000*/  @!P0 IMAD.MOV.U32 R47, RZ, RZ, R81 ;  /* 0x000000ffff2f8224 */ /* 0x000fe200078e0051 */
[----:B------:R-:W3:Y:S04]  /*1c010*/  LDL R80, [R1+0x178] ;  /* 0x0001780001507983 */ /* 0x000ee80000100800 */
[----:B------:R-:W3:Y:S04]  /*1c020*/  LDL R81, [R1+0x174] ;  /* 0x0001740001517983 */ /* 0x000ee80000100800 */
[----:B------:R4:W3:Y:S02]  /*1c030*/  @!P0 LDG.E.U16 R54, desc[UR24][R46.64] ;  /* 0x000000182e368981 */ /* 0x0008e4000c1e1500 */
[----:B----4-:R-:W-:-:S02]  /*1c040*/  @!P0 IMAD.MOV.U32 R46, RZ, RZ, R78 ;  /* 0x000000ffff2e8224 */ /* 0x010fc400078e004e */
        /* <DEDUP_REMOVED lines=19> */
[----:B---3--:R-:W-:Y:S02]  /*1c180*/  @!P0 IMAD.MOV.U32 R46, RZ, RZ, R82 ;  /* 0x000000ffff2e8224 */ /* 0x008fe400078e0052 */
[----:B------:R-:W-:Y:S01]  /*1c190*/  @!P0 IMAD.MOV.U32 R47, RZ, RZ, R83 ;  /* 0x000000ffff2f8224 */ /* 0x000fe200078e0053 */
[----:B0-----:R-:W-:-:S04]  /*1c1a0*/  PRMT R49, RZ, 0x7610, R49 ;  /* 0x00007610ff317816 */ /* 0x001fc80000000031 */
[----:B------:R0:W3:Y:S04]  /*1c1b0*/  @!P0 LDG.E.U16 R50, desc[UR24][R46.64] ;  /* 0x000000182e328981 */ /* 0x0000e8000c1e1500 */
[----:B------:R1:W-:Y:S01]  /*1c1c0*/  STS.U16 [R77+UR8+0xa180], R74 ;  /* 0x00a1804a4d007988 */ /* 0x0003e20008000408 */
[----:B0-----:R-:W-:Y:S02]  /*1c1d0*/  @!P0 IMAD.MOV.U32 R46, RZ, RZ, R80 ;  /* 0x000000ffff2e8224 */ /* 0x001fe400078e0050 */
[----:B------:R-:W-:Y:S01]  /*1c1e0*/  @!P0 IMAD.MOV.U32 R47, RZ, RZ, R81 ;  /* 0x000000ffff2f8224 */ /* 0x000fe200078e0051 */
[----:B-1----:R-:W-:-:S04]  /*1c1f0*/  PRMT R74, RZ, 0x7610, R74 ;  /* 0x00007610ff4a7816 */ /* 0x002fc8000000004a */
[----:B------:R4:W3:Y:S02]  /*1c200*/  @!P0 LDG.E.U16 R49, desc[UR24][R46.64] ;  /* 0x000000182e318981 */ /* 0x0008e4000c1e1500 */
[----:B----4-:R-:W-:Y:S02]  /*1c210*/  @!P0 IMAD.MOV.U32 R46, RZ, RZ, R78 ;  /* 0x000000ffff2e8224 */ /* 0x010fe400078e004e */
[----:B--2---:R-:W-:-:S05]  /*1c220*/  @!P0 IMAD.MOV.U32 R47, RZ, RZ, R79 ;  /* 0x000000ffff2f8224 */ /* 0x004fca00078e004f */
[----:B------:R0:W2:Y:S01]  /*1c230*/  @!P0 LDG.E.U16 R74, desc[UR24][R46.64] ;  /* 0x000000182e4a8981 */ /* 0x0000a2000c1e1500 */
[----:B------:R-:W-:-:S03]  /*1c240*/  LOP3.LUT R78, R3, 0x40, RZ, 0x3c, !PT ;  /* 0x00000040034e7812 */ /* 0x000fc600078e3cff */
[----:B------:R-:W-:Y:S04]  /*1c250*/  STS.U16 [R77+UR8+0xa580], R75 ;  /* 0x00a5804b4d007988 */ /* 0x000fe80008000408 */
[----:B------:R-:W-:Y:S04]  /*1c260*/  STS.U16 [R77+UR8+0xa980], R73 ;  /* 0x00a980494d007988 */ /* 0x000fe80008000408 */
[----:B------:R-:W-:Y:S04]  /*1c270*/  STS.U16 [R77+UR8+0xad80], R68 ;  /* 0x00ad80444d007988 */ /* 0x000fe80008000408 */
[----:B------:R-:W-:Y:S04]  /*1c280*/  STS.U16 [R77+UR8+0xb180], R67 ;  /* 0x00b180434d007988 */ /* 0x000fe80008000408 */
[----:B------:R-:W-:Y:S04]  /*1c290*/  STS.U16 [R77+UR8+0xb580], R66 ;  /* 0x00b580424d007988 */ /* 0x000fe80008000408 */
[----:B------:R-:W-:Y:S04]  /*1c2a0*/  STS.U16 [R77+UR8+0xb980], R4 ;  /* 0x00b980044d007988 */ /* 0x000fe80008000408 */
[----:B------:R1:W-:Y:S04]  /*1c2b0*/  STS.U16 [R77+UR8+0xbd80], R5 ;  /* 0x00bd80054d007988 */ /* 0x0003e80008000408 */
[----:B------:R4:W-:Y:S04]  /*1c2c0*/  STS.U16 [R78+UR8+0x8200], R72 ;  /* 0x008200484e007988 */ /* 0x0009e80008000408 */
[----:B------:R4:W-:Y:S04]  /*1c2d0*/  STS.U16 [R78+UR8+0x8600], R71 ;  /* 0x008600474e007988 */ /* 0x0009e80008000408 */
[----:B------:R4:W-:Y:S04]  /*1c2e0*/  STS.U16 [R78+UR8+0x8a00], R70 ;  /* 0x008a00464e007988 */ /* 0x0009e80008000408 */
[----:B------:R4:W-:Y:S04]  /*1c2f0*/  STS.U16 [R78+UR8+0x8e00], R69 ;  /* 0x008e00454e007988 */ /* 0x0009e80008000408 */
[----:B------:R4:W-:Y:S04]  /*1c300*/  STS.U16 [R78+UR8+0x9200], R6 ;  /* 0x009200064e007988 */ /* 0x0009e80008000408 */
[----:B------:R4:W-:Y:S04]  /*1c310*/  STS.U16 [R78+UR8+0x9600], R7 ;  /* 0x009600074e007988 */ /* 0x0009e80008000408 */
[----:B------:R4:W-:Y:S04]  /*1c320*/  STS.U16 [R78+UR8+0x9a00], R8 ;  /* 0x009a00084e007988 */ /* 0x0009e80008000408 */
[----:B------:R4:W-:Y:S01]  /*1c330*/  STS.U16 [R78+UR8+0x9e00], R9 ;  /* 0x009e00094e007988 */ /* 0x0009e20008000408 */
[----:B-1----:R-:W-:-:S03]  /*1c340*/  LOP3.LUT R77, R3, 0x50, RZ, 0x3c, !PT ;  /* 0x00000050034d7812 */ /* 0x002fc600078e3cff */
        /* <DEDUP_REMOVED lines=16> */
[----:B0-----:R-:W-:-:S03]  /*1c450*/  LOP3.LUT R46, R3, 0x60, RZ, 0x3c, !PT ;  /* 0x00000060032e7812 */ /* 0x001fc600078e3cff */
        /* <DEDUP_REMOVED lines=16> */
[----:B------:R-:W-:-:S03]  /*1c560*/  LOP3.LUT R4, R3, 0x70, RZ, 0x3c, !PT ;  /* 0x0000007003047812 */ /* 0x000fc600078e3cff */
        /* <DEDUP_REMOVED lines=21> */
[----:B---3--:R4:W-:Y:S04]  /*1c6c0*/  STS.U16 [R4+UR8+0xb780], R50 ;  /* 0x00b7803204007988 */ /* 0x0089e80008000408 */
[----:B------:R4:W-:Y:S04]  /*1c6d0*/  STS.U16 [R4+UR8+0xbb80], R49 ;  /* 0x00bb803104007988 */ /* 0x0009e80008000408 */
[----:B--2---:R4:W-:Y:S01]  /*1c6e0*/  STS.U16 [R4+UR8+0xbf80], R74 ;  /* 0x00bf804a04007988 */ /* 0x0049e20008000408 */
[----:B------:R0:W-:Y:S06]  /*1c6f0*/  MEMBAR.ALL.CTA ;  /* 0x0000000000007992 */ /* 0x0001ec0000008000 */
[----:B0-----:R-:W0:Y:S01]  /*1c700*/  FENCE.VIEW.ASYNC.S ;  /* 0x00000000000073c6 */ /* 0x001e220000000000 */
[----:B------:R-:W-:-:S04]  /*1c710*/  ULEA UR11, UR67, UR8, 0x3 ;  /* 0x00000008430b7291 */ /* 0x000fc8000f8e18ff */
[----:B------:R-:W-:Y:S01]  /*1c720*/  UIADD3 UR11, UPT, UPT, UR11, 0x18000, URZ ;  /* 0x000180000b0b7890 */ /* 0x000fe2000fffe0ff */
[----:B0-----:R-:W-:Y:S06]  /*1c730*/  BAR.SYNC.DEFER_BLOCKING 0x0 ;  /* 0x0000000000007b1d */ /* 0x001fec0000010000 */
[----:B----4-:R-:W-:Y:S05]  /*1c740*/  BRA.U UP1, `(.L_x_9) ;  /* 0x0000000101807547 */ /* 0x010fea000b800000 */
[----:B------:R-:W-:Y:S01]  /*1c750*/  UMOV UR20, UR12 ;  /* 0x0000000c00147c82 */ /* 0x000fe20008000000 */
[----:B------:R-:W-:Y:S01]  /*1c760*/  UMOV UR21, 0x40004040 ;  /* 0x4000404000157882 */ /* 0x000fe20000000000 */
[----:B------:R-:W-:Y:S01]  /*1c770*/  UMOV UR15, 0x40004040 ;  /* 0x40004040000f7882 */ /* 0x000fe20000000000 */
[----:B------:R-:W-:Y:S01]  /*1c780*/  UMOV UR22, 0x0 ;  /* 0x0000000000167882 */ /* 0x000fe20000000000 */
[----:B------:R-:W-:Y:S01]  /*1c790*/  UMOV UR23, 0x4208010 ;  /* 0x0420801000177882 */ /* 0x000fe20000000000 */
[----:B------:R-:W-:Y:S01]  /*1c7a0*/  UMOV UR52, 0x0 ;  /* 0x0000000000347882 */ /* 0x000fe20000000000 */
[----:B------:R-:W-:Y:S01]  /*1c7b0*/  UMOV UR53, 0x4208010 ;  /* 0x0420801000357882 */ /* 0x000fe20000000000 */
        /* <DEDUP_REMOVED lines=14> */
[----:B------:R-:W-:Y:S01]  /*1c8a0*/  UMOV UR4, UR11 ;  /* 0x0000000b00047c82 */ /* 0x000fe20008000000 */
[----:B------:R-:W-:Y:S01]  /*1c8b0*/  UMOV UR5, URZ ;  /* 0x000000ff00057c82 */ /* 0x000fe20008000000 */
[----:B------:R0:W-:Y:S01]  /*1c8c0*/  UTCHMMA gdesc[UR36], gdesc[UR38], tmem[UR9], tmem[UR58], idesc[UR59], UPT ;  /* 0x00ff3a26240075ea */ /* 0x0001e2000b800009 */
[----:B------:R-:W-:Y:S01]  /*1c8d0*/  UMOV UR64, 0x0 ;  /* 0x0000000000407882 */ /* 0x000fe20000000000 */
[----:B------:R-:W-:Y:S01]  /*1c8e0*/  UMOV UR65, 0x4208010 ;  /* 0x0420801000417882 */ /* 0x000fe20000000000 */
[----:B------:R0:W-:Y:S01]  /*1c8f0*/  UTCHMMA gdesc[UR40], gdesc[UR42], tmem[UR9], tmem[UR60], idesc[UR61], UPT ;  /* 0x00ff3c2a280075ea */ /* 0x0001e2000b800009 */
[----:B------:R-:W-:Y:S01]  /*1c900*/  UMOV UR4, UR4 ;  /* 0x0000000400047c82 */ /* 0x000fe20008000000 */
[----:B------:R0:W-:Y:S01]  /*1c910*/  UTCHMMA gdesc[UR44], gdesc[UR46], tmem[UR9], tmem[UR62], idesc[UR63], UPT ;  /* 0x00ff3e2e2c0075ea */ /* 0x0001e2000b800009 */
[----:B------:R0:W-:Y:S01]  /*1c920*/  UTCHMMA gdesc[UR48], gdesc[UR50], tmem[UR9], tmem[UR64], idesc[UR65], UPT ;  /* 0x00ff4032300075ea */ /* 0x0001e2000b800009 */
[----:B------:R0:W-:Y:S01]  /*1c930*/  UTCBAR [UR4], URZ ;  /* 0x000000ff040073e9 */ /* 0x0001e200080000ff */
[----:B------:R-:W-:Y:S01]  /*1c940*/  NOP ;  /* 0x0000000000007918 */ /* 0x000fe20000000000 */
.L_x_9:
[----:B------:R-:W-:-:S04]  /*1c950*/  UIADD3 UR67, UPT, UPT, UR67, 0x1, URZ ;  /* 0x0000000143437890 */ /* 0x000fc8000fffe0ff */
[----:B------:R-:W-:-:S04]  /*1c960*/  UISETP.GT.AND UP2, UPT, UR67, 0x1, UPT ;  /* 0x000000014300788c */ /* 0x000fc8000bf44270 */
[----:B0-----:R-:W-:Y:S02]  /*1c970*/  USEL UR4, URZ, 0x1, !UP2 ;  /* 0x00000001ff047887 */ /* 0x001fe4000d000000 */
[----:B------:R-:W-:Y:S02]  /*1c980*/  USEL UR67, UR67, URZ, !UP2 ;  /* 0x000000ff43437287 */ /* 0x000fe4000d000000 */
[----:B------:R-:W-:Y:S02]  /*1c990*/  UISETP.NE.U32.AND UP2, UPT, UR6, UR13, UPT ;  /* 0x0000000d0600728c */ /* 0x000fe4000bf45070 */
[----:B------:R-:W-:-:S03]  /*1c9a0*/  ULOP3.LUT UR5, UR7, UR4, URZ, 0x3c, !UPT ;  /* 0x0000000407057292 */ /* 0x000fc6000f8e3cff */
[----:B------:R-:W-:-:S04]  /*1c9b0*/  UMOV UR4, UR7 ;  /* 0x0000000700047c82 */ /* 0x000fc80008000000 */
[----:B------:R-:W-:Y:S01]  /*1c9c0*/  UMOV UR7, UR5 ;  /* 0x0000000500077c82 */ /* 0x000fe20008000000 */
[----:B------:R-:W-:Y:S05]  /*1c9d0*/  BRA.U UP2, `(.L_x_10) ;  /* 0xffffff4d02187547 */ /* 0x000fea000b83ffff */
.L_x_7:
[----:B------:R-:W-:-:S09]  /*1c9e0*/  UISETP.GE.AND UP1, UPT, UR26, 0x80, UPT ;  /* 0x000000801a00788c */ /* 0x000fd2000bf26270 */
[----:B------:R-:W-:Y:S05]  /*1c9f0*/  BRA.U !UP1, `(.L_x_11) ;  /* 0x0000000109107547 */ /* 0x000fea000b800000 */
[----:B------:R-:W-:-:S06]  /*1ca00*/  USHF.L.U32 UR4, UR4, 0x1f, URZ ;  /* 0x0000001f04047899 */ /* 0x000fcc00080006ff */
[----:B------:R-:W-:-:S04]  /*1ca10*/  IMAD.U32 R2, RZ, RZ, UR4 ;  /* 0x00000004ff027e24 */ /* 0x000fc8000f8e00ff */
[----:B------:R-:W1:Y:S02]  /*1ca20*/  SYNCS.PHASECHK.TRANS64.TRYWAIT P0, [UR11], R2 ;  /* 0x00000002ff0075a7 */ /* 0x000e64000800110b */
[----:B-1----:R-:W-:Y:S05]  /*1ca30*/  @!P0 BRA `(.L_x_12) ;  /* 0x00000020008c8947 */ /* 0x002fea0003800000 */
.L_x_11:
[----:B------:R-:W2:Y:S01]  /*1ca40*/  LDL.LU R76, [R1+0x748] ;  /* 0x00074800014c7983 */ /* 0x000ea20000300800 */
[----:B------:R-:W2:Y:S01]  /*1ca50*/  LDCU UR4, c[0x0][0x3b4] ;  /* 0x00007680ff0477ac */ /* 0x000ea20008000800 */
[----:B------:R-:W-:Y:S06]  /*1ca60*/  BAR.SYNC.DEFER_BLOCKING 0x0 ;  /* 0x0000000000007b1d */ /* 0x000fec0000010000 */
[----:B------:R-:W1:Y:S01]  /*1ca70*/  LDCU UR5, c[0x0][0x3b8] ;  /* 0x00007700ff0577ac */ /* 0x000e620008000800 */
[----:B------:R-:W3:Y:S01]  /*1ca80*/  S2R R77, SR_TID.X ;  /* 0x00000000004d7919 */ /* 0x000ee20000002100 */
[----:B------:R-:W4:Y:S01]  /*1ca90*/  LDCU.128 UR12, c[0x0][0x390] ;  /* 0x00007200ff0c77ac */ /* 0x000f220008000c00 */
[----:B------:R-:W0:Y:S01]  /*1caa0*/  S2R R78, SR_TID.X ;  /* 0x00000000004e7919 */ /* 0x000e220000002100 */
[----:B------:R-:W1:Y:S02]  /*1cab0*/  @!P2 SYNCS.CCTL.IV [UR8+0x18000] ;  /* 0x01800000ff00a9b1 */ /* 0x000e640008000008 */
[----:B-1----:R-:W-:Y:S06]  /*1cac0*/  BAR.SYNC.DEFER_BLOCKING 0x0 ;  /* 0x0000000000007b1d */ /* 0x002fec0000010000 */
[----:B0-----:R-:W-:Y:S01]  /*1cad0*/  LDTM.16dp32bit_t0_t15.x64 R4, tmem[UR10] ;  /* 0x0000000a000479ee */ /* 0x001fe20008b00000 */
[----:B------:R-:W0:Y:S01]  /*1cae0*/  LDTM.16dp32bit_t16_t31.x64 R4, tmem[UR10+0x40] ;  /* 0x0000400a000479ee */ /* 0x000e220008b20000 */
[----:B---3--:R-:W-:-:S02]  /*1caf0*/  IMAD.SHL.U32 R2, R77, 0x10, RZ ;  /* 0x000000104d027824 */ /* 0x008fc400078e00ff */
[C---:B------:R-:W-:Y:S02]  /*1cb00*/  IMAD.SHL.U32 R68, R77.reuse, 0x80, RZ ;  /* 0x000000804d447824 */ /* 0x040fe400078e00ff */
[----:B------:R-:W-:Y:S01]  /*1cb10*/  IMAD.SHL.U32 R3, R77, 0x8, RZ ;  /* 0x000000084d037824 */ /* 0x000fe200078e00ff */
[----:B------:R-:W-:Y:S02]  /*1cb20*/  LOP3.LUT R2, R2, 0xf0, RZ, 0xc0, !PT ;  /* 0x000000f002027812 */ /* 0x000fe400078ec0ff */
[----:B------:R-:W-:Y:S02]  /*1cb30*/  LOP3.LUT R69, R68, 0x800, RZ, 0xc0, !PT ;  /* 0x0000080044457812 */ /* 0x000fe400078ec0ff */
[----:B------:R-:W-:Y:S01]  /*1cb40*/  LOP3.LUT R3, R3, 0x300, RZ, 0xc0, !PT ;  /* 0x0000030003037812 */ /* 0x000fe200078ec0ff */
[----:B------:R-:W1:Y:S01]  /*1cb50*/  @!P2 SYNCS.CCTL.IV [UR8+0x18008] ;  /* 0x01800800ff00a9b1 */ /* 0x000e620008000008 */
[----:B------:R-:W-:Y:S01]  /*1cb60*/  IADD3 R2, PT, PT, R2, UR8, R69 ;  /* 0x0000000802027c10 */ /* 0x000fe2000fffe045 */
[----:B------:R-:W-:Y:S01]  /*1cb70*/  NOP ;  /* 0x0000000000007918 */ /* 0x000fe20000000000 */
[----:B------:R-:W-:-:S03]  /*1cb80*/  LOP3.LUT R78, R78, 0x7f, RZ, 0xc0, !PT ;  /* 0x0000007f4e4e7812 */ /* 0x000fc600078ec0ff */
[----:B------:R-:W-:Y:S01]  /*1cb90*/  IMAD.IADD R2, R3, 0x1, R2 ;  /* 0x0000000103027824 */ /* 0x000fe200078e0202 */
[----:B0-----:R-:W-:Y:S02]  /*1cba0*/  F2FP.F16.F32.PACK_AB R72, R6, R4 ;  /* 0x000000040648723e */ /* 0x001fe400000000ff */
[----:B------:R-:W-:Y:S02]  /*1cbb0*/  F2FP.F16.F32.PACK_AB R68, R7, R5 ;  /* 0x000000050744723e */ /* 0x000fe400000000ff */
[----:B------:R-:W-:Y:S02]  /*1cbc0*/  F2FP.F16.F32.PACK_AB R73, R10, R8 ;  /* 0x000000080a49723e */ /* 0x000fe400000000ff */
[----:B------:R-:W-:Y:S02]  /*1cbd0*/  F2FP.F16.F32.PACK_AB R69, R11, R9 ;  /* 0x000000090b45723e */ /* 0x000fe400000000ff */
[----:B------:R-:W-:Y:S02]  /*1cbe0*/  F2FP.F16.F32.PACK_AB R74, R14, R12 ;  /* 0x0000000c0e4a723e */ /* 0x000fe400000000ff */
[----:B------:R-:W-:-:S02]  /*1cbf0*/  F2FP.F16.F32.PACK_AB R75, R18, R16 ;  /* 0x00000010124b723e */ /* 0x000fc400000000ff */
[----:B------:R-:W-:Y:S02]  /*1cc00*/  F2FP.F16.F32.PACK_AB R70, R15, R13 ;  /* 0x0000000d0f46723e */ /* 0x000fe400000000ff */
[----:B------:R-:W-:Y:S01]  /*1cc10*/  F2FP.F16.F32.PACK_AB R71, R19, R17 ;  /* 0x000000111347723e */ /* 0x000fe200000000ff */
[----:B-1----:R-:W-:Y:S01]  /*1cc20*/  STS.128 [R2], R72 ;  /* 0x0000004802007388 */ /* 0x002fe20000000c00 */
[----:B------:R-:W-:Y:S02]  /*1cc30*/  LEA R3, R78, UR8, 0x4 ;  /* 0x000000084e037c11 */ /* 0x000fe4000f8e20ff */
[----:B------:R-:W-:Y:S01]  /*1cc40*/  F2FP.F16.F32.PACK_AB R4, R23, R21 ;  /* 0x000000151704723e */ /* 0x000fe200000000ff */
[----:B------:R-:W-:Y:S01]  /*1cc50*/  STS.128 [R2+0x400], R68 ;  /* 0x0004004402007388 */ /* 0x000fe20000000c00 */
[----:B------:R-:W-:Y:S02]  /*1cc60*/  F2FP.F16.F32.PACK_AB R21, R26, R24 ;  /* 0x000000181a15723e */ /* 0x000fe400000000ff */
[----:B------:R-:W-:Y:S01]  /*1cc70*/  F2FP.F16.F32.PACK_AB R5, R27, R25 ;  /* 0x000000191b05723e */ /* 0x000fe200000000ff */
[----:B------:R-:W-:Y:S01]  /*1cc80*/  BAR.SYNC.DEFER_BLOCKING 0x0 ;  /* 0x0000000000007b1d */ /* 0x000fe20000010000 */
[----:B------:R-:W-:-:S02]  /*1cc90*/  F2FP.F16.F32.PACK_AB R20, R22, R20 ;  /* 0x000000141614723e */ /* 0x000fc400000000ff */
[----:B------:R-:W-:Y:S02]  /*1cca0*/  F2FP.F16.F32.PACK_AB R22, R30, R28 ;  /* 0x0000001c1e16723e */ /* 0x000fe400000000ff */
[----:B------:R-:W-:Y:S02]  /*1ccb0*/  F2FP.F16.F32.PACK_AB R6, R31, R29 ;  /* 0x0000001d1f06723e */ /* 0x000fe400000000ff */
[----:B------:R-:W-:Y:S02]  /*1ccc0*/  F2FP.F16.F32.PACK_AB R23, R34, R32 ;  /* 0x000000202217723e */ /* 0x000fe400000000ff */
[----:B------:R-:W-:Y:S02]  /*1ccd0*/  F2FP.F16.F32.PACK_AB R7, R35, R33 ;  /* 0x000000212307723e */ /* 0x000fe400000000ff */
[----:B------:R-:W-:Y:S02]  /*1cce0*/  F2FP.F16.F32.PACK_AB R36, R38, R36 ;  /* 0x000000242624723e */ /* 0x000fe400000000ff */
[----:B------:R-:W-:-:S02]  /*1ccf0*/  F2FP.F16.F32.PACK_AB R8, R39, R37 ;  /* 0x000000252708723e */ /* 0x000fc400000000ff */
[----:B------:R-:W-:Y:S02]  /*1cd00*/  F2FP.F16.F32.PACK_AB R37, R42, R40 ;  /* 0x000000282a25723e */ /* 0x000fe400000000ff */
[----:B------:R-:W-:Y:S02]  /*1cd10*/  F2FP.F16.F32.PACK_AB R9, R43, R41 ;  /* 0x000000292b09723e */ /* 0x000fe400000000ff */
[----:B------:R-:W-:Y:S02]  /*1cd20*/  F2FP.F16.F32.PACK_AB R38, R46, R44 ;  /* 0x0000002c2e26723e */ /* 0x000fe400000000ff */
[----:B------:R-:W-:Y:S02]  /*1cd30*/  F2FP.F16.F32.PACK_AB R10, R47, R45 ;  /* 0x0000002d2f0a723e */ /* 0x000fe400000000ff */
[----:B------:R-:W-:Y:S01]  /*1cd40*/  F2FP.F16.F32.PACK_AB R39, R50, R48 ;  /* 0x000000303227723e */ /* 0x000fe200000000ff */
[----:B------:R-:W0:Y:S01]  /*1cd50*/  LDS.128 R16, [R3] ;  /* 0x0000000003107984 */ /* 0x000e220000000c00 */
[----:B------:R-:W-:-:S02]  /*1cd60*/  F2FP.F16.F32.PACK_AB R11, R51, R49 ;  /* 0x00000031330b723e */ /* 0x000fc400000000ff */
[----:B------:R-:W-:Y:S01]  /*1cd70*/  SHF.R.U32.HI R41, RZ, 0x6, R77 ;  /* 0x00000006ff297819 */ /* 0x000fe2000001164d */
[----:B------:R-:W-:Y:S01]  /*1cd80*/  LDS.128 R24, [R3+0x800] ;  /* 0x0008000003187984 */ /* 0x000fe20000000c00 */
[----:B------:R-:W-:Y:S02]  /*1cd90*/  F2FP.F16.F32.PACK_AB R52, R54, R52 ;  /* 0x000000343634723e */ /* 0x000fe400000000ff */
[----:B------:R-:W-:Y:S01]  /*1cda0*/  SGXT.U32 R41, R41, 0x1 ;  /* 0x000000012929781a */ /* 0x000fe20000000000 */
[----:B------:R-:W-:Y:S01]  /*1cdb0*/  BAR.SYNC.DEFER_BLOCKING 0x0 ;  /* 0x0000000000007b1d */ /* 0x000fe20000010000 */
[----:B------:R-:W-:Y:S02]  /*1cdc0*/  F2FP.F16.F32.PACK_AB R12, R55, R53 ;  /* 0x00000035370c723e */ /* 0x000fe400000000ff */
[----:B-----5:R-:W-:Y:S02]  /*1cdd0*/  LOP3.LUT R43, R0, R41, RZ, 0xfc, !PT ;  /* 0x00000029002b7212 */ /* 0x020fe400078efcff */
[----:B------:R-:W-:-:S02]  /*1cde0*/  F2FP.F16.F32.PACK_AB R53, R58, R56 ;  /* 0x000000383a35723e */ /* 0x000fc400000000ff */
[----:B------:R-:W-:Y:S02]  /*1cdf0*/  F2FP.F16.F32.PACK_AB R13, R59, R57 ;  /* 0x000000393b0d723e */ /* 0x000fe400000000ff */
[----:B------:R-:W-:Y:S02]  /*1ce00*/  F2FP.F16.F32.PACK_AB R54, R62, R60 ;  /* 0x0000003c3e36723e */ /* 0x000fe400000000ff */
[----:B------:R-:W-:Y:S02]  /*1ce10*/  F2FP.F16.F32.PACK_AB R14, R63, R61 ;  /* 0x0000003d3f0e723e */ /* 0x000fe400000000ff */
[----:B------:R-:W-:Y:S02]  /*1ce20*/  F2FP.F16.F32.PACK_AB R55, R66, R64 ;  /* 0x000000404237723e */ /* 0x000fe400000000ff */
[----:B------:R-:W-:Y:S02]  /*1ce30*/  F2FP.F16.F32.PACK_AB R15, R67, R65 ;  /* 0x00000041430f723e */ /* 0x000fe400000000ff */
[C-C-:B------:R-:W-:Y:S01]  /*1ce40*/  LOP3.LUT R42, R0.reuse, 0x2, R41.reuse, 0xfe, !PT ;  /* 0x00000002002a7812 */ /* 0x140fe200078efe29 */
[----:B------:R-:W-:Y:S04]  /*1ce50*/  STS.128 [R2], R20 ;  /* 0x0000001402007388 */ /* 0x000fe80000000c00 */
[----:B------:R1:W-:Y:S01]  /*1ce60*/  STS.128 [R2+0x400], R4 ;  /* 0x0004000402007388 */ /* 0x0003e20000000c00 */
[----:B------:R-:W-:Y:S01]  /*1ce70*/  BAR.SYNC.DEFER_BLOCKING 0x0 ;  /* 0x0000000000007b1d */ /* 0x000fe20000010000 */
[----:B-1----:R-:W-:Y:S01]  /*1ce80*/  IMAD R4, R43, UR5, RZ ;  /* 0x000000052b047c24 */ /* 0x002fe2000f8e02ff */
[----:B------:R-:W-:-:S04]  /*1ce90*/  LOP3.LUT R5, R0, 0x4, R41, 0xfe, !PT ;  /* 0x0000000400057812 */ /* 0x000fc800078efe29 */
[----:B------:R-:W1:Y:S04]  /*1cea0*/  LDS.128 R32, [R3] ;  /* 0x0000000003207984 */ /* 0x000e680000000c00 */
[----:B------:R-:W-:Y:S01]  /*1ceb0*/  LDS.128 R28, [R3+0x800] ;  /* 0x00080000031c7984 */ /* 0x000fe20000000c00 */
[----:B------:R-:W-:Y:S06]  /*1cec0*/  BAR.SYNC.DEFER_BLOCKING 0x0 ;  /* 0x0000000000007b1d */ /* 0x000fec0000010000 */
[----:B------:R3:W-:Y:S04]  /*1ced0*/  STS.128 [R2], R36 ;  /* 0x0000002402007388 */ /* 0x0007e80000000c00 */
[----:B------:R-:W-:Y:S01]  /*1cee0*/  STS.128 [R2+0x400], R8 ;  /* 0x0004000802007388 */ /* 0x000fe20000000c00 */
[----:B------:R-:W-:Y:S01]  /*1cef0*/  BAR.SYNC.DEFER_BLOCKING 0x0 ;  /* 0x0000000000007b1d */ /* 0x000fe20000010000 */
[----:B---3--:R-:W-:-:S05]  /*1cf00*/  IMAD R39, R5, UR5, RZ ;  /* 0x0000000505277c24 */ /* 0x008fca000f8e02ff */
[----:B------:R-:W3:Y:S01]  /*1cf10*/  LDS.128 R8, [R3] ;  /* 0x0000000003087984 */ /* 0x000ee20000000c00 */
[C---:B--2---:R-:W-:Y:S01]  /*1cf20*/  IMAD R40, R76.reuse, UR4, RZ ;  /* 0x000000044c287c24 */ /* 0x044fe2000f8e02ff */
[----:B----4-:R-:W-:-:S04]  /*1cf30*/  ISETP.GE.AND P0, PT, R76, UR14, PT ;  /* 0x0000000e4c007c0c */ /* 0x010fc8000bf06270 */
[----:B------:R-:W-:Y:S02]  /*1cf40*/  LEA R21, P1, R40, UR12, 0x1 ;  /* 0x0000000c28157c11 */ /* 0x000fe4000f8208ff */
[C---:B------:R-:W-:Y:S01]  /*1cf50*/  ISETP.LT.AND P2, PT, R42.reuse, UR15, !P0 ;  /* 0x0000000f2a007c0c */ /* 0x040fe2000c741270 */
[----:B------:R-:W-:Y:S01]  /*1cf60*/  IMAD R42, R42, UR5, RZ ;  /* 0x000000052a2a7c24 */ /* 0x000fe2000f8e02ff */
[----:B------:R-:W-:Y:S02]  /*1cf70*/  LEA.HI.X.SX32 R20, R40, UR13, 0x1, P1 ;  /* 0x0000000d28147c11 */ /* 0x000fe400088f0eff */
[C---:B------:R-:W-:Y:S02]  /*1cf80*/  LEA R22, P4, R4.reuse, R21, 0x1 ;  /* 0x0000001504167211 */ /* 0x040fe400078808ff */
[----:B------:R-:W-:Y:S02]  /*1cf90*/  ISETP.LT.AND P1, PT, R5, UR15, !P0 ;  /* 0x0000000f05007c0c */ /* 0x000fe4000c721270 */
[----:B------:R-:W-:-:S02]  /*1cfa0*/  LEA.HI.X.SX32 R23, R4, R20, 0x1, P4 ;  /* 0x0000001404177211 */ /* 0x000fc400020f0eff */
[----:B------:R-:W-:Y:S01]  /*1cfb0*/  LDS.128 R4, [R3+0x800] ;  /* 0x0008000003047984 */ /* 0x000fe20000000c00 */
[----:B------:R-:W-:Y:S01]  /*1cfc0*/  BAR.SYNC.DEFER_BLOCKING 0x0 ;  /* 0x0000000000007b1d */ /* 0x000fe20000010000 */
[----:B------:R-:W-:Y:S02]  /*1cfd0*/  ISETP.LT.AND P3, PT, R43, UR15, !P0 ;  /* 0x0000000f2b007c0c */ /* 0x000fe4000c761270 */
[----:B------:R-:W-:Y:S02]  /*1cfe0*/  LEA R36, P5, R42, R21, 0x1 ;  /* 0x000000152a247211 */ /* 0x000fe400078a08ff */
[----:B------:R-:W-:Y:S02]  /*1cff0*/  LOP3.LUT R40, R0, 0x6, R41, 0xfe, !PT ;  /* 0x0000000600287812 */ /* 0x000fe400078efe29 */
[----:B------:R-:W-:Y:S02]  /*1d000*/  LEA.HI.X.SX32 R37, R42, R20, 0x1, P5 ;  /* 0x000000142a257211 */ /* 0x000fe400028f0eff */
[----:B0-----:R-:W-:-:S02]  /*1d010*/  PRMT R42, R16, 0x7632, R42 ;  /* 0x00007632102a7816 */ /* 0x001fc4000000002a */
[----:B------:R-:W-:-:S04]  /*1d020*/  LEA R38, P4, R39, R21, 0x1 ;  /* 0x0000001527267211 */ /* 0x000fc800078808ff */
[----:B------:R-:W-:Y:S01]  /*1d030*/  LEA.HI.X.SX32 R39, R39, R20, 0x1, P4 ;  /* 0x0000001427277211 */ /* 0x000fe200020f0eff */
[----:B------:R-:W-:Y:S04]  /*1d040*/  STS.128 [R2], R52 ;  /* 0x0000003402007388 */ /* 0x000fe80000000c00 */
[----:B------:R0:W-:Y:S01]  /*1d050*/  STS.128 [R2+0x400], R12 ;  /* 0x0004000c02007388 */ /* 0x0001e20000000c00 */
[----:B------:R-:W-:Y:S01]  /*1d060*/  BAR.SYNC.DEFER_BLOCKING 0x0 ;  /* 0x0000000000007b1d */ /* 0x000fe20000010000 */
[C-C-:B0-----:R-:W-:Y:S02]  /*1d070*/  LOP3.LUT R2, R0.reuse, 0x8, R41.reuse, 0xfe, !PT ;  /* 0x0000000800027812 */ /* 0x141fe400078efe29 */
[C-C-:B------:R-:W-:Y:S02]  /*1d080*/  LOP3.LUT R14, R0.reuse, 0xc, R41.reuse, 0xfe, !PT ;  /* 0x0000000c000e7812 */ /* 0x140fe400078efe29 */
[----:B------:R-:W-:Y:S01]  /*1d090*/  LOP3.LUT R15, R0, 0xa, R41, 0xfe, !PT ;  /* 0x0000000a000f7812 */ /* 0x000fe200078efe29 */
[----:B------:R0:W-:Y:S01]  /*1d0a0*/  @P3 STG.E.U16 desc[UR24][R22.64], R16 ;  /* 0x0000001016003986 */ /* 0x0001e2000c101518 */
[C---:B------:R-:W-:Y:S01]  /*1d0b0*/  ISETP.LT.AND P3, PT, R2.reuse, UR15, !P0 ;  /* 0x0000000f02007c0c */ /* 0x040fe2000c761270 */
[----:B------:R-:W-:-:S02]  /*1d0c0*/  IMAD R2, R2, UR5, RZ ;  /* 0x0000000502027c24 */ /* 0x000fc4000f8e02ff */
[----:B------:R2:W-:Y:S01]  /*1d0d0*/  @P2 STG.E.U16 desc[UR24][R36.64], R42 ;  /* 0x0000002a24002986 */ /* 0x0005e2000c101518 */
[C---:B------:R-:W-:Y:S01]  /*1d0e0*/  ISETP.LT.AND P2, PT, R40.reuse, UR15, !P0 ;  /* 0x0000000f28007c0c */ /* 0x040fe2000c741270 */
[----:B------:R-:W-:Y:S02]  /*1d0f0*/  IMAD R40, R40, UR5, RZ ;  /* 0x0000000528287c24 */ /* 0x000fe4000f8e02ff */
[----:B------:R4:W-:Y:S01]  /*1d100*/  @P1 STG.E.U16 desc[UR24][R38.64], R17 ;  /* 0x0000001126001986 */ /* 0x0009e2000c101518 */
[C---:B------:R-:W-:Y:S02]  /*1d110*/  ISETP.LT.AND P1, PT, R15.reuse, UR15, !P0 ;  /* 0x0000000f0f007c0c */ /* 0x040fe4000c721270 */
[----:B------:R-:W-:Y:S01]  /*1d120*/  LEA R12, P4, R40, R21, 0x1 ;  /* 0x00000015280c7211 */ /* 0x000fe200078808ff */
[----:B0-----:R-:W-:-:S03]  /*1d130*/  IMAD R23, R15, UR5, RZ ;  /* 0x000000050f177c24 */ /* 0x001fc6000f8e02ff */
[-C--:B------:R-:W-:Y:S01]  /*1d140*/  LEA.HI.X.SX32 R13, R40, R20.reuse, 0x1, P4 ;  /* 0x00000014280d7211 */ /* 0x080fe200020f0eff */
[C---:B--2---:R-:W-:Y:S01]  /*1d150*/  IMAD R36, R14.reuse, UR5, RZ ;  /* 0x000000050e247c24 */ /* 0x044fe2000f8e02ff */
[----:B------:R-:W-:Y:S02]  /*1d160*/  PRMT R37, R17, 0x7632, R37 ;  /* 0x0000763211257816 */ /* 0x000fe40000000025 */
[----:B------:R-:W-:Y:S02]  /*1d170*/  ISETP.LT.AND P4, PT, R14, UR15, !P0 ;  /* 0x0000000f0e007c0c */ /* 0x000fe4000c781270 */
[CC--:B------:R-:W-:Y:S01]  /*1d180*/  LEA R14, P5, R2.reuse, R21.reuse, 0x1 ;  /* 0x00000015020e7211 */ /* 0x0c0fe200078a08ff */
[----:B------:R0:W-:Y:S01]  /*1d190*/  @P2 STG.E.U16 desc[UR24][R12.64], R37 ;  /* 0x000000250c002986 */ /* 0x0001e2000c101518 */
[----:B------:R-:W-:Y:S02]  /*1d1a0*/  LEA R16, P2, R23, R21, 0x1 ;  /* 0x0000001517107211 */ /* 0x000fe400078408ff */
[----:B------:R-:W-:-:S02]  /*1d1b0*/  LEA.HI.X.SX32 R15, R2, R20, 0x1, P5 ;  /* 0x00000014020f7211 */ /* 0x000fc400028f0eff */
[--C-:B------:R-:W-:Y:S02]  /*1d1c0*/  LOP3.LUT R2, R0, 0xe, R41.reuse, 0xfe, !PT ;  /* 0x0000000e00027812 */ /* 0x100fe400078efe29 */
[----:B------:R-:W-:Y:S01]  /*1d1d0*/  LEA R22, P6, R36, R21, 0x1 ;  /* 0x0000001524167211 */ /* 0x000fe200078c08ff */
[----:B------:R2:W-:Y:S01]  /*1d1e0*/  @P3 STG.E.U16 desc[UR24][R14.64], R18 ;  /* 0x000000120e003986 */ /* 0x0005e2000c101518 */
[-C--:B----4-:R-:W-:Y:S02]  /*1d1f0*/  LEA.HI.X.SX32 R17, R23, R20.reuse, 0x1, P2 ;  /* 0x0000001417117211 */ /* 0x090fe400010f0eff */
[----:B------:R-:W-:Y:S02]  /*1d200*/  PRMT R38, R18, 0x7632, R38 ;  /* 0x0000763212267816 */ /* 0x000fe40000000026 */
[C---:B------:R-:W-:Y:S01]  /*1d210*/  ISETP.LT.AND P2, PT, R2.reuse, UR15, !P0 ;  /* 0x0000000f02007c0c */ /* 0x040fe2000c741270 */
[----:B------:R-:W-:Y:S01]  /*1d220*/  IMAD R2, R2, UR5, RZ ;  /* 0x0000000502027c24 */ /* 0x000fe2000f8e02ff */
[----:B------:R-:W-:Y:S01]  /*1d230*/  LEA.HI.X.SX32 R23, R36, R20, 0x1, P6 ;  /* 0x0000001424177211 */ /* 0x000fe200030f0eff */
[----:B------:R4:W-:Y:S01]  /*1d240*/  @P1 STG.E.U16 desc[UR24][R16.64], R38 ;  /* 0x0000002610001986 */ /* 0x0009e2000c101518 */
[----:B0-----:R-:W-:-:S02]  /*1d250*/  LOP3.LUT R13, R0, 0x12, R41, 0xfe, !PT ;  /* 0x00000012000d7812 */ /* 0x001fc400078efe29 */
[C-C-:B------:R-:W-:Y:S01]  /*1d260*/  LOP3.LUT R36, R0.reuse, 0x10, R41.reuse, 0xfe, !PT ;  /* 0x0000001000247812 */ /* 0x140fe200078efe29 */
[----:B------:R0:W-:Y:S01]  /*1d270*/  @P4 STG.E.U16 desc[UR24][R22.64], R19 ;  /* 0x0000001316004986 */ /* 0x0001e2000c101518 */
[----:B--2---:R-:W-:Y:S02]  /*1d280*/  LOP3.LUT R15, R0, 0x14, R41, 0xfe, !PT ;  /* 0x00000014000f7812 */ /* 0x004fe400078efe29 */
[----:B------:R-:W-:Y:S02]  /*1d290*/  LEA R12, P1, R2, R21, 0x1 ;  /* 0x00000015020c7211 */ /* 0x000fe400078208ff */
[C---:B------:R-:W-:Y:S01]  /*1d2a0*/  ISETP.LT.AND P3, PT, R36.reuse, UR15, !P0 ;  /* 0x0000000f24007c0c */ /* 0x040fe2000c761270 */
[----:B------:R-:W-:Y:S01]  /*1d2b0*/  IMAD R36, R36, UR5, RZ ;  /* 0x0000000524247c24 */ /* 0x000fe2000f8e02ff */
[C---:B------:R-:W-:Y:S01]  /*1d2c0*/  ISETP.LT.AND P4, PT, R13.reuse, UR15, !P0 ;  /* 0x0000000f0d007c0c */ /* 0x040fe2000c781270 */
[----:B----4-:R-:W-:Y:S01]  /*1d2d0*/  IMAD R17, R13, UR5, RZ ;  /* 0x000000050d117c24 */ /* 0x010fe2000f8e02ff */
[----:B------:R-:W-:-:S02]  /*1d2e0*/  PRMT R39, R19, 0x7632, R39 ;  /* 0x0000763213277816 */ /* 0x000fc40000000027 */
[----:B------:R-:W-:Y:S01]  /*1d2f0*/  LEA.HI.X.SX32 R13, R2, R20, 0x1, P1 ;  /* 0x00000014020d7211 */ /* 0x000fe200008f0eff */
[----:B------:R-:W-:Y:S01]  /*1d300*/  IMAD R2, R15, UR5, RZ ;  /* 0x000000050f027c24 */ /* 0x000fe2000f8e02ff */
[-C--:B------:R-:W-:Y:S02]  /*1d310*/  LEA R14, P5, R36, R21.reuse, 0x1 ;  /* 0x00000015240e7211 */ /* 0x080fe400078a08ff */
[-C--:B------:R-:W-:Y:S01]  /*1d320*/  LEA R16, P6, R17, R21.reuse, 0x1 ;  /* 0x0000001511107211 */ /* 0x080fe200078c08ff */
[----:B------:R2:W-:Y:S01]  /*1d330*/  @P2 STG.E.U16 desc[UR24][R12.64], R39 ;  /* 0x000000270c002986 */ /* 0x0005e2000c101518 */
[----:B------:R-:W-:Y:S02]  /*1d340*/  LEA R18, P2, R2, R21, 0x1 ;  /* 0x0000001502127211 */ /* 0x000fe400078408ff */
[----:B0-----:R-:W-:Y:S02]  /*1d350*/  LOP3.LUT R22, R0, 0x16, R41, 0xfe, !PT ;  /* 0x0000001600167812 */ /* 0x001fe400078efe29 */
[----:B------:R-:W-:-:S02]  /*1d360*/  ISETP.LT.AND P1, PT, R15, UR15, !P0 ;  /* 0x0000000f0f007c0c */ /* 0x000fc4000c721270 */
[-C--:B------:R-:W-:Y:S02]  /*1d370*/  LEA.HI.X.SX32 R15, R36, R20.reuse, 0x1, P5 ;  /* 0x00000014240f7211 */ /* 0x080fe400028f0eff */
[-C--:B------:R-:W-:Y:S02]  /*1d380*/  LEA.HI.X.SX32 R17, R17, R20.reuse, 0x1, P6 ;  /* 0x0000001411117211 */ /* 0x080fe400030f0eff */
[----:B-1----:R-:W-:Y:S01]  /*1d390*/  PRMT R36, R32, 0x7632, R36 ;  /* 0x0000763220247816 */ /* 0x002fe20000000024 */
[----:B------:R0:W-:Y:S01]  /*1d3a0*/  @P3 STG.E.U16 desc[UR24][R14.64], R32 ;  /* 0x000000200e003986 */ /* 0x0001e2000c101518 */
[----:B------:R-:W-:Y:S01]  /*1d3b0*/  LEA.HI.X.SX32 R19, R2, R20, 0x1, P2 ;  /* 0x0000001402137211 */ /* 0x000fe200010f0eff */
[C---:B------:R-:W-:Y:S01]  /*1d3c0*/  IMAD R2, R22.reuse, UR5, RZ ;  /* 0x0000000516027c24 */ /* 0x040fe2000f8e02ff */
[----:B------:R-:W-:Y:S01]  /*1d3d0*/  ISETP.LT.AND P2, PT, R22, UR15, !P0 ;  /* 0x0000000f16007c0c */ /* 0x000fe2000c741270 */
[----:B------:R1:W-:Y:S01]  /*1d3e0*/  @P4 STG.E.U16 desc[UR24][R16.64], R36 ;  /* 0x0000002410004986 */ /* 0x0003e2000c101518 */
[----:B--2---:R-:W-:-:S02]  /*1d3f0*/  LOP3.LUT R13, R0, 0x18, R41, 0xfe, !PT ;  /* 0x00000018000d7812 */ /* 0x004fc400078efe29 */
[--C-:B------:R-:W-:Y:S01]  /*1d400*/  LOP3.LUT R23, R0, 0x1a, R41.reuse, 0xfe, !PT ;  /* 0x0000001a00177812 */ /* 0x100fe200078efe29 */
[----:B------:R2:W-:Y:S01]  /*1d410*/  @P1 STG.E.U16 desc[UR24][R18.64], R33 ;  /* 0x0000002112001986 */ /* 0x0005e2000c101518 */
[C---:B------:R-:W-:Y:S02]  /*1d420*/  LEA R12, P4, R2.reuse, R21, 0x1 ;  /* 0x00000015020c7211 */ /* 0x040fe400078808ff */
[C---:B------:R-:W-:Y:S01]  /*1d430*/  ISETP.LT.AND P3, PT, R13.reuse, UR15, !P0 ;  /* 0x0000000f0d007c0c */ /* 0x040fe2000c761270 */
[----:B0-----:R-:W-:Y:S01]  /*1d440*/  IMAD R15, R13, UR5, RZ ;  /* 0x000000050d0f7c24 */ /* 0x001fe2000f8e02ff */
[----:B------:R-:W-:Y:S01]  /*1d450*/  LEA.HI.X.SX32 R13, R2, R20, 0x1, P4 ;  /* 0x00000014020d7211 */ /* 0x000fe200020f0eff */
[----:B------:R-:W-:Y:S01]  /*1d460*/  IMAD R2, R23, UR5, RZ ;  /* 0x0000000517027c24 */ /* 0x000fe2000f8e02ff */
[----:B------:R-:W-:Y:S02]  /*1d470*/  LOP3.LUT R22, R0, 0x1c, R41, 0xfe, !PT ;  /* 0x0000001c00167812 */ /* 0x000fe400078efe29 */
[----:B-1----:R-:W-:-:S02]  /*1d480*/  PRMT R17, R33, 0x7632, R17 ;  /* 0x0000763221117816 */ /* 0x002fc40000000011 */
[----:B------:R-:W-:Y:S01]  /*1d490*/  ISETP.LT.AND P1, PT, R23, UR15, !P0 ;  /* 0x0000000f17007c0c */ /* 0x000fe2000c721270 */
[C---:B--2---:R-:W-:Y:S01]  /*1d4a0*/  IMAD R19, R22.reuse, UR5, RZ ;  /* 0x0000000516137c24 */ /* 0x044fe2000f8e02ff */
[----:B------:R-:W-:Y:S01]  /*1d4b0*/  ISETP.LT.AND P4, PT, R22, UR15, !P0 ;  /* 0x0000000f16007c0c */ /* 0x000fe2000c781270 */
[----:B------:R0:W-:Y:S01]  /*1d4c0*/  @P2 STG.E.U16 desc[UR24][R12.64], R17 ;  /* 0x000000110c002986 */ /* 0x0001e2000c101518 */
[-C--:B------:R-:W-:Y:S02]  /*1d4d0*/  LEA R16, P2, R2, R21.reuse, 0x1 ;  /* 0x0000001502107211 */ /* 0x080fe400078408ff */
[-C--:B------:R-:W-:Y:S02]  /*1d4e0*/  LEA R14, P5, R15, R21.reuse, 0x1 ;  /* 0x000000150f0e7211 */ /* 0x080fe400078a08ff */
[----:B------:R-:W-:Y:S02]  /*1d4f0*/  LEA R18, P6, R19, R21, 0x1 ;  /* 0x0000001513127211 */ /* 0x000fe400078c08ff */
[----:B------:R-:W-:-:S02]  /*1d500*/  LEA.HI.X.SX32 R15, R15, R20, 0x1, P5 ;  /* 0x000000140f0f7211 */ /* 0x000fc400028f0eff */
[----:B------:R-:W-:Y:S02]  /*1d510*/  PRMT R23, R34, 0x7632, R23 ;  /* 0x0000763222177816 */ /* 0x000fe40000000017 */
[--C-:B------:R-:W-:Y:S01]  /*1d520*/  LOP3.LUT R22, R0, 0x20, R41.reuse, 0xfe, !PT ;  /* 0x0000002000167812 */ /* 0x100fe200078efe29 */
[----:B------:R1:W-:Y:S01]  /*1d530*/  @P3 STG.E.U16 desc[UR24][R14.64], R34 ;  /* 0x000000220e003986 */ /* 0x0003e2000c101518 */
[-C--:B0-----:R-:W-:Y:S02]  /*1d540*/  LEA.HI.X.SX32 R17, R2, R20.reuse, 0x1, P2 ;  /* 0x0000001402117211 */ /* 0x081fe400010f0eff */
[--C-:B------:R-:W-:Y:S02]  /*1d550*/  LOP3.LUT R2, R0, 0x1e, R41.reuse, 0xfe, !PT ;  /* 0x0000001e00027812 */ /* 0x100fe400078efe29 */
[----:B------:R-:W-:Y:S01]  /*1d560*/  LEA.HI.X.SX32 R19, R19, R20, 0x1, P6 ;  /* 0x0000001413137211 */ /* 0x000fe200030f0eff */
[----:B------:R0:W-:Y:S01]  /*1d570*/  @P1 STG.E.U16 desc[UR24][R16.64], R23 ;  /* 0x0000001710001986 */ /* 0x0001e2000c101518 */
[C---:B------:R-:W-:Y:S01]  /*1d580*/  ISETP.LT.AND P2, PT, R2.reuse, UR15, !P0 ;  /* 0x0000000f02007c0c */ /* 0x040fe2000c741270 */
[----:B------:R-:W-:Y:S01]  /*1d590*/  IMAD R2, R2, UR5, RZ ;  /* 0x0000000502027c24 */ /* 0x000fe2000f8e02ff */
[--C-:B------:R-:W-:Y:S01]  /*1d5a0*/  LOP3.LUT R13, R0, 0x22, R41.reuse, 0xfe, !PT ;  /* 0x00000022000d7812 */ /* 0x100fe200078efe29 */
[----:B------:R2:W-:Y:S01]  /*1d5b0*/  @P4 STG.E.U16 desc[UR24][R18.64], R35 ;  /* 0x0000002312004986 */ /* 0x0005e2000c101518 */
[C---:B------:R-:W-:Y:S01]  /*1d5c0*/  ISETP.LT.AND P3, PT, R22.reuse, UR15, !P0 ;  /* 0x0000000f16007c0c */ /* 0x040fe2000c761270 */
[----:B------:R-:W-:Y:S01]  /*1d5d0*/  IMAD R22, R22, UR5, RZ ;  /* 0x0000000516167c24 */ /* 0x000fe2000f8e02ff */
[----:B-1----:R-:W-:-:S02]  /*1d5e0*/  LOP3.LUT R15, R0, 0x24, R41, 0xfe, !PT ;  /* 0x00000024000f7812 */ /* 0x002fc400078efe29 */
[CC--:B------:R-:W-:Y:S02]  /*1d5f0*/  LEA R12, P1, R2.reuse, R21.reuse, 0x1 ;  /* 0x00000015020c7211 */ /* 0x0c0fe400078208ff */
[C---:B------:R-:W-:Y:S01]  /*1d600*/  ISETP.LT.AND P4, PT, R13.reuse, UR15, !P0 ;  /* 0x0000000f0d007c0c */ /* 0x040fe2000c781270 */
[----:B0-----:R-:W-:Y:S01]  /*1d610*/  IMAD R17, R13, UR5, RZ ;  /* 0x000000050d117c24 */ /* 0x001fe2000f8e02ff */
[----:B------:R-:W-:Y:S02]  /*1d620*/  PRMT R33, R35, 0x7632, R33 ;  /* 0x0000763223217816 */ /* 0x000fe40000000021 */
[-C--:B------:R-:W-:Y:S01]  /*1d630*/  LEA.HI.X.SX32 R13, R2, R20.reuse, 0x1, P1 ;  /* 0x00000014020d7211 */ /* 0x080fe200008f0eff */
[C---:B------:R-:W-:Y:S01]  /*1d640*/  IMAD R2, R15.reuse, UR5, RZ ;  /* 0x000000050f027c24 */ /* 0x040fe2000f8e02ff */
[C---:B------:R-:W-:Y:S02]  /*1d650*/  LEA R14, P5, R22.reuse, R21, 0x1 ;  /* 0x00000015160e7211 */ /* 0x040fe400078a08ff */
[----:B------:R-:W-:Y:S01]  /*1d660*/  ISETP.LT.AND P1, PT, R15, UR15, !P0 ;  /* 0x0000000f0f007c0c */ /* 0x000fe2000c721270 */
[----:B------:R0:W-:Y:S01]  /*1d670*/  @P2 STG.E.U16 desc[UR24][R12.64], R33 ;  /* 0x000000210c002986 */ /* 0x0001e2000c101518 */
[----:B------:R-:W-:-:S02]  /*1d680*/  LEA.HI.X.SX32 R15, R22, R20, 0x1, P5 ;  /* 0x00000014160f7211 */ /* 0x000fc400028f0eff */
[CC--:B------:R-:W-:Y:S02]  /*1d690*/  LEA R16, P6, R17.reuse, R21.reuse, 0x1 ;  /* 0x0000001511107211 */ /* 0x0c0fe400078c08ff */
[----:B--2---:R-:W-:Y:S01]  /*1d6a0*/  LEA R18, P2, R2, R21, 0x1 ;  /* 0x0000001502127211 */ /* 0x004fe200078408ff */
[----:B---3--:R-:W-:Y:S01]  /*1d6b0*/  @P3 STG.E.U16 desc[UR24][R14.64], R8 ;  /* 0x000000080e003986 */ /* 0x008fe2000c101518 */
[----:B------:R-:W-:Y:S02]  /*1d6c0*/  LOP3.LUT R22, R0, 0x26, R41, 0xfe, !PT ;  /* 0x0000002600167812 */ /* 0x000fe400078efe29 */
[-C--:B------:R-:W-:Y:S02]  /*1d6d0*/  LEA.HI.X.SX32 R17, R17, R20.reuse, 0x1, P6 ;  /* 0x0000001411117211 */ /* 0x080fe400030f0eff */
[----:B------:R-:W-:Y:S02]  /*1d6e0*/  PRMT R23, R8, 0x7632, R23 ;  /* 0x0000763208177816 */ /* 0x000fe40000000017 */
[----:B------:R-:W-:Y:S01]  /*1d6f0*/  LEA.HI.X.SX32 R19, R2, R20, 0x1, P2 ;  /* 0x0000001402137211 */ /* 0x000fe200010f0eff */
[C---:B------:R-:W-:Y:S01]  /*1d700*/  IMAD R2, R22.reuse, UR5, RZ ;  /* 0x0000000516027c24 */ /* 0x040fe2000f8e02ff */
[----:B------:R-:W-:Y:S01]  /*1d710*/  ISETP.LT.AND P2, PT, R22, UR15, !P0 ;  /* 0x0000000f16007c0c */ /* 0x000fe2000c741270 */
[----:B------:R1:W-:Y:S01]  /*1d720*/  @P4 STG.E.U16 desc[UR24][R16.64], R23 ;  /* 0x0000001710004986 */ /* 0x0003e2000c101518 */
[----:B0-----:R-:W-:-:S02]  /*1d730*/  LOP3.LUT R12, R0, 0x2c, R41, 0xfe, !PT ;  /* 0x0000002c000c7812 */ /* 0x001fc400078efe29 */
[--C-:B------:R-:W-:Y:S01]  /*1d740*/  LOP3.LUT R13, R0, 0x2a, R41.reuse, 0xfe, !PT ;  /* 0x0000002a000d7812 */ /* 0x100fe200078efe29 */
[----:B------:R0:W-:Y:S01]  /*1d750*/  @P1 STG.E.U16 desc[UR24][R18.64], R9 ;  /* 0x0000000912001986 */ /* 0x0001e2000c101518 */
[----:B------:R-:W-:Y:S02]  /*1d760*/  LEA R22, P4, R2, R21, 0x1 ;  /* 0x0000001502167211 */ /* 0x000fe400078808ff */
[C---:B------:R-:W-:Y:S02]  /*1d770*/  ISETP.LT.AND P1, PT, R13.reuse, UR15, !P0 ;  /* 0x0000000f0d007c0c */ /* 0x040fe4000c721270 */
[----:B------:R-:W-:Y:S02]  /*1d780*/  LOP3.LUT R32, R0, 0x28, R41, 0xfe, !PT ;  /* 0x0000002800207812 */ /* 0x000fe400078efe29 */
[----:B------:R-:W-:Y:S01]  /*1d790*/  PRMT R33, R10, 0x7632, R33 ;  /* 0x000076320a217816 */ /* 0x000fe20000000021 */
[----:B-1----:R-:W-:Y:S01]  /*1d7a0*/  IMAD R17, R13, UR5, RZ ;  /* 0x000000050d117c24 */ /* 0x002fe2000f8e02ff */
[----:B------:R-:W-:Y:S01]  /*1d7b0*/  LEA.HI.X.SX32 R23, R2, R20, 0x1, P4 ;  /* 0x0000001402177211 */ /* 0x000fe200020f0eff */
[C---:B------:R-:W-:Y:S01]  /*1d7c0*/  IMAD R2, R12.reuse, UR5, RZ ;  /* 0x000000050c027c24 */ /* 0x040fe2000f8e02ff */
[----:B------:R-:W-:-:S02]  /*1d7d0*/  ISETP.LT.AND P4, PT, R12, UR15, !P0 ;  /* 0x0000000f0c007c0c */ /* 0x000fc4000c781270 */
[----:B------:R-:W1:Y:S01]  /*1d7e0*/  LDS.128 R12, [R3] ;  /* 0x00000000030c7984 */ /* 0x000e620000000c00 */
[----:B0-----:R-:W-:Y:S02]  /*1d7f0*/  PRMT R19, R9, 0x7632, R19 ;  /* 0x0000763209137816 */ /* 0x001fe40000000013 */
[C---:B------:R-:W-:Y:S01]  /*1d800*/  ISETP.LT.AND P3, PT, R32.reuse, UR15, !P0 ;  /* 0x0000000f20007c0c */ /* 0x040fe2000c761270 */
[----:B------:R-:W-:Y:S01]  /*1d810*/  IMAD R32, R32, UR5, RZ ;  /* 0x0000000520207c24 */ /* 0x000fe2000f8e02ff */
[-C--:B------:R-:W-:Y:S01]  /*1d820*/  LEA R18, P6, R2, R21.reuse, 0x1 ;  /* 0x0000001502127211 */ /* 0x080fe200078c08ff */
[----:B------:R0:W-:Y:S01]  /*1d830*/  @P2 STG.E.U16 desc[UR24][R22.64], R19 ;  /* 0x0000001316002986 */ /* 0x0001e2000c101518 */
[CC--:B------:R-:W-:Y:S02]  /*1d840*/  LEA R16, P2, R17.reuse, R21.reuse, 0x1 ;  /* 0x0000001511107211 */ /* 0x0c0fe400078408ff */
[----:B------:R-:W-:Y:S02]  /*1d850*/  LEA R8, P5, R32, R21, 0x1 ;  /* 0x0000001520087211 */ /* 0x000fe400078a08ff */
[----:B------:R-:W-:-:S02]  /*1d860*/  LEA.HI.X.SX32 R17, R17, R20, 0x1, P2 ;  /* 0x0000001411117211 */ /* 0x000fc400010f0eff */
[-C--:B------:R-:W-:Y:S02]  /*1d870*/  LEA.HI.X.SX32 R9, R32, R20.reuse, 0x1, P5 ;  /* 0x0000001420097211 */ /* 0x080fe400028f0eff */
[--C-:B------:R-:W-:Y:S02]  /*1d880*/  LOP3.LUT R32, R0, 0x32, R41.reuse, 0xfe, !PT ;  /* 0x0000003200207812 */ /* 0x100fe400078efe29 */
[----:B------:R-:W-:Y:S01]  /*1d890*/  PRMT R34, R11, 0x7632, R34 ;  /* 0x000076320b227816 */ /* 0x000fe20000000022 */
[----:B------:R2:W-:Y:S01]  /*1d8a0*/  @P3 STG.E.U16 desc[UR24][R8.64], R10 ;  /* 0x0000000a08003986 */ /* 0x0005e2000c101518 */
[----:B0-----:R-:W-:Y:S02]  /*1d8b0*/  LEA.HI.X.SX32 R19, R2, R20, 0x1, P6 ;  /* 0x0000001402137211 */ /* 0x001fe400030f0eff */
[C-C-:B------:R-:W-:Y:S01]  /*1d8c0*/  LOP3.LUT R2, R0.reuse, 0x2e, R41.reuse, 0xfe, !PT ;  /* 0x0000002e00027812 */ /* 0x140fe200078efe29 */
[----:B------:R0:W-:Y:S01]  /*1d8d0*/  @P1 STG.E.U16 desc[UR24][R16.64], R33 ;  /* 0x0000002110001986 */ /* 0x0001e2000c101518 */
[----:B------:R-:W-:-:S02]  /*1d8e0*/  LOP3.LUT R22, R0, 0x30, R41, 0xfe, !PT ;  /* 0x0000003000167812 */ /* 0x000fc400078efe29 */
[C---:B------:R-:W-:Y:S01]  /*1d8f0*/  ISETP.LT.AND P2, PT, R2.reuse, UR15, !P0 ;  /* 0x0000000f02007c0c */ /* 0x040fe2000c741270 */
[----:B------:R-:W-:Y:S01]  /*1d900*/  IMAD R2, R2, UR5, RZ ;  /* 0x0000000502027c24 */ /* 0x000fe2000f8e02ff */
[C---:B------:R-:W-:Y:S01]  /*1d910*/  ISETP.LT.AND P3, PT, R22.reuse, UR15, !P0 ;  /* 0x0000000f16007c0c */ /* 0x040fe2000c761270 */
[----:B------:R-:W-:Y:S01]  /*1d920*/  IMAD R22, R22, UR5, RZ ;  /* 0x0000000516167c24 */ /* 0x000fe2000f8e02ff */
[----:B------:R-:W-:Y:S01]  /*1d930*/  LOP3.LUT R23, R0, 0x34, R41, 0xfe, !PT ;  /* 0x0000003400177812 */ /* 0x000fe200078efe29 */
[----:B------:R3:W-:Y:S01]  /*1d940*/  @P4 STG.E.U16 desc[UR24][R18.64], R11 ;  /* 0x0000000b12004986 */ /* 0x0007e2000c101518 */
[-C--:B--2---:R-:W-:Y:S02]  /*1d950*/  LEA R8, P1, R2, R21.reuse, 0x1 ;  /* 0x0000001502087211 */ /* 0x084fe400078208ff */
[----:B------:R-:W-:Y:S01]  /*1d960*/  LEA R10, P5, R22, R21, 0x1 ;  /* 0x00000015160a7211 */ /* 0x000fe200078a08ff */
[----:B0-----:R-:W-:Y:S01]  /*1d970*/  IMAD R17, R32, UR5, RZ ;  /* 0x0000000520117c24 */ /* 0x001fe2000f8e02ff */
[----:B------:R-:W-:Y:S01]  /*1d980*/  LEA.HI.X.SX32 R9, R2, R20, 0x1, P1 ;  /* 0x0000001402097211 */ /* 0x000fe200008f0eff */
[----:B------:R-:W-:Y:S01]  /*1d990*/  IMAD R2, R23, UR5, RZ ;  /* 0x0000000517027c24 */ /* 0x000fe2000f8e02ff */
[----:B------:R-:W-:-:S02]  /*1d9a0*/  ISETP.LT.AND P4, PT, R32, UR15, !P0 ;  /* 0x0000000f20007c0c */ /* 0x000fc4000c781270 */
[----:B------:R-:W-:Y:S01]  /*1d9b0*/  ISETP.LT.AND P1, PT, R23, UR15, !P0 ;  /* 0x0000000f17007c0c */ /* 0x000fe2000c721270 */
[----:B------:R0:W-:Y:S01]  /*1d9c0*/  @P2 STG.E.U16 desc[UR24][R8.64], R34 ;  /* 0x0000002208002986 */ /* 0x0001e2000c101518 */
[CC--:B------:R-:W-:Y:S02]  /*1d9d0*/  LEA R16, P6, R17.reuse, R21.reuse, 0x1 ;  /* 0x0000001511107211 */ /* 0x0c0fe400078c08ff */
[-C--:B---3--:R-:W-:Y:S02]  /*1d9e0*/  LEA.HI.X.SX32 R11, R22, R20.reuse, 0x1, P5 ;  /* 0x00000014160b7211 */ /* 0x088fe400028f0eff */
[----:B------:R-:W-:Y:S02]  /*1d9f0*/  LEA R18, P2, R2, R21, 0x1 ;  /* 0x0000001502127211 */ /* 0x000fe400078408ff */
[----:B------:R-:W-:Y:S01]  /*1da00*/  LOP3.LUT R22, R0, 0x36, R41, 0xfe, !PT ;  /* 0x0000003600167812 */ /* 0x000fe200078efe29 */
[----:B-1----:R1:W-:Y:S01]  /*1da10*/  @P3 STG.E.U16 desc[UR24][R10.64], R12 ;  /* 0x0000000c0a003986 */ /* 0x0023e2000c101518 */
[----:B------:R-:W-:-:S02]  /*1da20*/  LEA.HI.X.SX32 R17, R17, R20, 0x1, P6 ;  /* 0x0000001411117211 */ /* 0x000fc400030f0eff */
[----:B------:R-:W-:Y:S02]  /*1da30*/  PRMT R32, R12, 0x7632, R32 ;  /* 0x000076320c207816 */ /* 0x000fe40000000020 */
[----:B------:R-:W-:Y:S01]  /*1da40*/  LEA.HI.X.SX32 R19, R2, R20, 0x1, P2 ;  /* 0x0000001402137211 */ /* 0x000fe200010f0eff */
[C---:B------:R-:W-:Y:S01]  /*1da50*/  IMAD R2, R22.reuse, UR5, RZ ;  /* 0x0000000516027c24 */ /* 0x040fe2000f8e02ff */
[----:B------:R-:W-:Y:S01]  /*1da60*/  ISETP.LT.AND P2, PT, R22, UR15, !P0 ;  /* 0x0000000f16007c0c */ /* 0x000fe2000c741270 */
[----:B------:R2:W-:Y:S01]  /*1da70*/  @P4 STG.E.U16 desc[UR24][R16.64], R32 ;  /* 0x0000002010004986 */ /* 0x0005e2000c101518 */
[C-C-:B0-----:R-:W-:Y:S02]  /*1da80*/  LOP3.LUT R9, R0.reuse, 0x38, R41.reuse, 0xfe, !PT ;  /* 0x0000003800097812 */ /* 0x141fe400078efe29 */
[----:B------:R-:W-:Y:S01]  /*1da90*/  LOP3.LUT R23, R0, 0x3a, R41, 0xfe, !PT ;  /* 0x0000003a00177812 */ /* 0x000fe200078efe29 */
[----:B------:R0:W-:Y:S01]  /*1daa0*/  @P1 STG.E.U16 desc[UR24][R18.64], R13 ;  /* 0x0000000d12001986 */ /* 0x0001e2000c101518 */
[----:B------:R-:W-:Y:S01]  /*1dab0*/  LEA R8, P4, R2, R21, 0x1 ;  /* 0x0000001502087211 */ /* 0x000fe200078808ff */
[C---:B-1----:R-:W-:Y:S01]  /*1dac0*/  IMAD R11, R9.reuse, UR5, RZ ;  /* 0x00000005090b7c24 */ /* 0x042fe2000f8e02ff */
[----:B------:R-:W-:-:S02]  /*1dad0*/  ISETP.LT.AND P3, PT, R9, UR15, !P0 ;  /* 0x0000000f09007c0c */ /* 0x000fc4000c761270 */
[----:B------:R-:W-:Y:S01]  /*1dae0*/  LEA.HI.X.SX32 R9, R2, R20, 0x1, P4 ;  /* 0x0000001402097211 */ /* 0x000fe200020f0eff */
[C---:B------:R-:W-:Y:S01]  /*1daf0*/  IMAD R2, R23.reuse, UR5, RZ ;  /* 0x0000000517027c24 */ /* 0x040fe2000f8e02ff */
[----:B------:R-:W-:Y:S02]  /*1db00*/  LOP3.LUT R22, R0, 0x3c, R41, 0xfe, !PT ;  /* 0x0000003c00167812 */ /* 0x000fe400078efe29 */
[----:B------:R-:W-:Y:S02]  /*1db10*/  ISETP.LT.AND P1, PT, R23, UR15, !P0 ;  /* 0x0000000f17007c0c */ /* 0x000fe4000c721270 */
[C---:B------:R-:W-:Y:S01]  /*1db20*/  ISETP.LT.AND P4, PT, R22.reuse, UR15, !P0 ;  /* 0x0000000f16007c0c */ /* 0x040fe2000c781270 */
[----:B--2---:R-:W-:Y:S01]  /*1db30*/  IMAD R17, R22, UR5, RZ ;  /* 0x0000000516117c24 */ /* 0x004fe2000f8e02ff */
[----:B0-----:R-:W-:Y:S02]  /*1db40*/  PRMT R19, R13, 0x7632, R19 ;  /* 0x000076320d137816 */ /* 0x001fe40000000013 */
[----:B------:R-:W-:-:S02]  /*1db50*/  LEA R10, P5, R11, R21, 0x1 ;  /* 0x000000150b0a7211 */ /* 0x000fc400078a08ff */
[-C--:B------:R-:W-:Y:S01]  /*1db60*/  LEA R16, P6, R17, R21.reuse, 0x1 ;  /* 0x0000001511107211 */ /* 0x080fe200078c08ff */
[----:B------:R0:W-:Y:S01]  /*1db70*/  @P2 STG.E.U16 desc[UR24][R8.64], R19 ;  /* 0x0000001308002986 */ /* 0x0001e2000c101518 */
[C---:B------:R-:W-:Y:S02]  /*1db80*/  LEA R12, P2, R2.reuse, R21, 0x1 ;  /* 0x00000015020c7211 */ /* 0x040fe400078408ff */
[-C--:B------:R-:W-:Y:S02]  /*1db90*/  LEA.HI.X.SX32 R11, R11, R20.reuse, 0x1, P5 ;  /* 0x000000140b0b7211 */ /* 0x080fe400028f0eff */
[----:B------:R-:W-:Y:S02]  /*1dba0*/  LEA.HI.X.SX32 R13, R2, R20, 0x1, P2 ;  /* 0x00000014020d7211 */ /* 0x000fe400010f0eff */
[----:B------:R-:W-:Y:S01]  /*1dbb0*/  LOP3.LUT R2, R0, 0x3e, R41, 0xfe, !PT ;  /* 0x0000003e00027812 */ /* 0x000fe200078efe29 */
[----:B------:R1:W-:Y:S01]  /*1dbc0*/  @P3 STG.E.U16 desc[UR24][R10.64], R14 ;  /* 0x0000000e0a003986 */ /* 0x0003e2000c101518 */
[----:B------:R-:W-:-:S02]  /*1dbd0*/  PRMT R22, R14, 0x7632, R22 ;  /* 0x000076320e167816 */ /* 0x000fc40000000016 */
[C---:B------:R-:W-:Y:S01]  /*1dbe0*/  ISETP.LT.AND P2, PT, R2.reuse, UR15, !P0 ;  /* 0x0000000f02007c0c */ /* 0x040fe2000c741270 */
[----:B------:R-:W-:Y:S01]  /*1dbf0*/  IMAD R2, R2, UR5, RZ ;  /* 0x0000000502027c24 */ /* 0x000fe2000f8e02ff */
[----:B------:R-:W-:Y:S01]  /*1dc00*/  LEA.HI.X.SX32 R17, R17, R20, 0x1, P6 ;  /* 0x0000001411117211 */ /* 0x000fe200030f0eff */
[----:B------:R2:W-:Y:S01]  /*1dc10*/  @P1 STG.E.U16 desc[UR24][R12.64], R22 ;  /* 0x000000160c001986 */ /* 0x0005e2000c101518 */
[C-C-:B0-----:R-:W-:Y:S02]  /*1dc20*/  LOP3.LUT R9, R0.reuse, 0x42, R41.reuse, 0xfe, !PT ;  /* 0x0000004200097812 */ /* 0x141fe400078efe29 */
[--C-:B------:R-:W-:Y:S01]  /*1dc30*/  LOP3.LUT R18, R0, 0x40, R41.reuse, 0xfe, !PT ;  /* 0x0000004000127812 */ /* 0x100fe200078efe29 */
[----:B------:R0:W-:Y:S01]  /*1dc40*/  @P4 STG.E.U16 desc[UR24][R16.64], R15 ;  /* 0x0000000f10004986 */ /* 0x0001e2000c101518 */
[----:B------:R-:W-:Y:S02]  /*1dc50*/  LEA R8, P1, R2, R21, 0x1 ;  /* 0x0000001502087211 */ /* 0x000fe400078208ff */
[----:B-1----:R-:W-:-:S02]  /*1dc60*/  LOP3.LUT R11, R0, 0x44, R41, 0xfe, !PT ;  /* 0x00000044000b7812 */ /* 0x002fc400078efe29 */
[C---:B------:R-:W-:Y:S01]  /*1dc70*/  ISETP.LT.AND P3, PT, R18.reuse, UR15, !P0 ;  /* 0x0000000f12007c0c */ /* 0x040fe2000c761270 */
[----:B------:R-:W-:Y:S01]  /*1dc80*/  IMAD R18, R18, UR5, RZ ;  /* 0x0000000512127c24 */ /* 0x000fe2000f8e02ff */
[C---:B------:R-:W-:Y:S01]  /*1dc90*/  ISETP.LT.AND P4, PT, R9.reuse, UR15, !P0 ;  /* 0x0000000f09007c0c */ /* 0x040fe2000c781270 */
[----:B--2---:R-:W-:Y:S01]  /*1dca0*/  IMAD R13, R9, UR5, RZ ;  /* 0x00000005090d7c24 */ /* 0x004fe2000f8e02ff */
[----:B------:R-:W-:Y:S02]  /*1dcb0*/  PRMT R23, R15, 0x7632, R23 ;  /* 0x000076320f177816 */ /* 0x000fe40000000017 */
[----:B------:R-:W-:Y:S01]  /*1dcc0*/  LEA.HI.X.SX32 R9, R2, R20, 0x1, P1 ;  /* 0x0000001402097211 */ /* 0x000fe200008f0eff */
[----:B------:R-:W-:Y:S01]  /*1dcd0*/  IMAD R2, R11, UR5, RZ ;  /* 0x000000050b027c24 */ /* 0x000fe2000f8e02ff */
[-C--:B------:R-:W-:Y:S02]  /*1dce0*/  LEA R10, P5, R18, R21.reuse, 0x1 ;  /* 0x00000015120a7211 */ /* 0x080fe400078a08ff */
[-C--:B------:R-:W-:Y:S01]  /*1dcf0*/  LEA R12, P6, R13, R21.reuse, 0x1 ;  /* 0x000000150d0c7211 */ /* 0x080fe200078c08ff */
[----:B------:R1:W-:Y:S01]  /*1dd00*/  @P2 STG.E.U16 desc[UR24][R8.64], R23 ;  /* 0x0000001708002986 */ /* 0x0003e2000c101518 */
[----:B------:R-:W-:-:S02]  /*1dd10*/  LEA R14, P2, R2, R21, 0x1 ;  /* 0x00000015020e7211 */ /* 0x000fc400078408ff */
[--C-:B0-----:R-:W-:Y:S02]  /*1dd20*/  LOP3.LUT R16, R0, 0x46, R41.reuse, 0xfe, !PT ;  /* 0x0000004600107812 */ /* 0x101fe400078efe29 */
[----:B------:R-:W-:Y:S02]  /*1dd30*/  ISETP.LT.AND P1, PT, R11, UR15, !P0 ;  /* 0x0000000f0b007c0c */ /* 0x000fe4000c721270 */
[-C--:B------:R-:W-:Y:S02]  /*1dd40*/  LEA.HI.X.SX32 R11, R18, R20.reuse, 0x1, P5 ;  /* 0x00000014120b7211 */ /* 0x080fe400028f0eff */
[-C--:B------:R-:W-:Y:S02]  /*1dd50*/  LEA.HI.X.SX32 R13, R13, R20.reuse, 0x1, P6 ;  /* 0x000000140d0d7211 */ /* 0x080fe400030f0eff */
[----:B------:R-:W-:Y:S01]  /*1dd60*/  PRMT R18, R24, 0x7632, R18 ;  /* 0x0000763218127816 */ /* 0x000fe20000000012 */
[----:B------:R0:W-:Y:S01]  /*1dd70*/  @P3 STG.E.U16 desc[UR24][R10.64], R24 ;  /* 0x000000180a003986 */ /* 0x0001e2000c101518 */
[----:B------:R-:W-:Y:S01]  /*1dd80*/  LEA.HI.X.SX32 R15, R2, R20, 0x1, P2 ;  /* 0x00000014020f7211 */ /* 0x000fe200010f0eff */
[C---:B------:R-:W-:Y:S01]  /*1dd90*/  IMAD R2, R16.reuse, UR5, RZ ;  /* 0x0000000510027c24 */ /* 0x040fe2000f8e02ff */
[----:B------:R-:W-:Y:S01]  /*1dda0*/  ISETP.LT.AND P2, PT, R16, UR15, !P0 ;  /* 0x0000000f10007c0c */ /* 0x000fe2000c741270 */
[----:B------:R2:W-:Y:S01]  /*1ddb0*/  @P4 STG.E.U16 desc[UR24][R12.64], R18 ;  /* 0x000000120c004986 */ /* 0x0005e2000c101518 */
[----:B-1----:R-:W-:-:S02]  /*1ddc0*/  LOP3.LUT R9, R0, 0x48, R41, 0xfe, !PT ;  /* 0x0000004800097812 */ /* 0x002fc400078efe29 */
        /* <DEDUP_REMOVED lines=8> */
[----:B--2---:R-:W-:-:S02]  /*1de50*/  PRMT R13, R25, 0x7632, R13 ;  /* 0x00007632190d7816 */ /* 0x004fc4000000000d */
[----:B------:R-:W-:Y:S01]  /*1de60*/  ISETP.LT.AND P1, PT, R17, UR15, !P0 ;  /* 0x0000000f11007c0c */ /* 0x000fe2000c721270 */
[C---:B-1----:R-:W-:Y:S01]  /*1de70*/  IMAD R15, R16.reuse, UR5, RZ ;  /* 0x00000005100f7c24 */ /* 0x042fe2000f8e02ff */
        /* <DEDUP_REMOVED lines=32> */
[----:B------:R1:W-:Y:S01]  /*1e080*/  @P3 STG.E.U16 desc[UR24][R10.64], R28 ;  /* 0x0000001c0a003986 */ /* 0x0003e2000c101518 */
        /* <DEDUP_REMOVED lines=10> */
[C---:B------:R-:W-:Y:S01]  /*1e130*/  LEA R8, P4, R2.reuse, R21, 0x1 ;  /* 0x0000001502087211 */ /* 0x040fe200078808ff */
[C---:B-1----:R-:W-:Y:S01]  /*1e140*/  IMAD R11, R9.reuse, UR5, RZ ;  /* 0x00000005090b7c24 */ /* 0x042fe2000f8e02ff */
[----:B------:R-:W-:Y:S02]  /*1e150*/  ISETP.LT.AND P3, PT, R9, UR15, !P0 ;  /* 0x0000000f09007c0c */ /* 0x000fe4000c761270 */
[----:B------:R-:W-:Y:S01]  /*1e160*/  LEA.HI.X.SX32 R9, R2, R20, 0x1, P4 ;  /* 0x0000001402097211 */ /* 0x000fe200020f0eff */
[----:B------:R-:W-:Y:S01]  /*1e170*/  IMAD R2, R17, UR5, RZ ;  /* 0x0000000511027c24 */ /* 0x000fe2000f8e02ff */
[----:B------:R-:W-:Y:S02]  /*1e180*/  LOP3.LUT R16, R0, 0x5c, R41, 0xfe, !PT ;  /* 0x0000005c00107812 */ /* 0x000fe400078efe29 */
[----:B--2---:R-:W-:-:S02]  /*1e190*/  PRMT R13, R29, 0x7632, R13 ;  /* 0x000076321d0d7816 */ /* 0x004fc4000000000d */
[----:B------:R-:W-:Y:S01]  /*1e1a0*/  ISETP.LT.AND P1, PT, R17, UR15, !P0 ;  /* 0x0000000f11007c0c */ /* 0x000fe2000c721270 */
[C---:B0-----:R-:W-:Y:S01]  /*1e1b0*/  IMAD R15, R16.reuse, UR5, RZ ;  /* 0x00000005100f7c24 */ /* 0x041fe2000f8e02ff */
        /* <DEDUP_REMOVED lines=32> */
[----:B------:R-:W-:Y:S01]  /*1e3c0*/  @P3 STG.E.U16 desc[UR24][R10.64], R4 ;  /* 0x000000040a003986 */ /* 0x000fe2000c101518 */
        /* <DEDUP_REMOVED lines=11> */
[----:B------:R-:W-:Y:S02]  /*1e480*/  LOP3.LUT R18, R0, 0x68, R41, 0xfe, !PT ;  /* 0x0000006800127812 */ /* 0x000fe400078efe29 */
[C---:B------:R-:W-:Y:S02]  /*1e490*/  ISETP.LT.AND P1, PT, R9.reuse, UR15, !P0 ;  /* 0x0000000f09007c0c */ /* 0x040fe4000c721270 */
[----:B------:R-:W-:Y:S01]  /*1e4a0*/  ISETP.LT.AND P3, PT, R18, UR15, !P0 ;  /* 0x0000000f12007c0c */ /* 0x000fe2000c761270 */
[----:B-1----:R-:W-:Y:S01]  /*1e4b0*/  IMAD R13, R9, UR5, RZ ;  /* 0x00000005090d7c24 */ /* 0x002fe2000f8e02ff */
[----:B------:R-:W-:Y:S01]  /*1e4c0*/  LEA.HI.X.SX32 R17, R2, R20, 0x1, P4 ;  /* 0x0000001402117211 */ /* 0x000fe200020f0eff */
[C---:B------:R-:W-:Y:S01]  /*1e4d0*/  IMAD R2, R8.reuse, UR5, RZ ;  /* 0x0000000508027c24 */ /* 0x040fe2000f8e02ff */
[----:B------:R-:W-:Y:S01]  /*1e4e0*/  ISETP.LT.AND P4, PT, R8, UR15, !P0 ;  /* 0x0000000f08007c0c */ /* 0x000fe2000c781270 */
[----:B------:R-:W-:Y:S01]  /*1e4f0*/  IMAD R18, R18, UR5, RZ ;  /* 0x0000000512127c24 */ /* 0x000fe2000f8e02ff */
[----:B------:R1:W2:Y:S01]  /*1e500*/  LDS.128 R8, [R3+0x800] ;  /* 0x0008000003087984 */ /* 0x0002a20000000c00 */
[----:B0-----:R-:W-:-:S02]  /*1e510*/  PRMT R15, R5, 0x7632, R15 ;  /* 0x00007632050f7816 */ /* 0x001fc4000000000f */
[-C--:B------:R-:W-:Y:S02]  /*1e520*/  LEA R14, P6, R2, R21.reuse, 0x1 ;  /* 0x00000015020e7211 */ /* 0x080fe400078c08ff */
[CC--:B------:R-:W-:Y:S01]  /*1e530*/  LEA R4, P5, R18.reuse, R21.reuse, 0x1 ;  /* 0x0000001512047211 */ /* 0x0c0fe200078a08ff */
[----:B------:R0:W-:Y:S01]  /*1e540*/  @P2 STG.E.U16 desc[UR24][R16.64], R15 ;  /* 0x0000000f10002986 */ /* 0x0001e2000c101518 */
[C---:B------:R-:W-:Y:S02]  /*1e550*/  LEA R12, P2, R13.reuse, R21, 0x1 ;  /* 0x000000150d0c7211 */ /* 0x040fe400078408ff */
[-C--:B------:R-:W-:Y:S02]  /*1e560*/  LEA.HI.X.SX32 R5, R18, R20.reuse, 0x1, P5 ;  /* 0x0000001412057211 */ /* 0x080fe400028f0eff */
[----:B------:R-:W-:Y:S02]  /*1e570*/  LEA.HI.X.SX32 R13, R13, R20, 0x1, P2 ;  /* 0x000000140d0d7211 */ /* 0x000fe400010f0eff */
[C-C-:B-1----:R-:W-:Y:S01]  /*1e580*/  LOP3.LUT R3, R0.reuse, 0x6e, R41.reuse, 0xfe, !PT ;  /* 0x0000006e00037812 */ /* 0x142fe200078efe29 */
[----:B------:R1:W-:Y:S01]  /*1e590*/  @P3 STG.E.U16 desc[UR24][R4.64], R6 ;  /* 0x0000000604003986 */ /* 0x0003e2000c101518 */
[----:B------:R-:W-:-:S02]  /*1e5a0*/  LOP3.LUT R18, R0, 0x7e, R41, 0xfe, !PT ;  /* 0x0000007e00127812 */ /* 0x000fc400078efe29 */
[----:B------:R-:W-:Y:S02]  /*1e5b0*/  LOP3.LUT R19, R0, 0x7c, R41, 0xfe, !PT ;  /* 0x0000007c00137812 */ /* 0x000fe400078efe29 */
[----:B0-----:R-:W-:Y:S02]  /*1e5c0*/  PRMT R17, R6, 0x7632, R17 ;  /* 0x0000763206117816 */ /* 0x001fe40000000011 */
[-C--:B------:R-:W-:Y:S02]  /*1e5d0*/  LEA.HI.X.SX32 R15, R2, R20.reuse, 0x1, P6 ;  /* 0x00000014020f7211 */ /* 0x080fe400030f0eff */
[C-C-:B------:R-:W-:Y:S01]  /*1e5e0*/  LOP3.LUT R16, R0.reuse, 0x70, R41.reuse, 0xfe, !PT ;  /* 0x0000007000107812 */ /* 0x140fe200078efe29 */
[----:B------:R0:W-:Y:S01]  /*1e5f0*/  @P1 STG.E.U16 desc[UR24][R12.64], R17 ;  /* 0x000000110c001986 */ /* 0x0001e2000c101518 */
[--C-:B------:R-:W-:Y:S02]  /*1e600*/  LOP3.LUT R2, R0, 0x72, R41.reuse, 0xfe, !PT ;  /* 0x0000007200027812 */ /* 0x100fe400078efe29 */
[----:B------:R-:W-:Y:S01]  /*1e610*/  ISETP.LT.AND P5, PT, R16, UR15, !P0 ;  /* 0x0000000f10007c0c */ /* 0x000fe2000c7a1270 */
[----:B------:R3:W-:Y:S01]  /*1e620*/  @P4 STG.E.U16 desc[UR24][R14.64], R7 ;  /* 0x000000070e004986 */ /* 0x0007e2000c101518 */
[C---:B------:R-:W-:Y:S01]  /*1e630*/  ISETP.LT.AND P4, PT, R3.reuse, UR15, !P0 ;  /* 0x0000000f03007c0c */ /* 0x040fe2000c781270 */
[----:B------:R-:W-:Y:S01]  /*1e640*/  IMAD R3, R3, UR5, RZ ;  /* 0x0000000503037c24 */ /* 0x000fe2000f8e02ff */
[----:B------:R-:W-:Y:S01]  /*1e650*/  ISETP.LT.AND P6, PT, R2, UR15, !P0 ;  /* 0x0000000f02007c0c */ /* 0x000fe2000c7c1270 */
[----:B-1----:R-:W-:Y:S01]  /*1e660*/  IMAD R5, R16, UR5, RZ ;  /* 0x0000000510057c24 */ /* 0x002fe2000f8e02ff */
[----:B------:R-:W-:Y:S01]  /*1e670*/  LOP3.LUT R22, R0, 0x7a, R41, 0xfe, !PT ;  /* 0x0000007a00167812 */ /* 0x000fe200078efe29 */
[----:B0-----:R-:W-:Y:S01]  /*1e680*/  IMAD R12, R2, UR5, RZ ;  /* 0x00000005020c7c24 */ /* 0x001fe2000f8e02ff */
[-C--:B------:R-:W-:Y:S01]  /*1e690*/  LEA R2, P1, R3, R21.reuse, 0x1 ;  /* 0x0000001503027211 */ /* 0x080fe200078208ff */
[----:B------:R-:W-:Y:S01]  /*1e6a0*/  IMAD R17, R19, UR5, RZ ;  /* 0x0000000513117c24 */ /* 0x000fe2000f8e02ff */
[----:B------:R-:W-:Y:S01]  /*1e6b0*/  LEA R4, P2, R5, R21, 0x1 ;  /* 0x0000001505047211 */ /* 0x000fe200078408ff */
[----:B------:R-:W-:Y:S01]  /*1e6c0*/  IMAD R16, R22, UR5, RZ ;  /* 0x0000000516107c24 */ /* 0x000fe2000f8e02ff */
[----:B------:R-:W-:-:S02]  /*1e6d0*/  LEA.HI.X.SX32 R3, R3, R20, 0x1, P1 ;  /* 0x0000001403037211 */ /* 0x000fc400008f0eff */
[----:B---3--:R-:W-:Y:S02]  /*1e6e0*/  PRMT R14, R7, 0x7632, R14 ;  /* 0x00007632070e7816 */ /* 0x008fe4000000000e */
[C-C-:B------:R-:W-:Y:S02]  /*1e6f0*/  LOP3.LUT R13, R0.reuse, 0x76, R41.reuse, 0xfe, !PT ;  /* 0x00000076000d7812 */ /* 0x140fe400078efe29 */
[----:B------:R-:W-:Y:S01]  /*1e700*/  LEA.HI.X.SX32 R5, R5, R20, 0x1, P2 ;  /* 0x0000001405057211 */ /* 0x000fe200010f0eff */
[----:B------:R-:W-:Y:S01]  /*1e710*/  @P4 STG.E.U16 desc[UR24][R2.64], R14 ;  /* 0x0000000e02004986 */ /* 0x000fe2000c101518 */
[--C-:B------:R-:W-:Y:S02]  /*1e720*/  LOP3.LUT R15, R0, 0x78, R41.reuse, 0xfe, !PT ;  /* 0x00000078000f7812 */ /* 0x100fe400078efe29 */
[----:B------:R-:W-:Y:S01]  /*1e730*/  LEA R6, P3, R12, R21, 0x1 ;  /* 0x000000150c067211 */ /* 0x000fe200078608ff */
[----:B--2---:R0:W-:Y:S01]  /*1e740*/  @P5 STG.E.U16 desc[UR24][R4.64], R8 ;  /* 0x0000000804005986 */ /* 0x0041e2000c101518 */
[----:B------:R-:W-:-:S02]  /*1e750*/  LOP3.LUT R0, R0, 0x74, R41, 0xfe, !PT ;  /* 0x0000007400007812 */ /* 0x000fc400078efe29 */
[C---:B------:R-:W-:Y:S01]  /*1e760*/  ISETP.LT.AND P4, PT, R13.reuse, UR15, !P0 ;  /* 0x0000000f0d007c0c */ /* 0x040fe2000c781270 */
[----:B------:R-:W-:Y:S01]  /*1e770*/  IMAD R13, R13, UR5, RZ ;  /* 0x000000050d0d7c24 */ /* 0x000fe2000f8e02ff */
[-C--:B------:R-:W-:Y:S02]  /*1e780*/  LEA.HI.X.SX32 R7, R12, R20.reuse, 0x1, P3 ;  /* 0x000000140c077211 */ /* 0x080fe400018f0eff */
[----:B------:R-:W-:Y:S02]  /*1e790*/  PRMT R12, R8, 0x7632, R12 ;  /* 0x00007632080c7816 */ /* 0x000fe4000000000c */
[C---:B------:R-:W-:Y:S01]  /*1e7a0*/  ISETP.LT.AND P5, PT, R0.reuse, UR15, !P0 ;  /* 0x0000000f00007c0c */ /* 0x040fe2000c7a1270 */
[----:B------:R-:W-:Y:S01]  /*1e7b0*/  IMAD R0, R0, UR5, RZ ;  /* 0x0000000500007c24 */ /* 0x000fe2000f8e02ff */
[C---:B------:R-:W-:Y:S01]  /*1e7c0*/  ISETP.LT.AND P3, PT, R15.reuse, UR15, !P0 ;  /* 0x0000000f0f007c0c */ /* 0x040fe2000c761270 */
[----:B------:R-:W-:Y:S01]  /*1e7d0*/  IMAD R15, R15, UR5, RZ ;  /* 0x000000050f0f7c24 */ /* 0x000fe2000f8e02ff */
[CC--:B0-----:R-:W-:Y:S01]  /*1e7e0*/  LEA R4, P1, R13.reuse, R21.reuse, 0x1 ;  /* 0x000000150d047211 */ /* 0x0c1fe200078208ff */
[----:B------:R0:W-:Y:S01]  /*1e7f0*/  @P6 STG.E.U16 desc[UR24][R6.64], R12 ;  /* 0x0000000c06006986 */ /* 0x0001e2000c101518 */
[----:B------:R-:W-:Y:S01]  /*1e800*/  LEA R2, P6, R0, R21, 0x1 ;  /* 0x0000001500027211 */ /* 0x000fe200078c08ff */
[----:B------:R-:W-:Y:S01]  /*1e810*/  IMAD R8, R18, UR5, RZ ;  /* 0x0000000512087c24 */ /* 0x000fe2000f8e02ff */
[----:B------:R-:W-:-:S02]  /*1e820*/  LEA.HI.X.SX32 R5, R13, R20, 0x1, P1 ;  /* 0x000000140d057211 */ /* 0x000fc400008f0eff */
[-C--:B------:R-:W-:Y:S02]  /*1e830*/  LEA R14, P1, R17, R21.reuse, 0x1 ;  /* 0x00000015110e7211 */ /* 0x080fe400078208ff */
[-C--:B------:R-:W-:Y:S02]  /*1e840*/  LEA.HI.X.SX32 R3, R0, R20.reuse, 0x1, P6 ;  /* 0x0000001400037211 */ /* 0x080fe400030f0eff */
[----:B------:R-:W-:Y:S02]  /*1e850*/  PRMT R0, R9, 0x7632, R0 ;  /* 0x0000763209007816 */ /* 0x000fe40000000000 */
[CC--:B0-----:R-:W-:Y:S01]  /*1e860*/  LEA R6, P2, R15.reuse, R21.reuse, 0x1 ;  /* 0x000000150f067211 */ /* 0x0c1fe200078408ff */
[----:B------:R0:W-:Y:S01]  /*1e870*/  @P5 STG.E.U16 desc[UR24][R2.64], R9 ;  /* 0x0000000902005986 */ /* 0x0001e2000c101518 */
[----:B------:R-:W-:Y:S02]  /*1e880*/  LEA R12, P6, R16, R21, 0x1 ;  /* 0x00000015100c7211 */ /* 0x000fe400078c08ff */
[----:B------:R-:W-:Y:S01]  /*1e890*/  LEA.HI.X.SX32 R7, R15, R20, 0x1, P2 ;  /* 0x000000140f077211 */ /* 0x000fe200010f0eff */
[----:B------:R1:W-:Y:S01]  /*1e8a0*/  @P4 STG.E.U16 desc[UR24][R4.64], R0 ;  /* 0x0000000004004986 */ /* 0x0003e2000c101518 */
[----:B------:R-:W-:-:S02]  /*1e8b0*/  ISETP.LT.AND P2, PT, R22, UR15, !P0 ;  /* 0x0000000f16007c0c */ /* 0x000fc4000c741270 */
[-C--:B------:R-:W-:Y:S01]  /*1e8c0*/  LEA.HI.X.SX32 R15, R17, R20.reuse, 0x1, P1 ;  /* 0x00000014110f7211 */ /* 0x080fe200008f0eff */
[----:B------:R1:W-:Y:S01]  /*1e8d0*/  @P3 STG.E.U16 desc[UR24][R6.64], R10 ;  /* 0x0000000a06003986 */ /* 0x0003e2000c101518 */
[----:B------:R-:W-:Y:S02]  /*1e8e0*/  ISETP.LT.AND P1, PT, R19, UR15, !P0 ;  /* 0x0000000f13007c0c */ /* 0x000fe4000c721270 */
[----:B------:R-:W-:Y:S02]  /*1e8f0*/  ISETP.LT.AND P0, PT, R18, UR15, !P0 ;  /* 0x0000000f12007c0c */ /* 0x000fe4000c701270 */
[----:B------:R-:W-:Y:S02]  /*1e900*/  LEA.HI.X.SX32 R13, R16, R20, 0x1, P6 ;  /* 0x00000014100d7211 */ /* 0x000fe400030f0eff */
[----:B------:R-:W-:Y:S02]  /*1e910*/  LEA R16, P6, R8, R21, 0x1 ;  /* 0x0000001508107211 */ /* 0x000fe400078c08ff */
[----:B0-----:R-:W-:-:S02]  /*1e920*/  PRMT R3, R10, 0x7632, R3 ;  /* 0x000076320a037816 */ /* 0x001fc40000000003 */
[----:B------:R-:W-:Y:S02]  /*1e930*/  LEA.HI.X.SX32 R17, R8, R20, 0x1, P6 ;  /* 0x0000001408117211 */ /* 0x000fe400030f0eff */
[----:B------:R-:W-:Y:S01]  /*1e940*/  PRMT R8, R11, 0x7632, R8 ;  /* 0x000076320b087816 */ /* 0x000fe20000000008 */
[----:B------:R1:W-:Y:S04]  /*1e950*/  @P2 STG.E.U16 desc[UR24][R12.64], R3 ;  /* 0x000000030c002986 */ /* 0x0003e8000c101518 */
[----:B------:R1:W-:Y:S04]  /*1e960*/  @P1 STG.E.U16 desc[UR24][R14.64], R11 ;  /* 0x0000000b0e001986 */ /* 0x0003e8000c101518 */
[----:B------:R1:W-:Y:S01]  /*1e970*/  @P0 STG.E.U16 desc[UR24][R16.64], R8 ;  /* 0x0000000810000986 */ /* 0x0003e2000c101518 */
[----:B------:R-:W-:Y:S06]  /*1e980*/  BAR.SYNC.DEFER_BLOCKING 0x0 ;  /* 0x0000000000007b1d */ /* 0x000fec0000010000 */
[----:B------:R-:W-:Y:S05]  /*1e990*/  BRA.U UP0, `(.L_x_13) ;  /* 0x0000000100a07547 */ /* 0x000fea000b800000 */
[----:B------:R-:W0:Y:S01]  /*1e9a0*/  S2UR UR5, SR_CgaCtaId ;  /* 0x00000000000579c3 */ /* 0x000e220000008800 */
[----:B------:R-:W-:Y:S01]  /*1e9b0*/  NOP ;  /* 0x0000000000007918 */ /* 0x000fe20000000000 */
[----:B------:R-:W-:Y:S01]  /*1e9c0*/  UMOV UR4, 0x50 ;  /* 0x0000005000047882 */ /* 0x000fe20000000000 */
[----:B-1----:R-:W-:Y:S02]  /*1e9d0*/  IMAD.U32 R0, RZ, RZ, UR9 ;  /* 0x00000009ff007e24 */ /* 0x002fe4000f8e00ff */
[----:B------:R-:W-:Y:S02]  /*1e9e0*/  IMAD.MOV.U32 R3, RZ, RZ, 0xf ;  /* 0x0000000fff037424 */ /* 0x000fe400078e00ff */
[----:B------:R-:W-:Y:S01]  /*1e9f0*/  IMAD.MOV.U32 R7, RZ, RZ, 0x1 ;  /* 0x00000001ff077424 */ /* 0x000fe200078e00ff */
[----:B------:R-:W-:-:S04]  /*1ea00*/  LOP3.LUT R0, R0, 0xffff, RZ, 0xc0, !PT ;  /* 0x0000ffff00007812 */ /* 0x000fc800078ec0ff */
[----:B------:R-:W-:-:S05]  /*1ea10*/  SHF.R.U32.HI R0, RZ, 0x5, R0 ;  /* 0x00000005ff007819 */ /* 0x000fca0000011600 */
[----:B------:R-:W-:Y:S01]  /*1ea20*/  VIADD R2, R0, 0x10 ;  /* 0x0000001000027836 */ /* 0x000fe20000000000 */
[----:B------:R-:W-:Y:S01]  /*1ea30*/  SHF.L.U32 R0, R3, R0, RZ ;  /* 0x0000000003007219 */ /* 0x000fe200000006ff */
[----:B0-----:R-:W-:-:S03]  /*1ea40*/  ULEA UR6, UR5, UR4, 0x18 ;  /* 0x0000000405067291 */ /* 0x001fc6000f8ec0ff */
[----:B------:R-:W-:-:S04]  /*1ea50*/  SHF.L.U32 R3, R7, R2, RZ ;  /* 0x0000000207037219 */ /* 0x000fc800000006ff */
[----:B------:R-:W-:Y:S02]  /*1ea60*/  LOP3.LUT R0, R3, R0, RZ, 0xfc, !PT ;  /* 0x0000000003007212 */ /* 0x000fe400078efcff */
[----:B------:R-:W0:Y:S02]  /*1ea70*/  LDS R5, [UR6] ;  /* 0x00000006ff057984 */ /* 0x000e240008000800 */
[C---:B------:R-:W-:Y:S02]  /*1ea80*/  LOP3.LUT R2, R0.reuse, 0xffff, RZ, 0xc0, !PT ;  /* 0x0000ffff00027812 */ /* 0x040fe400078ec0ff */
[----:B0-----:R-:W-:-:S04]  /*1ea90*/  LOP3.LUT R3, R0, 0xffff, R5, 0x80, !PT ;  /* 0x0000ffff00037812 */ /* 0x001fc800078e8005 */
[----:B------:R-:W-:-:S13]  /*1eaa0*/  ISETP.NE.AND P0, PT, R3, R2, PT ;  /* 0x000000020300720c */ /* 0x000fda0003f05270 */
[----:B------:R-:W-:Y:S05]  /*1eab0*/  @P0 BRA `(.L_x_14) ;  /* 0x0000000000500947 */ /* 0x000fea0003800000 */
[----:B------:R-:W-:Y:S02]  /*1eac0*/  SHF.R.U32.HI R5, RZ, 0x10, R5 ;  /* 0x00000010ff057819 */ /* 0x000fe40000011605 */
[----:B------:R-:W-:-:S04]  /*1ead0*/  SHF.R.U32.HI R2, RZ, 0x10, R0 ;  /* 0x00000010ff027819 */ /* 0x000fc80000011600 */
[----:B------:R-:W-:-:S04]  /*1eae0*/  LOP3.LUT R5, R5, R2, RZ, 0xc0, !PT ;  /* 0x0000000205057212 */ /* 0x000fc800078ec0ff */
[----:B------:R-:W-:-:S13]  /*1eaf0*/  ISETP.NE.AND P0, PT, R5, R2, PT ;  /* 0x000000020500720c */ /* 0x000fda0003f05270 */
[----:B------:R-:W-:Y:S05]  /*1eb00*/  @P0 BRA `(.L_x_15) ;  /* 0x0000000000300947 */ /* 0x000fea0003800000 */
[----:B------:R-:W-:Y:S01]  /*1eb10*/  R2UR UR4, R0 ;  /* 0x00000000000472ca */ /* 0x000fe200000e0000 */
[----:B------:R-:W-:Y:S01]  /*1eb20*/  VOTEU.ANY UR5, UPT, PT ;  /* 0x0000000000057886 */ /* 0x000fe200038e0100 */
[----:B------:R-:W0:Y:S01]  /*1eb30*/  S2R R0, SR_LANEID ;  /* 0x0000000000007919 */ /* 0x000e220000000000 */
[----:B------:R-:W-:-:S10]  /*1eb40*/  UFLO.U32 UR5, UR5 ;  /* 0x00000005000572bd */ /* 0x000fd400080e0000 */
[----:B------:R-:W-:-:S06]  /*1eb50*/  ULOP3.LUT UR4, URZ, UR4, URZ, 0x33, !UPT ;  /* 0x00000004ff047292 */ /* 0x000fcc000f8e33ff */
[----:B------:R-:W-:-:S04]  /*1eb60*/  IMAD.U32 R2, RZ, RZ, UR4 ;  /* 0x00000004ff027e24 */ /* 0x000fc8000f8e00ff */
[----:B------:R-:W1:Y:S02]  /*1eb70*/  REDUX UR7, R2 ;  /* 0x00000000020773c4 */ /* 0x000e640000000000 */
[----:B------:R2:W-:Y:S01]  /*1eb80*/  UTCATOMSWS.AND URZ, UR4 ;  /* 0x0000000400ff79e3 */ /* 0x0005e20008000000 */
[----:B0-----:R-:W-:Y:S01]  /*1eb90*/  ISETP.EQ.U32.AND P0, PT, R0, UR5, PT ;  /* 0x0000000500007c0c */ /* 0x001fe2000bf02070 */
[----:B-1----:R-:W-:-:S12]  /*1eba0*/  IMAD.U32 R0, RZ, RZ, UR7 ;  /* 0x00000007ff007e24 */ /* 0x002fd8000f8e00ff */
[----:B------:R2:W-:Y:S01]  /*1ebb0*/  @P0 ATOMS.AND RZ, [UR6], R0 ;  /* 0x00000000ffff098c */ /* 0x0005e2000a800006 */
[----:B------:R-:W-:Y:S05]  /*1ebc0*/  BRA `(.L_x_13) ;  /* 0x0000000000147947 */ /* 0x000fea0003800000 */
.L_x_15:
[----:B------:R-:W-:-:S07]  /*1ebd0*/  MOV R2, 0x1ebf0 ;  /* 0x0001ebf000027802 */ /* 0x000fce0000000f00 */
[----:B------:R-:W-:Y:S05]  /*1ebe0*/  CALL.REL.NOINC `($__internal_0_$__cuda_sm10x_tcgen05_guardrail_trap_col_being_dealloced_not_returned_by_alloc) ;  /* 0x00000000002c7944 */ /* 0x000fea0003c00000 */
[----:B------:R-:W-:Y:S05]  /*1ebf0*/  BRA `(.L_x_13) ;  /* 0x0000000000087947 */ /* 0x000fea0003800000 */
.L_x_14:
[----:B------:R-:W-:-:S07]  /*1ec00*/  MOV R2, 0x1ec20 ;  /* 0x0001ec2000027802 */ /* 0x000fce0000000f00 */
[----:B------:R-:W-:Y:S05]  /*1ec10*/  CALL.REL.NOINC `($__internal_2_$__cuda_sm10x_tcgen05_guardrail_trap_unallocated_columns_being_dealloced) ;  /* 0x0000000000387944 */ /* 0x000fea0003c00000 */
.L_x_13:
[----:B------:R-:W-:Y:S01]  /*1ec20*/  NOP ;  /* 0x0000000000007918 */ /* 0x000fe20000000000 */
[----:B--2---:R-:W-:Y:S05]  /*1ec30*/  EXIT ;  /* 0x000000000000794d */ /* 0x004fea0003800000 */
.L_x_8:
[----:B------:R-:W0:Y:S02]  /*1ec40*/  SYNCS.PHASECHK.TRANS64.TRYWAIT P4, [UR11], R4 ;  /* 0x00000004ff0075a7 */ /* 0x000e24000808110b */
[----:B0-----:R-:W-:Y:S05]  /*1ec50*/  @!P4 BRA `(.L_x_8) ;  /* 0xfffffffc00f8c947 */ /* 0x001fea000383ffff */
[----:B------:R-:W-:Y:S05]  /*1ec60*/  BRA `(.L_x_16) ;  /* 0xffffff7000d47947 */ /* 0x000fea000383ffff */
.L_x_12:
[----:B------:R-:W1:Y:S02]  /*1ec70*/  SYNCS.PHASECHK.TRANS64.TRYWAIT P0, [UR11], R2 ;  /* 0x00000002ff0075a7 */ /* 0x000e64000800110b */
[----:B-1----:R-:W-:Y:S05]  /*1ec80*/  @!P0 BRA `(.L_x_12) ;  /* 0xfffffffc00f88947 */ /* 0x002fea000383ffff */
[----:B------:R-:W-:Y:S05]  /*1ec90*/  BRA `(.L_x_11) ;  /* 0xffffffdc00687947 */ /* 0x000fea000383ffff */
        .weak           $__internal_0_$__cuda_sm10x_tcgen05_guardrail_trap_col_being_dealloced_not_returned_by_alloc
        .type           $__internal_0_$__cuda_sm10x_tcgen05_guardrail_trap_col_being_dealloced_not_returned_by_alloc,@function
        .size           $__internal_0_$__cuda_sm10x_tcgen05_guardrail_trap_col_being_dealloced_not_returned_by_alloc,($__internal_1_$__cuda_sm10x_tcgen05_guardrail_trap_phase_invalid_during_alloc - $__internal_0_$__cuda_sm10x_tcgen05_guardrail_trap_col_being_dealloced_not_returned_by_alloc)
$__internal_0_$__cuda_sm10x_tcgen05_guardrail_trap_col_being_dealloced_not_returned_by_alloc:
[----:B------:R-:W-:Y:S05]  /*1eca0*/  BPT.TRAP 0x1 ;  /* 0x000000040000795c */ /* 0x000fea0000300000 */
[----:B------:R-:W-:-:S04]  /*1ecb0*/  IMAD.MOV.U32 R3, RZ, RZ, 0x0 ;  /* 0x00000000ff037424 */ /* 0x000fc800078e00ff */
[----:B------:R-:W-:Y:S05]  /*1ecc0*/  RET.REL.NODEC R2 `(matmul_kernel) ;  /* 0xfffffe1002cc7950 */ /* 0x000fea0003c3ffff */
        .weak           $__internal_1_$__cuda_sm10x_tcgen05_guardrail_trap_phase_invalid_during_alloc
        .type           $__internal_1_$__cuda_sm10x_tcgen05_guardrail_trap_phase_invalid_during_alloc,@function
        .size           $__internal_1_$__cuda_sm10x_tcgen05_guardrail_trap_phase_invalid_during_alloc,($__internal_2_$__cuda_sm10x_tcgen05_guardrail_trap_unallocated_columns_being_dealloced - $__internal_1_$__cuda_sm10x_tcgen05_guardrail_trap_phase_invalid_during_alloc)
$__internal_1_$__cuda_sm10x_tcgen05_guardrail_trap_phase_invalid_during_alloc:
[----:B------:R-:W-:Y:S05]  /*1ecd0*/  BPT.TRAP 0x1 ;  /* 0x000000040000795c */ /* 0x000fea0000300000 */
[----:B------:R-:W-:-:S04]  /*1ece0*/  IMAD.MOV.U32 R3, RZ, RZ, 0x0 ;  /* 0x00000000ff037424 */ /* 0x000fc800078e00ff */
[----:B------:R-:W-:Y:S05]  /*1ecf0*/  RET.REL.NODEC R2 `(matmul_kernel) ;  /* 0xfffffe1002c07950 */ /* 0x000fea0003c3ffff */
        .weak           $__internal_2_$__cuda_sm10x_tcgen05_guardrail_trap_unallocated_columns_being_dealloced
        .type           $__internal_2_$__cuda_sm10x_tcgen05_guardrail_trap_unallocated_columns_being_dealloced,@function
        .size           $__internal_2_$__cuda_sm10x_tcgen05_guardrail_trap_unallocated_columns_being_dealloced,(.L_x_20 - $__internal_2_$__cuda_sm10x_tcgen05_guardrail_trap_unallocated_columns_being_dealloced)
$__internal_2_$__cuda_sm10x_tcgen05_guardrail_trap_unallocated_columns_being_dealloced:
[----:B------:R-:W-:Y:S05]  /*1ed00*/  BPT.TRAP 0x1 ;  /* 0x000000040000795c */ /* 0x000fea0000300000 */
[----:B------:R-:W-:-:S04]  /*1ed10*/  IMAD.MOV.U32 R3, RZ, RZ, 0x0 ;  /* 0x00000000ff037424 */ /* 0x000fc800078e00ff */
[----:B------:R-:W-:Y:S05]  /*1ed20*/  RET.REL.NODEC R2 `(matmul_kernel) ;  /* 0xfffffe1002b47950 */ /* 0x000fea0003c3ffff */
.L_x_17:
[----:B------:R-:W-:-:S00]  /*1ed30*/  BRA `(.L_x_17) ;  /* 0xfffffffc00fc7947 */ /* 0x000fc0000383ffff */
[----:B------:R-:W-:-:S00]  /*1ed40*/  NOP ;  /* 0x0000000000007918 */ /* 0x000fc00000000000 */
        /* <DEDUP_REMOVED lines=11> */
.L_x_20:


//--------------------- .nv.shared.matmul_kernel  --------------------------
	.section	.nv.shared.matmul_kernel,"aw",@nobits
	.sectionflags	@""
	.align	16
	.zero		1024


//--------------------- .nv.shared.reserved.0     --------------------------
	.section	.nv.shared.reserved.0,"aw",@nobits
	.align	8
	.weak		__nv_reservedSMEM_offset_0_alias
	.size		__nv_reservedSMEM_offset_0_alias, 0, 64
	.other		__nv_reservedSMEM_offset_0_alias,@"STO_CUDA_RESERVED_SHARED STV_DEFAULT"
__nv_reservedSMEM_offset_0_alias:
	.zero		0
.nv.shared.reserved.0:
	.zero		64
	.weak		__nv_reservedSMEM_allocation_phase
	.type		__nv_reservedSMEM_allocation_phase,@object
	.size		__nv_reservedSMEM_allocation_phase,(.L_0 - __nv_reservedSMEM_allocation_phase)
__nv_reservedSMEM_allocation_phase:
	.zero		1
.L_0:
	.zero		7
	.weak		__nv_reservedSMEM_devtool_atexit_pc
	.type		__nv_reservedSMEM_devtool_atexit_pc,@object
	.size		__nv_reservedSMEM_devtool_atexit_pc,(__nv_reservedSMEM_allocation_mask - __nv_reservedSMEM_devtool_atexit_pc)
__nv_reservedSMEM_devtool_atexit_pc:
	.zero		8
	.weak		__nv_reservedSMEM_allocation_mask
	.type		__nv_reservedSMEM_allocation_mask,@object
	.size		__nv_reservedSMEM_allocation_mask,(.L_2 - __nv_reservedSMEM_allocation_mask)
__nv_reservedSMEM_allocation_mask:
	.zero		4
.L_2:


//--------------------- .nv.constant0.matmul_kernel --------------------------
	.section	.nv.constant0.matmul_kernel,"a",@progbits
	.sectionflags	@""
	.align	4
.nv.constant0.matmul_kernel:
	.zero		976


//--------------------- SYMBOLS --------------------------

	.type		.nv.reservedSmem.offset0,@object
	.size		.nv.reservedSmem.offset0,0x4
	.type		.nv.reservedSmem.cap,@object
	.size		.nv.reservedSmem.cap,0x4
